	.target	sm_90a

	.elftype	@"ET_EXEC"


//--------------------- .note.nv.tkinfo           --------------------------
	.section	.note.nv.tkinfo,"",@"SHT_NOTE"
	.sectionflags	@"SHF_NOTE_NV_TKINFO"
	.tkinfo
        /*0018*/ 	.word	0x00000002
        /*0030*/ 	.string	""
        /*0030*/ 	.string	"ptxas"
        /*0030*/ 	.string	"Cuda compilation tools, release 13.0, V13.0.88"
        /*0030*/ 	.string	"Build cuda_13.0.r13.0/compiler.36424714_0"
        /*0030*/ 	.string	"-v  -suppress-debug-info  -lineinfo  -arch sm_90a "



//--------------------- .note.nv.cuinfo           --------------------------
	.section	.note.nv.cuinfo,"",@"SHT_NOTE"
	.sectionflags	@"SHF_NOTE_NV_CUINFO"
        /*0018*/ 	.short	0x0002
        /*001a*/ 	.short	0x005a
        /*001c*/ 	.short	0x0082
	.zero		2


//--------------------- .nv.info                  --------------------------
	.section	.nv.info,"",@"SHT_CUDA_INFO"
	.align	4


	//----- nvinfo : EIATTR_REGCOUNT
	.align		4
        /*0000*/ 	.byte	0x04, 0x2f
        /*0002*/ 	.short	(.L_1 - .L_0)
	.align		4
.L_0:
        /*0004*/ 	.word	index@(matmul_kernel)
        /*0008*/ 	.word	0x000000ff


	//----- nvinfo : EIATTR_FRAME_SIZE
	.align		4
.L_1:
        /*000c*/ 	.byte	0x04, 0x11
        /*000e*/ 	.short	(.L_3 - .L_2)
	.align		4
.L_2:
        /*0010*/ 	.word	index@(matmul_kernel)
        /*0014*/ 	.word	0x000016f8


	//----- nvinfo : EIATTR_MIN_STACK_SIZE
	.align		4
.L_3:
        /*0018*/ 	.byte	0x04, 0x12
        /*001a*/ 	.short	(.L_5 - .L_4)
	.align		4
.L_4:
        /*001c*/ 	.word	index@(matmul_kernel)
        /*0020*/ 	.word	0x000016f8
.L_5:


//--------------------- .nv.compat                --------------------------
	.section	.nv.compat,"",@"SHT_CUDA_COMPAT_INFO"
	.align	4
        /*0000*/ 	.byte	0x02, 0x09, 0x01, 0x00, 0x02, 0x02, 0x04, 0x00, 0x02, 0x05, 0x05, 0x00, 0x03, 0x07, 0x01, 0x01
        /*0010*/ 	.byte	0x02, 0x03, 0x00, 0x00, 0x02, 0x06, 0x01, 0x00, 0x04, 0x0b, 0x08, 0x00, 0x00, 0x00, 0x00, 0x00
        /*0020*/ 	.byte	0x00, 0x00, 0x00, 0x00


//--------------------- .nv.info.matmul_kernel    --------------------------
	.section	.nv.info.matmul_kernel,"",@"SHT_CUDA_INFO"
	.sectionflags	@""
	.align	4


	//----- nvinfo : EIATTR_CUDA_API_VERSION
	.align		4
        /*0000*/ 	.byte	0x04, 0x37
        /*0002*/ 	.short	(.L_7 - .L_6)
.L_6:
        /*0004*/ 	.word	0x00000082


	//----- nvinfo : EIATTR_KPARAM_INFO
	.align		4
.L_7:
        /*0008*/ 	.byte	0x04, 0x17
        /*000a*/ 	.short	(.L_9 - .L_8)
.L_8:
        /*000c*/ 	.word	0x00000000
        /*0010*/ 	.short	0x000d
        /*0012*/ 	.short	0x0048
        /*0014*/ 	.byte	0x00, 0xf4, 0x21, 0x00


	//----- nvinfo : EIATTR_KPARAM_INFO
	.align		4
.L_9:
        /*0018*/ 	.byte	0x04, 0x17
        /*001a*/ 	.short	(.L_11 - .L_10)
.L_10:
        /*001c*/ 	.word	0x00000000
        /*0020*/ 	.short	0x000c
        /*0022*/ 	.short	0x0040
        /*0024*/ 	.byte	0x00, 0xf4, 0x21, 0x00


	//----- nvinfo : EIATTR_KPARAM_INFO
	.align		4
.L_11:
        /*0028*/ 	.byte	0x04, 0x17
        /*002a*/ 	.short	(.L_13 - .L_12)
.L_12:
        /*002c*/ 	.word	0x00000000
        /*0030*/ 	.short	0x000b
        /*0032*/ 	.short	0x0038
        /*0034*/ 	.byte	0x00, 0xf0, 0x11, 0x00


	//----- nvinfo : EIATTR_KPARAM_INFO
	.align		4
.L_13:
        /*0038*/ 	.byte	0x04, 0x17
        /*003a*/ 	.short	(.L_15 - .L_14)
.L_14:
        /*003c*/ 	.word	0x00000000
        /*0040*/ 	.short	0x000a
        /*0042*/ 	.short	0x0034
        /*0044*/ 	.byte	0x00, 0xf0, 0x11, 0x00


	//----- nvinfo : EIATTR_KPARAM_INFO
	.align		4
.L_15:
        /*0048*/ 	.byte	0x04, 0x17
        /*004a*/ 	.short	(.L_17 - .L_16)
.L_16:
        /*004c*/ 	.word	0x00000000
        /*0050*/ 	.short	0x0009
        /*0052*/ 	.short	0x0030
        /*0054*/ 	.byte	0x00, 0xf0, 0x11, 0x00


	//----- nvinfo : EIATTR_KPARAM_INFO
	.align		4
.L_17:
        /*0058*/ 	.byte	0x04, 0x17
        /*005a*/ 	.short	(.L_19 - .L_18)
.L_18:
        /*005c*/ 	.word	0x00000000
        /*0060*/ 	.short	0x0008
        /*0062*/ 	.short	0x002c
        /*0064*/ 	.byte	0x00, 0xf0, 0x11, 0x00


	//----- nvinfo : EIATTR_KPARAM_INFO
	.align		4
.L_19:
        /*0068*/ 	.byte	0x04, 0x17
        /*006a*/ 	.short	(.L_21 - .L_20)
.L_20:
        /*006c*/ 	.word	0x00000000
        /*0070*/ 	.short	0x0007
        /*0072*/ 	.short	0x0028
        /*0074*/ 	.byte	0x00, 0xf0, 0x11, 0x00


	//----- nvinfo : EIATTR_KPARAM_INFO
	.align		4
.L_21:
        /*0078*/ 	.byte	0x04, 0x17
        /*007a*/ 	.short	(.L_23 - .L_22)
.L_22:
        /*007c*/ 	.word	0x00000000
        /*0080*/ 	.short	0x0006
        /*0082*/ 	.short	0x0024
        /*0084*/ 	.byte	0x00, 0xf0, 0x11, 0x00


	//----- nvinfo : EIATTR_KPARAM_INFO
	.align		4
.L_23:
        /*0088*/ 	.byte	0x04, 0x17
        /*008a*/ 	.short	(.L_25 - .L_24)
.L_24:
        /*008c*/ 	.word	0x00000000
        /*0090*/ 	.short	0x0005
        /*0092*/ 	.short	0x0020
        /*0094*/ 	.byte	0x00, 0xf0, 0x11, 0x00


	//----- nvinfo : EIATTR_KPARAM_INFO
	.align		4
.L_25:
        /*0098*/ 	.byte	0x04, 0x17
        /*009a*/ 	.short	(.L_27 - .L_26)
.L_26:
        /*009c*/ 	.word	0x00000000
        /*00a0*/ 	.short	0x0004
        /*00a2*/ 	.short	0x001c
        /*00a4*/ 	.byte	0x00, 0xf0, 0x11, 0x00


	//----- nvinfo : EIATTR_KPARAM_INFO
	.align		4
.L_27:
        /*00a8*/ 	.byte	0x04, 0x17
        /*00aa*/ 	.short	(.L_29 - .L_28)
.L_28:
        /*00ac*/ 	.word	0x00000000
        /*00b0*/ 	.short	0x0003
        /*00b2*/ 	.short	0x0018
        /*00b4*/ 	.byte	0x00, 0xf0, 0x11, 0x00


	//----- nvinfo : EIATTR_KPARAM_INFO
	.align		4
.L_29:
        /*00b8*/ 	.byte	0x04, 0x17
        /*00ba*/ 	.short	(.L_31 - .L_30)
.L_30:
        /*00bc*/ 	.word	0x00000000
        /*00c0*/ 	.short	0x0002
        /*00c2*/ 	.short	0x0010
        /*00c4*/ 	.byte	0x00, 0xf4, 0x21, 0x00


	//----- nvinfo : EIATTR_KPARAM_INFO
	.align		4
.L_31:
        /*00c8*/ 	.byte	0x04, 0x17
        /*00ca*/ 	.short	(.L_33 - .L_32)
.L_32:
        /*00cc*/ 	.word	0x00000000
        /*00d0*/ 	.short	0x0001
        /*00d2*/ 	.short	0x0008
        /*00d4*/ 	.byte	0x00, 0xf4, 0x21, 0x00


	//----- nvinfo : EIATTR_KPARAM_INFO
	.align		4
.L_33:
        /*00d8*/ 	.byte	0x04, 0x17
        /*00da*/ 	.short	(.L_35 - .L_34)
.L_34:
        /*00dc*/ 	.word	0x00000000
        /*00e0*/ 	.short	0x0000
        /*00e2*/ 	.short	0x0000
        /*00e4*/ 	.byte	0x00, 0xf4, 0x21, 0x00


	//----- nvinfo : EIATTR_SPARSE_MMA_MASK
	.align		4
.L_35:
        /*00e8*/ 	.byte	0x03, 0x50
        /*00ea*/ 	.short	0x0000


	//----- nvinfo : EIATTR_MAXREG_COUNT
	.align		4
        /*00ec*/ 	.byte	0x03, 0x1b
        /*00ee*/ 	.short	0x00ff


	//----- nvinfo : EIATTR_NUM_BARRIERS
	.align		4
        /*00f0*/ 	.byte	0x02, 0x4c
        /*00f2*/ 	.byte	0x01
	.zero		1


	//----- nvinfo : EIATTR_ANNOTATIONS
	.align		4
        /*00f4*/ 	.byte	0x04, 0x55
        /*00f6*/ 	.short	(.L_37 - .L_36)


	//   ....[0]....
.L_36:
        /*00f8*/ 	.word	0x00000001
        /*00fc*/ 	.byte	0x40, 0x05, 0x00, 0x00, 0x01, 0x00, 0x00, 0x00, 0x80, 0x05, 0x00, 0x00, 0x01, 0x00, 0x00, 0x00
        /* <DEDUP_REMOVED lines=2792> */
        /*af8c*/ 	.byte	0xd0, 0x7a, 0x04, 0x00


	//----- nvinfo : EIATTR_MERCURY_ISA_VERSION
	.align		4
.L_37:
        /*af90*/ 	.byte	0x03, 0x5f
        /*af92*/ 	.short	0x0101


	//----- nvinfo : EIATTR_EXIT_INSTR_OFFSETS
	.align		4
        /*af94*/ 	.byte	0x04, 0x1c
        /*af96*/ 	.short	(.L_39 - .L_38)


	//   ....[0]....
.L_38:
        /*af98*/ 	.word	0x00047ac0


	//   ....[1]....
        /*af9c*/ 	.word	0x00047af0


	//----- nvinfo : EIATTR_REQNTID
	.align		4
.L_39:
        /*afa0*/ 	.byte	0x04, 0x10
        /*afa2*/ 	.short	(.L_41 - .L_40)
.L_40:
        /*afa4*/ 	.word	0x00000080
        /*afa8*/ 	.word	0x00000001
        /*afac*/ 	.word	0x00000001


	//----- nvinfo : EIATTR_CBANK_PARAM_SIZE
	.align		4
.L_41:
        /*afb0*/ 	.byte	0x03, 0x19
        /*afb2*/ 	.short	0x0050


	//----- nvinfo : EIATTR_PARAM_CBANK
	.align		4
        /*afb4*/ 	.byte	0x04, 0x0a
        /*afb6*/ 	.short	(.L_43 - .L_42)
	.align		4
.L_42:
        /*afb8*/ 	.word	index@(.nv.constant0.matmul_kernel)
        /*afbc*/ 	.short	0x0210
        /*afbe*/ 	.short	0x0050


	//----- nvinfo : EIATTR_SW_WAR
	.align		4
.L_43:
        /*afc0*/ 	.byte	0x04, 0x36
        /*afc2*/ 	.short	(.L_45 - .L_44)
.L_44:
        /*afc4*/ 	.word	0x00000008
.L_45:


//--------------------- .nv.callgraph             --------------------------
	.section	.nv.callgraph,"",@"SHT_CUDA_CALLGRAPH"
	.align	4
	.sectionentsize	8
	.align		4
        /*0000*/ 	.word	0x00000000
	.align		4
        /*0004*/ 	.word	0xffffffff
	.align		4
        /*0008*/ 	.word	0x00000000
	.align		4
        /*000c*/ 	.word	0xfffffffe
	.align		4
        /*0010*/ 	.word	0x00000000
	.align		4
        /*0014*/ 	.word	0xfffffffd
	.align		4
        /*0018*/ 	.word	0x00000000
	.align		4
        /*001c*/ 	.word	0xfffffffc


//--------------------- .text.matmul_kernel       --------------------------
	.section	.text.matmul_kernel,"ax",@progbits
	.align	128
        .global         matmul_kernel
        .type           matmul_kernel,@function
        .size           matmul_kernel,(.L_x_4 - matmul_kernel)
        .other          matmul_kernel,@"STO_CUDA_ENTRY STV_DEFAULT"
matmul_kernel:
.text.matmul_kernel:
[----:B------:R-:W0:Y:S08]  /*0000*/  LDC R1, c[0x0][0x28] ;  /* 0x00000a00ff017b82 */ /* 0x000e300000000800 */
[----:B------:R-:W1:Y:S01]  /*0010*/  LDC.64 R20, c[0x0][0x228] ;  /* 0x00008a00ff147b82 */ /* 0x000e620000000a00 */
[----:B------:R-:W2:Y:S01]  /*0020*/  S2R R5, SR_CTAID.X ;  /* 0x0000000000057919 */ /* 0x000ea20000002500 */
[----:B------:R-:W-:Y:S01]  /*0030*/  UMOV UR4, 0x400 ;  /* 0x0000040000047882 */ /* 0x000fe20000000000 */
[----:B------:R-:W-:Y:S01]  /*0040*/  ULDC.64 UR6, c[0x0][0x208] ;  /* 0x0000820000067ab9 */ /* 0x000fe20000000a00 */
[----:B0-----:R-:W-:Y:S01]  /*0050*/  VIADD R1, R1, 0xffffe908 ;  /* 0xffffe90801017836 */ /* 0x001fe20000000000 */
[----:B------:R-:W0:Y:S03]  /*0060*/  S2R R28, SR_TID.X ;  /* 0x00000000001c7919 */ /* 0x000e260000002100 */
[----:B------:R-:W3:Y:S08]  /*0070*/  LDC R152, c[0x0][0x230] ;  /* 0x00008c00ff987b82 */ /* 0x000ef00000000800 */
[----:B------:R-:W4:Y:S01]  /*0080*/  S2UR UR5, SR_CgaCtaId ;  /* 0x00000000000579c3 */ /* 0x000f220000008800 */
[----:B-1----:R-:W-:-:S05]  /*0090*/  VIADD R0, R21, 0xff ;  /* 0x000000ff15007836 */ /* 0x002fca0000000000 */
[----:B------:R-:W-:Y:S01]  /*00a0*/  SHF.R.S32.HI R3, RZ, 0x1f, R0 ;  /* 0x0000001fff037819 */ /* 0x000fe20000011400 */
[----:B---3--:R-:W-:-:S03]  /*00b0*/  VIADD R152, R152, 0x3f ;  /* 0x0000003f98987836 */ /* 0x008fc60000000000 */
[----:B------:R-:W-:Y:S02]  /*00c0*/  LEA.HI R3, R3, R0, RZ, 0x8 ;  /* 0x0000000003037211 */ /* 0x000fe400078f40ff */
[----:B--2---:R-:W-:Y:S02]  /*00d0*/  IABS R8, R5 ;  /* 0x0000000500087213 */ /* 0x004fe40000000000 */
[----:B------:R-:W-:Y:S02]  /*00e0*/  SHF.R.S32.HI R4, RZ, 0x8, R3 ;  /* 0x00000008ff047819 */ /* 0x000fe40000011403 */
[----:B0-----:R-:W-:Y:S01]  /*00f0*/  LOP3.LUT R153, R28, 0x7f, RZ, 0xc0, !PT ;  /* 0x0000007f1c997812 */ /* 0x001fe200078ec0ff */
[----:B----4-:R-:W-:Y:S01]  /*0100*/  ULEA UR4, UR5, UR4, 0x18 ;  /* 0x0000000405047291 */ /* 0x010fe2000f8ec03f */
[-C--:B------:R-:W-:Y:S02]  /*0110*/  IABS R7, R4.reuse ;  /* 0x0000000400077213 */ /* 0x080fe40000000000 */
[----:B------:R-:W-:-:S02]  /*0120*/  IABS R10, R4 ;  /* 0x00000004000a7213 */ /* 0x000fc40000000000 */
[----:B------:R-:W0:Y:S08]  /*0130*/  I2F.RP R0, R7 ;  /* 0x0000000700007306 */ /* 0x000e300000209400 */
[----:B0-----:R-:W0:Y:S02]  /*0140*/  MUFU.RCP R0, R0 ;  /* 0x0000000000007308 */ /* 0x001e240000001000 */
[----:B0-----:R-:W-:-:S02]  /*0150*/  VIADD R2, R0, 0xffffffe ;  /* 0x0ffffffe00027836 */ /* 0x001fc40000000000 */
[----:B------:R-:W-:-:S04]  /*0160*/  IMAD.MOV R0, RZ, RZ, -R10 ;  /* 0x000000ffff007224 */ /* 0x000fc800078e0a0a */
[----:B------:R0:W1:Y:S02]  /*0170*/  F2I.FTZ.U32.TRUNC.NTZ R3, R2 ;  /* 0x0000000200037305 */ /* 0x000064000021f000 */
[----:B0-----:R-:W-:Y:S02]  /*0180*/  IMAD.MOV.U32 R2, RZ, RZ, RZ ;  /* 0x000000ffff027224 */ /* 0x001fe400078e00ff */
[----:B-1----:R-:W-:-:S04]  /*0190*/  IMAD.MOV R6, RZ, RZ, -R3 ;  /* 0x000000ffff067224 */ /* 0x002fc800078e0a03 */
[----:B------:R-:W-:Y:S02]  /*01a0*/  IMAD R9, R6, R7, RZ ;  /* 0x0000000706097224 */ /* 0x000fe400078e02ff */
[----:B------:R-:W-:Y:S02]  /*01b0*/  IMAD.MOV.U32 R6, RZ, RZ, R8 ;  /* 0x000000ffff067224 */ /* 0x000fe400078e0008 */
[----:B------:R-:W-:-:S06]  /*01c0*/  IMAD.HI.U32 R3, R3, R9, R2 ;  /* 0x0000000903037227 */ /* 0x000fcc00078e0002 */
[----:B------:R-:W-:-:S04]  /*01d0*/  IMAD.HI.U32 R3, R3, R6, RZ ;  /* 0x0000000603037227 */ /* 0x000fc800078e00ff */
[----:B------:R-:W-:-:S05]  /*01e0*/  IMAD R0, R3, R0, R6 ;  /* 0x0000000003007224 */ /* 0x000fca00078e0206 */
[----:B------:R-:W-:-:S13]  /*01f0*/  ISETP.GT.U32.AND P1, PT, R7, R0, PT ;  /* 0x000000000700720c */ /* 0x000fda0003f24070 */
[----:B------:R-:W-:Y:S02]  /*0200*/  @!P1 IMAD.IADD R0, R0, 0x1, -R7 ;  /* 0x0000000100009824 */ /* 0x000fe400078e0a07 */
[----:B------:R-:W-:Y:S01]  /*0210*/  @!P1 VIADD R3, R3, 0x1 ;  /* 0x0000000103039836 */ /* 0x000fe20000000000 */
[----:B------:R-:W-:Y:S02]  /*0220*/  ISETP.NE.AND P1, PT, R4, RZ, PT ;  /* 0x000000ff0400720c */ /* 0x000fe40003f25270 */
[----:B------:R-:W-:Y:S02]  /*0230*/  ISETP.GE.U32.AND P0, PT, R0, R7, PT ;  /* 0x000000070000720c */ /* 0x000fe40003f06070 */
[----:B------:R-:W-:-:S04]  /*0240*/  LOP3.LUT R0, R5, R4, RZ, 0x3c, !PT ;  /* 0x0000000405007212 */ /* 0x000fc800078e3cff */
[----:B------:R-:W-:Y:S01]  /*0250*/  ISETP.GE.AND P2, PT, R0, RZ, PT ;  /* 0x000000ff0000720c */ /* 0x000fe20003f46270 */
[----:B------:R-:W-:-:S06]  /*0260*/  VIADD R0, R20, 0xff ;  /* 0x000000ff14007836 */ /* 0x000fcc0000000000 */
[----:B------:R-:W-:-:S04]  /*0270*/  @P0 VIADD R3, R3, 0x1 ;  /* 0x0000000103030836 */ /* 0x000fc80000000000 */
[----:B------:R-:W-:Y:S01]  /*0280*/  IMAD.MOV.U32 R8, RZ, RZ, R3 ;  /* 0x000000ffff087224 */ /* 0x000fe200078e0003 */
[----:B------:R-:W-:-:S03]  /*0290*/  SHF.R.S32.HI R3, RZ, 0x1f, R0 ;  /* 0x0000001fff037819 */ /* 0x000fc60000011400 */
[----:B------:R-:W-:Y:S01]  /*02a0*/  @!P2 IMAD.MOV R8, RZ, RZ, -R8 ;  /* 0x000000ffff08a224 */ /* 0x000fe200078e0a08 */
[----:B------:R-:W-:Y:S02]  /*02b0*/  LEA.HI R3, R3, R0, RZ, 0x8 ;  /* 0x0000000003037211 */ /* 0x000fe400078f40ff */
[----:B------:R-:W-:-:S04]  /*02c0*/  @!P1 LOP3.LUT R8, RZ, R4, RZ, 0x33, !PT ;  /* 0x00000004ff089212 */ /* 0x000fc800078e33ff */
[----:B------:R-:W-:Y:S01]  /*02d0*/  LEA.HI.SX32 R3, R3, -R8, 0x18 ;  /* 0x8000000803037211 */ /* 0x000fe200078fc2ff */
[----:B------:R-:W-:-:S03]  /*02e0*/  IMAD.MOV R6, RZ, RZ, -R8 ;  /* 0x000000ffff067224 */ /* 0x000fc600078e0a08 */
[----:B------:R-:W-:Y:S01]  /*02f0*/  VIMNMX R9, R3, 0x1, PT ;  /* 0x0000000103097848 */ /* 0x000fe20003fe0100 */
[----:B------:R-:W-:-:S03]  /*0300*/  IMAD R6, R4, R6, R5 ;  /* 0x0000000604067224 */ /* 0x000fc600078e0205 */
[-C--:B------:R-:W-:Y:S02]  /*0310*/  IABS R7, R9.reuse ;  /* 0x0000000900077213 */ /* 0x080fe40000000000 */
[----:B------:R-:W-:Y:S02]  /*0320*/  IABS R11, R9 ;  /* 0x00000009000b7213 */ /* 0x000fe40000000000 */
[----:B------:R-:W0:Y:S08]  /*0330*/  I2F.RP R0, R7 ;  /* 0x0000000700007306 */ /* 0x000e300000209400 */
[----:B0-----:R-:W0:Y:S02]  /*0340*/  MUFU.RCP R0, R0 ;  /* 0x0000000000007308 */ /* 0x001e240000001000 */
[----:B0-----:R-:W-:-:S02]  /*0350*/  VIADD R2, R0, 0xffffffe ;  /* 0x0ffffffe00027836 */ /* 0x001fc40000000000 */
[----:B------:R-:W-:-:S04]  /*0360*/  IMAD.MOV R0, RZ, RZ, -R11 ;  /* 0x000000ffff007224 */ /* 0x000fc800078e0a0b */
[----:B------:R0:W1:Y:S02]  /*0370*/  F2I.FTZ.U32.TRUNC.NTZ R3, R2 ;  /* 0x0000000200037305 */ /* 0x000064000021f000 */
[----:B0-----:R-:W-:Y:S02]  /*0380*/  IMAD.MOV.U32 R2, RZ, RZ, RZ ;  /* 0x000000ffff027224 */ /* 0x001fe400078e00ff */
[----:B-1----:R-:W-:-:S04]  /*0390*/  IMAD.MOV R10, RZ, RZ, -R3 ;  /* 0x000000ffff0a7224 */ /* 0x002fc800078e0a03 */
[----:B------:R-:W-:Y:S01]  /*03a0*/  IMAD.MOV.U32 R4, RZ, RZ, R10 ;  /* 0x000000ffff047224 */ /* 0x000fe200078e000a */
[----:B------:R-:W-:-:S03]  /*03b0*/  IABS R10, R6 ;  /* 0x00000006000a7213 */ /* 0x000fc60000000000 */
        /* <DEDUP_REMOVED lines=11> */
[----:B------:R-:W-:-:S07]  /*0470*/  ISETP.GE.AND P2, PT, R0, RZ, PT ;  /* 0x000000ff0000720c */ /* 0x000fce0003f46270 */
[----:B------:R-:W-:Y:S01]  /*0480*/  @P0 VIADD R3, R3, 0x1 ;  /* 0x0000000103030836 */ /* 0x000fe20000000000 */
[----:B------:R-:W-:-:S05]  /*0490*/  ISETP.GT.AND P0, PT, R152, 0x3f, PT ;  /* 0x0000003f9800780c */ /* 0x000fca0003f04270 */
[----:B------:R-:W-:Y:S01]  /*04a0*/  @!P2 IMAD.MOV R3, RZ, RZ, -R3 ;  /* 0x000000ffff03a224 */ /* 0x000fe200078e0a03 */
[----:B------:R-:W-:-:S05]  /*04b0*/  @!P1 LOP3.LUT R3, RZ, R9, RZ, 0x33, !PT ;  /* 0x00000009ff039212 */ /* 0x000fca00078e33ff */
[----:B------:R-:W-:-:S04]  /*04c0*/  IMAD.MOV R0, RZ, RZ, -R3 ;  /* 0x000000ffff007224 */ /* 0x000fc800078e0a03 */
[----:B------:R-:W-:-:S04]  /*04d0*/  IMAD R0, R9, R0, R6 ;  /* 0x0000000009007224 */ /* 0x000fc800078e0206 */
[----:B------:R-:W-:-:S04]  /*04e0*/  IMAD.IADD R0, R8, 0x1, R0 ;  /* 0x0000000108007824 */ /* 0x000fc800078e0200 */
[----:B------:R-:W-:Y:S02]  /*04f0*/  IMAD R2, R0, 0x100, R153 ;  /* 0x0000010000027824 */ /* 0x000fe400078e0299 */
[----:B------:R-:W-:Y:S02]  /*0500*/  IMAD.SHL.U32 R0, R3, 0x100, RZ ;  /* 0x0000010003007824 */ /* 0x000fe400078e00ff */
[----:B------:R-:W-:Y:S01]  /*0510*/  VIADD R3, R2, 0x80 ;  /* 0x0000008002037836 */ /* 0x000fe20000000000 */
[----:B------:R-:W-:Y:S06]  /*0520*/  @P0 BRA `(.L_x_0) ;  /* 0x0000001c000c0947 */ /* 0x000fec0003800000 */
[----:B------:R-:W-:Y:S01]  /*0530*/  IMAD.SHL.U32 R4, R28, 0x8, RZ ;  /* 0x000000081c047824 */ /* 0x000fe200078e00ff */
[----:B------:R1:W-:Y:S01]  /*0540*/  STL [R1+0x400], RZ ;  /* 0x000400ff01007387 */ /* 0x0003e20000100800 */
[----:B------:R-:W-:Y:S02]  /*0550*/  CS2R R24, SRZ ;  /* 0x0000000000187805 */ /* 0x000fe4000001ff00 */
[----:B------:R-:W-:Y:S02]  /*0560*/  CS2R R26, SRZ ;  /* 0x00000000001a7805 */ /* 0x000fe4000001ff00 */
[----:B------:R-:W-:Y:S01]  /*0570*/  CS2R R28, SRZ ;  /* 0x00000000001c7805 */ /* 0x000fe2000001ff00 */
[----:B------:R1:W-:Y:S01]  /*0580*/  STL [R1+0xe68], R4 ;  /* 0x000e680401007387 */ /* 0x0003e20000100800 */
[----:B------:R-:W-:Y:S02]  /*0590*/  CS2R R30, SRZ ;  /* 0x00000000001e7805 */ /* 0x000fe4000001ff00 */
[----:B------:R-:W-:-:S02]  /*05a0*/  CS2R R32, SRZ ;  /* 0x0000000000207805 */ /* 0x000fc4000001ff00 */
[----:B------:R-:W-:Y:S01]  /*05b0*/  CS2R R34, SRZ ;  /* 0x0000000000227805 */ /* 0x000fe2000001ff00 */
[----:B------:R1:W-:Y:S01]  /*05c0*/  STL [R1+0x404], RZ ;  /* 0x000404ff01007387 */ /* 0x0003e20000100800 */
[----:B------:R-:W-:Y:S02]  /*05d0*/  CS2R R36, SRZ ;  /* 0x0000000000247805 */ /* 0x000fe4000001ff00 */
[----:B------:R-:W-:Y:S02]  /*05e0*/  CS2R R38, SRZ ;  /* 0x0000000000267805 */ /* 0x000fe4000001ff00 */
[----:B------:R-:W-:Y:S01]  /*05f0*/  CS2R R40, SRZ ;  /* 0x0000000000287805 */ /* 0x000fe2000001ff00 */
[----:B------:R1:W-:Y:S01]  /*0600*/  STL [R1+0x408], RZ ;  /* 0x000408ff01007387 */ /* 0x0003e20000100800 */
        /* <DEDUP_REMOVED lines=72> */
[----:B------:R-:W-:-:S03]  /*0a90*/  CS2R R150, SRZ ;  /* 0x0000000000967805 */ /* 0x000fc6000001ff00 */
[----:B------:R1:W-:Y:S04]  /*0aa0*/  STL [R1+0x454], RZ ;  /* 0x000454ff01007387 */ /* 0x0003e80000100800 */
        /* <DEDUP_REMOVED lines=234> */
[----:B------:R1:W-:Y:S04]  /*1950*/  STL [R1], RZ ;  /* 0x000000ff01007387 */ /* 0x0003e80000100800 */
        /* <DEDUP_REMOVED lines=126> */
[----:B------:R1:W-:Y:S01]  /*2140*/  STL [R1+0x1fc], RZ ;  /* 0x0001fcff01007387 */ /* 0x0003e20000100800 */
[----:B------:R-:W-:Y:S05]  /*2150*/  BRA `(.L_x_1) ;  /* 0x000001e4005c7947 */ /* 0x000fea0003800000 */
.L_x_0:
[-C--:B------:R-:W-:Y:S01]  /*2160*/  IABS R13, R20.reuse ;  /* 0x00000014000d7213 */ /* 0x080fe20000000000 */
[----:B------:R-:W-:Y:S01]  /*2170*/  ULDC UR10, c[0x0][0x23c] ;  /* 0x00008f00000a7ab9 */ /* 0x000fe20000000800 */
[----:B------:R-:W-:Y:S01]  /*2180*/  IABS R4, R21 ;  /* 0x0000001500047213 */ /* 0x000fe20000000000 */
[----:B------:R-:W-:Y:S01]  /*2190*/  ULDC UR11, c[0x0][0x240] ;  /* 0x00009000000b7ab9 */ /* 0x000fe20000000800 */
[----:B------:R-:W0:Y:S01]  /*21a0*/  I2F.RP R5, R13 ;  /* 0x0000000d00057306 */ /* 0x000e220000209400 */
[----:B------:R-:W-:Y:S01]  /*21b0*/  SHF.R.U32.HI R12, RZ, 0x6, R28 ;  /* 0x00000006ff0c7819 */ /* 0x000fe2000001161c */
[----:B------:R-:W-:Y:S01]  /*21c0*/  ULDC.64 UR8, c[0x0][0x218] ;  /* 0x0000860000087ab9 */ /* 0x000fe20000000a00 */
[----:B------:R-:W-:Y:S01]  /*21d0*/  LOP3.LUT R25, RZ, R20, RZ, 0x33, !PT ;  /* 0x00000014ff197212 */ /* 0x000fe200078e33ff */
[----:B------:R-:W-:Y:S01]  /*21e0*/  ULDC UR5, c[0x0][0x234] ;  /* 0x00008d0000057ab9 */ /* 0x000fe20000000800 */
[----:B------:R-:W-:Y:S01]  /*21f0*/  LOP3.LUT R53, R28, 0x3f, RZ, 0xc0, !PT ;  /* 0x0000003f1c357812 */ /* 0x000fe200078ec0ff */
[----:B------:R-:W-:Y:S01]  /*2200*/  ULDC UR18, c[0x0][0x238] ;  /* 0x00008e0000127ab9 */ /* 0x000fe20000000800 */
[----:B------:R-:W-:Y:S01]  /*2210*/  UMOV UR14, 0xfffffffe ;  /* 0xfffffffe000e7882 */ /* 0x000fe20000000000 */
[----:B------:R-:W1:Y:S01]  /*2220*/  I2F.RP R10, R4 ;  /* 0x00000004000a7306 */ /* 0x000e620000209400 */
[----:B------:R-:W-:Y:S01]  /*2230*/  UIMAD UR22, UR18, 0x3f, URZ ;  /* 0x0000003f121678a4 */ /* 0x000fe2000f8e023f */
[----:B------:R-:W-:Y:S01]  /*2240*/  UMOV UR15, 0x7fffffdf ;  /* 0x7fffffdf000f7882 */ /* 0x000fe20000000000 */
[----:B------:R-:W-:-:S02]  /*2250*/  UIMAD UR61, UR18, 0x3e, URZ ;  /* 0x0000003e123d78a4 */ /* 0x000fc4000f8e023f */
[----:B------:R-:W-:-:S03]  /*2260*/  UIMAD UR19, UR18, 0x3d, URZ ;  /* 0x0000003d121378a4 */ /* 0x000fc6000f8e023f */
[----:B0-----:R-:W0:Y:S01]  /*2270*/  MUFU.RCP R5, R5 ;  /* 0x0000000500057308 */ /* 0x001e220000001000 */
[----:B------:R-:W-:Y:S02]  /*2280*/  UIMAD UR26, UR18, 0x3c, URZ ;  /* 0x0000003c121a78a4 */ /* 0x000fe4000f8e023f */
[----:B------:R-:W-:Y:S02]  /*2290*/  UIMAD UR23, UR18, 0x3b, URZ ;  /* 0x0000003b121778a4 */ /* 0x000fe4000f8e023f */
[----:B------:R-:W-:Y:S02]  /*22a0*/  UIMAD UR30, UR18, 0x3a, URZ ;  /* 0x0000003a121e78a4 */ /* 0x000fe4000f8e023f */
[----:B------:R-:W-:Y:S01]  /*22b0*/  UIMAD UR27, UR18, 0x39, URZ ;  /* 0x00000039121b78a4 */ /* 0x000fe2000f8e023f */
[----:B-1----:R-:W1:Y:S01]  /*22c0*/  MUFU.RCP R10, R10 ;  /* 0x0000000a000a7308 */ /* 0x002e620000001000 */
[----:B------:R-:W-:Y:S02]  /*22d0*/  UIMAD UR34, UR18, 0x38, URZ ;  /* 0x00000038122278a4 */ /* 0x000fe4000f8e023f */
[----:B------:R-:W-:-:S02]  /*22e0*/  UIMAD UR31, UR18, 0x37, URZ ;  /* 0x00000037121f78a4 */ /* 0x000fc4000f8e023f */
[----:B------:R-:W-:Y:S02]  /*22f0*/  UIMAD UR38, UR18, 0x36, URZ ;  /* 0x00000036122678a4 */ /* 0x000fe4000f8e023f */
[----:B------:R-:W-:Y:S01]  /*2300*/  UIMAD UR35, UR18, 0x35, URZ ;  /* 0x00000035122378a4 */ /* 0x000fe2000f8e023f */
[----:B0-----:R-:W-:Y:S01]  /*2310*/  VIADD R6, R5, 0xffffffe ;  /* 0x0ffffffe05067836 */ /* 0x001fe20000000000 */
[----:B------:R-:W-:Y:S01]  /*2320*/  SGXT.U32 R5, R12, 0x1 ;  /* 0x000000010c05781a */ /* 0x000fe20000000000 */
[----:B------:R-:W-:Y:S01]  /*2330*/  UIMAD UR41, UR18, 0x34, URZ ;  /* 0x00000034122978a4 */ /* 0x000fe2000f8e023f */
[----:B------:R-:W-:Y:S01]  /*2340*/  IABS R12, R2 ;  /* 0x00000002000c7213 */ /* 0x000fe20000000000 */
[----:B------:R0:W2:Y:S01]  /*2350*/  F2I.FTZ.U32.TRUNC.NTZ R7, R6 ;  /* 0x0000000600077305 */ /* 0x0000a2000021f000 */
[----:B------:R-:W-:Y:S02]  /*2360*/  UIMAD UR39, UR18, 0x33, URZ ;  /* 0x00000033122778a4 */ /* 0x000fe4000f8e023f */
[----:B------:R-:W-:Y:S01]  /*2370*/  UIMAD UR43, UR18, 0x32, URZ ;  /* 0x00000032122b78a4 */ /* 0x000fe2000f8e023f */
[----:B-1----:R-:W-:Y:S01]  /*2380*/  VIADD R8, R10, 0xffffffe ;  /* 0x0ffffffe0a087836 */ /* 0x002fe20000000000 */
[----:B------:R-:W-:-:S02]  /*2390*/  UIMAD UR42, UR18, 0x31, URZ ;  /* 0x00000031122a78a4 */ /* 0x000fc4000f8e023f */
[----:B------:R-:W-:Y:S01]  /*23a0*/  UIMAD UR46, UR18, 0x30, URZ ;  /* 0x00000030122e78a4 */ /* 0x000fe2000f8e023f */
[----:B------:R1:W3:Y:S01]  /*23b0*/  F2I.FTZ.U32.TRUNC.NTZ R9, R8 ;  /* 0x0000000800097305 */ /* 0x0002e2000021f000 */
[----:B0-----:R-:W-:Y:S01]  /*23c0*/  IMAD.MOV.U32 R6, RZ, RZ, RZ ;  /* 0x000000ffff067224 */ /* 0x001fe200078e00ff */
[----:B------:R-:W-:Y:S02]  /*23d0*/  UIMAD UR17, UR18, 0x2e, URZ ;  /* 0x0000002e121178a4 */ /* 0x000fe4000f8e023f */
[----:B------:R-:W-:Y:S02]  /*23e0*/  UIMAD UR54, UR18, 0x2d, URZ ;  /* 0x0000002d123678a4 */ /* 0x000fe4000f8e023f */
[----:B------:R-:W-:Y:S01]  /*23f0*/  UIMAD UR33, UR18, 0x2c, URZ ;  /* 0x0000002c122178a4 */ /* 0x000fe2000f8e023f */
[----:B--2---:R-:W-:Y:S01]  /*2400*/  IMAD.MOV R14, RZ, RZ, -R7 ;  /* 0x000000ffff0e7224 */ /* 0x004fe200078e0a07 */
[----:B------:R-:W-:Y:S01]  /*2410*/  UIMAD UR50, UR18, 0x2b, URZ ;  /* 0x0000002b123278a4 */ /* 0x000fe2000f8e023f */
[----:B-1----:R-:W-:Y:S01]  /*2420*/  IMAD.MOV.U32 R8, RZ, RZ, RZ ;  /* 0x000000ffff087224 */ /* 0x002fe200078e00ff */
[----:B------:R-:W-:Y:S01]  /*2430*/  UIMAD UR58, UR18, 0x2a, URZ ;  /* 0x0000002a123a78a4 */ /* 0x000fe2000f8e023f */
[----:B------:R-:W-:Y:S01]  /*2440*/  IMAD R11, R14, R13, RZ ;  /* 0x0000000d0e0b7224 */ /* 0x000fe200078e02ff */
[----:B------:R-:W-:Y:S01]  /*2450*/  IABS R14, R3 ;  /* 0x00000003000e7213 */ /* 0x000fe20000000000 */
[----:B------:R-:W-:Y:S01]  /*2460*/  UIMAD UR25, UR18, 0x29, URZ ;  /* 0x00000029121978a4 */ /* 0x000fe2000f8e023f */
[----:B---3--:R-:W-:Y:S01]  /*2470*/  IMAD.MOV R15, RZ, RZ, -R9 ;  /* 0x000000ffff0f7224 */ /* 0x008fe200078e0a09 */
[----:B------:R-:W-:Y:S01]  /*2480*/  UIMAD UR44, UR18, 0x28, URZ ;  /* 0x00000028122c78a4 */ /* 0x000fe2000f8e023f */
[----:B------:R-:W-:Y:S01]  /*2490*/  IMAD.HI.U32 R10, R7, R11, R6 ;  /* 0x0000000b070a7227 */ /* 0x000fe200078e0006 */
[----:B------:R-:W-:Y:S01]  /*24a0*/  LOP3.LUT R6, R0, R5, RZ, 0xfc, !PT ;  /* 0x0000000500067212 */ /* 0x000fe200078efcff */
[----:B------:R-:W-:Y:S01]  /*24b0*/  UIMAD UR48, UR18, 0x27, URZ ;  /* 0x00000027123078a4 */ /* 0x000fe2000f8e023f */
[----:B------:R-:W-:Y:S01]  /*24c0*/  LEA.HI R7, R28, R0, RZ, 0x1a ;  /* 0x000000001c077211 */ /* 0x000fe200078fd0ff */
[----:B------:R-:W-:Y:S01]  /*24d0*/  IMAD R5, R15, R4, RZ ;  /* 0x000000040f057224 */ /* 0x000fe200078e02ff */
[----:B------:R-:W-:Y:S01]  /*24e0*/  IABS R16, R6 ;  /* 0x0000000600107213 */ /* 0x000fe20000000000 */
[----:B------:R-:W-:Y:S01]  /*24f0*/  UIMAD UR52, UR18, 0x26, URZ ;  /* 0x00000026123478a4 */ /* 0x000fe2000f8e023f */
[----:B------:R-:W-:Y:S01]  /*2500*/  LOP3.LUT R18, R6, 0xf8, RZ, 0xfc, !PT ;  /* 0x000000f806127812 */ /* 0x000fe200078efcff */
[----:B------:R-:W-:Y:S01]  /*2510*/  IMAD.HI.U32 R5, R9, R5, R8 ;  /* 0x0000000509057227 */ /* 0x000fe200078e0008 */
[----:B------:R-:W-:Y:S01]  /*2520*/  SHF.R.S32.HI R9, RZ, 0x1f, R152 ;  /* 0x0000001fff097819 */ /* 0x000fe20000011498 */
[----:B------:R-:W-:Y:S01]  /*2530*/  UIMAD UR56, UR18, 0x25, URZ ;  /* 0x00000025123878a4 */ /* 0x000fe2000f8e023f */
[----:B------:R-:W-:Y:S01]  /*2540*/  IABS R132, R18 ;  /* 0x0000001200847213 */ /* 0x000fe20000000000 */
[----:B------:R-:W-:Y:S01]  /*2550*/  IMAD.HI.U32 R8, R10, R12, RZ ;  /* 0x0000000c0a087227 */ /* 0x000fe200078e00ff */
[----:B------:R-:W-:Y:S01]  /*2560*/  LEA.HI R152, R9, R152, RZ, 0x6 ;  /* 0x0000009809987211 */ /* 0x000fe200078f30ff */
[----:B------:R-:W-:Y:S01]  /*2570*/  UIMAD UR60, UR18, 0x24, URZ ;  /* 0x00000024123c78a4 */ /* 0x000fe2000f8e023f */
[C---:B------:R-:W-:Y:S01]  /*2580*/  LOP3.LUT R19, R6.reuse, 0x22, RZ, 0xfc, !PT ;  /* 0x0000002206137812 */ /* 0x040fe200078efcff */
[----:B------:R-:W-:Y:S01]  /*2590*/  IMAD.MOV R8, RZ, RZ, -R8 ;  /* 0x000000ffff087224 */ /* 0x000fe200078e0a08 */
[----:B------:R-:W-:Y:S01]  /*25a0*/  LOP3.LUT R35, R6, 0x20, RZ, 0xfc, !PT ;  /* 0x0000002006237812 */ /* 0x000fe200078efcff */
[----:B------:R-:W-:Y:S01]  /*25b0*/  IMAD.HI.U32 R10, R10, R14, RZ ;  /* 0x0000000e0a0a7227 */ /* 0x000fe200078e00ff */
[----:B------:R-:W-:Y:S01]  /*25c0*/  IABS R22, R19 ;  /* 0x0000001300167213 */ /* 0x000fe20000000000 */
[----:B------:R-:W-:Y:S01]  /*25d0*/  UIMAD UR21, UR18, 0x23, URZ ;  /* 0x00000023121578a4 */ /* 0x000fe2000f8e023f */
[C---:B------:R-:W-:Y:S01]  /*25e0*/  LOP3.LUT R37, R6.reuse, 0x1c, RZ, 0xfc, !PT ;  /* 0x0000001c06257812 */ /* 0x040fe200078efcff */
[----:B------:R-:W-:Y:S01]  /*25f0*/  IMAD R8, R13, R8, R12 ;  /* 0x000000080d087224 */ /* 0x000fe200078e020c */
[C---:B------:R-:W-:Y:S01]  /*2600*/  LOP3.LUT R39, R6.reuse, 0x1a, RZ, 0xfc, !PT ;  /* 0x0000001a06277812 */ /* 0x040fe200078efcff */
[----:B------:R-:W-:Y:S01]  /*2610*/  VIADD R9, R7, 0xfe ;  /* 0x000000fe07097836 */ /* 0x000fe20000000000 */
[----:B------:R-:W-:Y:S01]  /*2620*/  IABS R154, R37 ;  /* 0x00000025009a7213 */ /* 0x000fe20000000000 */
[----:B------:R-:W-:Y:S01]  /*2630*/  IMAD.MOV R10, RZ, RZ, -R10 ;  /* 0x000000ffff0a7224 */ /* 0x000fe200078e0a0a */
[----:B------:R-:W-:Y:S01]  /*2640*/  ISETP.GT.U32.AND P0, PT, R13, R8, PT ;  /* 0x000000080d00720c */ /* 0x000fe20003f04070 */
[----:B------:R-:W-:Y:S01]  /*2650*/  IMAD.HI.U32 R11, R5, R16, RZ ;  /* 0x00000010050b7227 */ /* 0x000fe200078e00ff */
[----:B------:R-:W-:Y:S01]  /*2660*/  ISETP.GE.AND P1, PT, R9, RZ, PT ;  /* 0x000000ff0900720c */ /* 0x000fe20003f26270 */
[----:B------:R-:W-:Y:S01]  /*2670*/  UIMAD UR29, UR18, 0x22, URZ ;  /* 0x00000022121d78a4 */ /* 0x000fe2000f8e023f */
[----:B------:R-:W-:Y:S01]  /*2680*/  IABS R30, R9 ;  /* 0x00000009001e7213 */ /* 0x000fe20000000000 */
[----:B------:R-:W-:Y:S01]  /*2690*/  IMAD R9, R13, R10, R14 ;  /* 0x0000000a0d097224 */ /* 0x000fe200078e020e */
[C---:B------:R-:W-:Y:S01]  /*26a0*/  LOP3.LUT R10, R6.reuse, 0xfc, RZ, 0xfc, !PT ;  /* 0x000000fc060a7812 */ /* 0x040fe200078efcff */
[----:B------:R-:W-:Y:S01]  /*26b0*/  IMAD.MOV R11, RZ, RZ, -R11 ;  /* 0x000000ffff0b7224 */ /* 0x000fe200078e0a0b */
[----:B------:R-:W-:Y:S01]  /*26c0*/  LOP3.LUT R14, R6, 0xfa, RZ, 0xfc, !PT ;  /* 0x000000fa060e7812 */ /* 0x000fe200078efcff */
[----:B------:R-:W-:Y:S01]  /*26d0*/  IMAD.HI.U32 R12, R5, R132, RZ ;  /* 0x00000084050c7227 */ /* 0x000fe200078e00ff */
[----:B------:R-:W-:Y:S01]  /*26e0*/  ISETP.GT.U32.AND P2, PT, R13, R9, PT ;  /* 0x000000090d00720c */ /* 0x000fe20003f44070 */
[----:B------:R-:W-:Y:S01]  /*26f0*/  UIMAD UR37, UR18, 0x21, URZ ;  /* 0x00000021122578a4 */ /* 0x000fe2000f8e023f */
[----:B------:R-:W-:Y:S01]  /*2700*/  ISETP.GE.AND P5, PT, R10, RZ, PT ;  /* 0x000000ff0a00720c */ /* 0x000fe20003fa6270 */
[--C-:B------:R-:W-:Y:S01]  /*2710*/  @!P0 IMAD.IADD R8, R8, 0x1, -R13.reuse ;  /* 0x0000000108088824 */ /* 0x100fe200078e0a0d */
[----:B------:R-:W-:Y:S01]  /*2720*/  IABS R134, R10 ;  /* 0x0000000a00867213 */ /* 0x000fe20000000000 */
[----:B------:R-:W-:Y:S01]  /*2730*/  IMAD.HI.U32 R10, R5, R30, RZ ;  /* 0x0000001e050a7227 */ /* 0x000fe200078e00ff */
[----:B------:R-:W-:Y:S01]  /*2740*/  IABS R32, R14 ;  /* 0x0000000e00207213 */ /* 0x000fe20000000000 */
[----:B------:R-:W-:Y:S01]  /*2750*/  USHF.L.U32 UR45, UR18, 0x5, URZ ;  /* 0x00000005122d7899 */ /* 0x000fe2000800063f */
[----:B------:R-:W-:Y:S01]  /*2760*/  ISETP.GT.U32.AND P4, PT, R13, R8, PT ;  /* 0x000000080d00720c */ /* 0x000fe20003f84070 */
[----:B------:R-:W-:Y:S01]  /*2770*/  IMAD R16, R4, R11, R16 ;  /* 0x0000000b04107224 */ /* 0x000fe200078e0210 */
[----:B------:R-:W-:Y:S01]  /*2780*/  IABS R150, R39 ;  /* 0x0000002700967213 */ /* 0x000fe20000000000 */
[----:B------:R-:W-:Y:S01]  /*2790*/  IMAD.MOV R11, RZ, RZ, -R10 ;  /* 0x000000ffff0b7224 */ /* 0x000fe200078e0a0a */
[----:B------:R-:W-:Y:S01]  /*27a0*/  LOP3.LUT R41, R6, 0x18, RZ, 0xfc, !PT ;  /* 0x0000001806297812 */ /* 0x000fe200078efcff */
[--C-:B------:R-:W-:Y:S01]  /*27b0*/  @!P2 IMAD.IADD R9, R9, 0x1, -R13.reuse ;  /* 0x000000010909a824 */ /* 0x100fe200078e0a0d */
[----:B------:R-:W-:Y:S01]  /*27c0*/  ISETP.GE.AND P2, PT, R2, RZ, PT ;  /* 0x000000ff0200720c */ /* 0x000fe20003f46270 */
[----:B------:R-:W-:Y:S01]  /*27d0*/  IMAD.HI.U32 R10, R5, R134, RZ ;  /* 0x00000086050a7227 */ /* 0x000fe200078e00ff */
[C---:B------:R-:W-:Y:S01]  /*27e0*/  ISETP.GT.U32.AND P3, PT, R4.reuse, R16, PT ;  /* 0x000000100400720c */ /* 0x040fe20003f64070 */
[----:B------:R-:W-:Y:S01]  /*27f0*/  UIMAD UR47, UR18, 0x1f, URZ ;  /* 0x0000001f122f78a4 */ /* 0x000fe2000f8e023f */
[----:B------:R-:W-:Y:S01]  /*2800*/  ISETP.GT.U32.AND P0, PT, R13, R9, PT ;  /* 0x000000090d00720c */ /* 0x000fe20003f04070 */
[----:B------:R-:W-:Y:S01]  /*2810*/  IMAD R30, R4, R11, R30 ;  /* 0x0000000b041e7224 */ /* 0x000fe200078e021e */
[----:B------:R-:W-:Y:S01]  /*2820*/  LOP3.LUT R43, R6, 0x16, RZ, 0xfc, !PT ;  /* 0x00000016062b7812 */ /* 0x000fe200078efcff */
[----:B------:R-:W-:Y:S01]  /*2830*/  @!P4 IMAD.IADD R8, R8, 0x1, -R13 ;  /* 0x000000010808c824 */ /* 0x000fe200078e0a0d */
[----:B------:R-:W-:Y:S01]  /*2840*/  ISETP.GE.AND P4, PT, R3, RZ, PT ;  /* 0x000000ff0300720c */ /* 0x000fe20003f86270 */
[----:B------:R-:W-:Y:S01]  /*2850*/  IMAD.HI.U32 R11, R5, R32, RZ ;  /* 0x00000020050b7227 */ /* 0x000fe200078e00ff */
[----:B------:R-:W-:Y:S01]  /*2860*/  ISETP.GT.U32.AND P6, PT, R4, R30, PT ;  /* 0x0000001e0400720c */ /* 0x000fe20003fc4070 */
[----:B------:R-:W-:Y:S01]  /*2870*/  UIMAD UR49, UR18, 0x1e, URZ ;  /* 0x0000001e123178a4 */ /* 0x000fe2000f8e023f */
[C---:B------:R-:W-:Y:S01]  /*2880*/  LOP3.LUT R45, R6.reuse, 0x14, RZ, 0xfc, !PT ;  /* 0x00000014062d7812 */ /* 0x040fe200078efcff */
[----:B------:R-:W-:Y:S01]  /*2890*/  IMAD.MOV R15, RZ, RZ, -R10 ;  /* 0x000000ffff0f7224 */ /* 0x000fe200078e0a0a */
[----:B------:R-:W-:Y:S01]  /*28a0*/  LOP3.LUT R10, R6, 0xf6, RZ, 0xfc, !PT ;  /* 0x000000f6060a7812 */ /* 0x000fe200078efcff */
[----:B------:R-:W-:Y:S01]  /*28b0*/  IMAD.MOV R11, RZ, RZ, -R11 ;  /* 0x000000ffff0b7224 */ /* 0x000fe200078e0a0b */
[----:B------:R-:W-:Y:S01]  /*28c0*/  IABS R27, R45 ;  /* 0x0000002d001b7213 */ /* 0x000fe20000000000 */
[----:B------:R-:W-:Y:S01]  /*28d0*/  IMAD R134, R4, R15, R134 ;  /* 0x0000000f04867224 */ /* 0x000fe200078e0286 */
[----:B------:R-:W-:Y:S01]  /*28e0*/  IABS R34, R10 ;  /* 0x0000000a00227213 */ /* 0x000fe20000000000 */
[----:B------:R-:W-:Y:S01]  /*28f0*/  @!P0 IMAD.IADD R9, R9, 0x1, -R13 ;  /* 0x0000000109098824 */ /* 0x000fe200078e0a0d */
[----:B------:R-:W-:Y:S01]  /*2900*/  ISETP.NE.AND P0, PT, R20, RZ, PT ;  /* 0x000000ff1400720c */ /* 0x000fe20003f05270 */
[----:B------:R-:W-:Y:S01]  /*2910*/  IMAD R32, R4, R11, R32 ;  /* 0x0000000b04207224 */ /* 0x000fe200078e0220 */
[----:B------:R-:W-:Y:S01]  /*2920*/  LOP3.LUT R11, R6, 0xf4, RZ, 0xfc, !PT ;  /* 0x000000f4060b7812 */ /* 0x000fe200078efcff */
[----:B------:R-:W-:Y:S01]  /*2930*/  @!P4 IMAD.MOV R9, RZ, RZ, -R9 ;  /* 0x000000ffff09c224 */ /* 0x000fe200078e0a09 */
[C---:B------:R-:W-:Y:S01]  /*2940*/  ISETP.GT.U32.AND P4, PT, R4.reuse, R134, PT ;  /* 0x000000860400720c */ /* 0x040fe20003f84070 */
[----:B------:R-:W-:Y:S01]  /*2950*/  @!P2 IMAD.MOV R8, RZ, RZ, -R8 ;  /* 0x000000ffff08a224 */ /* 0x000fe200078e0a08 */
[----:B------:R-:W-:Y:S01]  /*2960*/  ISETP.GT.U32.AND P2, PT, R4, R32, PT ;  /* 0x000000200400720c */ /* 0x000fe20003f44070 */
[--C-:B------:R-:W-:Y:S01]  /*2970*/  @!P3 IMAD.IADD R16, R16, 0x1, -R4.reuse ;  /* 0x000000011010b824 */ /* 0x100fe200078e0a04 */
[----:B------:R-:W-:Y:S01]  /*2980*/  IABS R130, R11 ;  /* 0x0000000b00827213 */ /* 0x000fe20000000000 */
[----:B------:R-:W-:Y:S01]  /*2990*/  @!P6 IMAD.IADD R30, R30, 0x1, -R4 ;  /* 0x000000011e1ee824 */ /* 0x000fe200078e0a04 */
[----:B------:R-:W-:Y:S01]  /*29a0*/  SEL R23, R25, R8, !P0 ;  /* 0x0000000819177207 */ /* 0x000fe20004000000 */
[----:B------:R-:W-:Y:S01]  /*29b0*/  IMAD.HI.U32 R8, R5, R34, RZ ;  /* 0x0000002205087227 */ /* 0x000fe200078e00ff */
[C---:B------:R-:W-:Y:S01]  /*29c0*/  ISETP.GT.U32.AND P3, PT, R4.reuse, R16, PT ;  /* 0x000000100400720c */ /* 0x040fe20003f64070 */
[----:B------:R-:W-:Y:S01]  /*29d0*/  UIMAD UR51, UR18, 0x1d, URZ ;  /* 0x0000001d123378a4 */ /* 0x000fe2000f8e023f */
[----:B------:R-:W-:Y:S01]  /*29e0*/  ISETP.GT.U32.AND P6, PT, R4, R30, PT ;  /* 0x0000001e0400720c */ /* 0x000fe20003fc4070 */
[----:B------:R-:W-:Y:S01]  /*29f0*/  IMAD.MOV R17, RZ, RZ, -R12 ;  /* 0x000000ffff117224 */ /* 0x000fe200078e0a0c */
[----:B------:R-:W-:Y:S01]  /*2a00*/  SEL R25, R25, R9, !P0 ;  /* 0x0000000919197207 */ /* 0x000fe20004000000 */
[--C-:B------:R-:W-:Y:S01]  /*2a10*/  @!P4 IMAD.IADD R134, R134, 0x1, -R4.reuse ;  /* 0x000000018686c824 */ /* 0x100fe200078e0a04 */
[----:B------:R-:W-:Y:S01]  /*2a20*/  ISETP.GE.AND P0, PT, R6, RZ, PT ;  /* 0x000000ff0600720c */ /* 0x000fe20003f06270 */
[----:B------:R-:W-:Y:S01]  /*2a30*/  @!P2 IMAD.IADD R32, R32, 0x1, -R4 ;  /* 0x000000012020a824 */ /* 0x000fe200078e0a04 */
[----:B------:R-:W-:Y:S01]  /*2a40*/  LOP3.LUT R12, R6, 0xf2, RZ, 0xfc, !PT ;  /* 0x000000f2060c7812 */ /* 0x000fe200078efcff */
[----:B------:R-:W-:Y:S01]  /*2a50*/  IMAD.MOV R9, RZ, RZ, -R8 ;  /* 0x000000ffff097224 */ /* 0x000fe200078e0a08 */
[C---:B------:R-:W-:Y:S01]  /*2a60*/  ISETP.GT.U32.AND P2, PT, R4.reuse, R134, PT ;  /* 0x000000860400720c */ /* 0x040fe20003f44070 */
[C---:B------:R-:W-:Y:S01]  /*2a70*/  IMAD R132, R4.reuse, R17, R132 ;  /* 0x0000001104847224 */ /* 0x040fe200078e0284 */
[----:B------:R-:W-:Y:S01]  /*2a80*/  IABS R36, R12 ;  /* 0x0000000c00247213 */ /* 0x000fe20000000000 */
[----:B------:R-:W-:Y:S01]  /*2a90*/  IMAD R34, R4, R9, R34 ;  /* 0x0000000904227224 */ /* 0x000fe200078e0222 */
[----:B------:R-:W-:Y:S01]  /*2aa0*/  ISETP.GE.AND P4, PT, R18, RZ, PT ;  /* 0x000000ff1200720c */ /* 0x000fe20003f86270 */
[--C-:B------:R-:W-:Y:S01]  /*2ab0*/  @!P3 IMAD.IADD R16, R16, 0x1, -R4.reuse ;  /* 0x000000011010b824 */ /* 0x100fe200078e0a04 */
[----:B------:R-:W-:Y:S01]  /*2ac0*/  ISETP.GE.AND P3, PT, R14, RZ, PT ;  /* 0x000000ff0e00720c */ /* 0x000fe20003f66270 */
[----:B------:R-:W-:Y:S01]  /*2ad0*/  @!P6 IMAD.IADD R30, R30, 0x1, -R4 ;  /* 0x000000011e1ee824 */ /* 0x000fe200078e0a04 */
[C---:B------:R-:W-:Y:S01]  /*2ae0*/  ISETP.GT.U32.AND P6, PT, R4.reuse, R132, PT ;  /* 0x000000840400720c */ /* 0x040fe20003fc4070 */
[----:B------:R-:W-:Y:S01]  /*2af0*/  @!P0 IMAD.MOV R16, RZ, RZ, -R16 ;  /* 0x000000ffff108224 */ /* 0x000fe200078e0a10 */
[----:B------:R-:W-:Y:S01]  /*2b00*/  ISETP.GT.U32.AND P0, PT, R4, R32, PT ;  /* 0x000000200400720c */ /* 0x000fe20003f04070 */
[C---:B------:R-:W-:Y:S01]  /*2b10*/  IMAD.HI.U32 R8, R5.reuse, R130, RZ ;  /* 0x0000008205087227 */ /* 0x040fe200078e00ff */
[C---:B------:R-:W-:Y:S01]  /*2b20*/  LOP3.LUT R13, R6.reuse, 0xec, RZ, 0xfc, !PT ;  /* 0x000000ec060d7812 */ /* 0x040fe200078efcff */
[----:B------:R-:W-:Y:S01]  /*2b30*/  UIMAD UR53, UR18, 0x1c, URZ ;  /* 0x0000001c123578a4 */ /* 0x000fe2000f8e023f */
[----:B------:R-:W-:Y:S01]  /*2b40*/  LOP3.LUT R14, R6, 0xe4, RZ, 0xfc, !PT ;  /* 0x000000e4060e7812 */ /* 0x000fe200078efcff */
[----:B------:R-:W-:Y:S01]  /*2b50*/  @!P2 IMAD.IADD R134, R134, 0x1, -R4 ;  /* 0x000000018686a824 */ /* 0x000fe200078e0a04 */
[----:B------:R-:W-:Y:S01]  /*2b60*/  ISETP.GT.U32.AND P2, PT, R4, R34, PT ;  /* 0x000000220400720c */ /* 0x000fe20003f44070 */
[----:B------:R-:W-:Y:S01]  /*2b70*/  @!P1 IMAD.MOV R30, RZ, RZ, -R30 ;  /* 0x000000ffff1e9224 */ /* 0x000fe200078e0a1e */
[----:B------:R-:W-:Y:S01]  /*2b80*/  ISETP.GE.AND P1, PT, R10, RZ, PT ;  /* 0x000000ff0a00720c */ /* 0x000fe20003f26270 */
[----:B------:R-:W-:Y:S01]  /*2b90*/  IMAD.MOV R9, RZ, RZ, -R8 ;  /* 0x000000ffff097224 */ /* 0x000fe200078e0a08 */
[----:B------:R-:W-:Y:S01]  /*2ba0*/  LOP3.LUT R10, R6, 0xf0, RZ, 0xfc, !PT ;  /* 0x000000f0060a7812 */ /* 0x000fe200078efcff */
[--C-:B------:R-:W-:Y:S01]  /*2bb0*/  @!P6 IMAD.IADD R132, R132, 0x1, -R4.reuse ;  /* 0x000000018484e824 */ /* 0x100fe200078e0a04 */
[----:B------:R-:W-:Y:S01]  /*2bc0*/  IABS R126, R13 ;  /* 0x0000000d007e7213 */ /* 0x000fe20000000000 */
[----:B------:R-:W-:Y:S01]  /*2bd0*/  IMAD.HI.U32 R8, R5, R36, RZ ;  /* 0x0000002405087227 */ /* 0x000fe200078e00ff */
[----:B------:R-:W-:Y:S01]  /*2be0*/  IABS R128, R10 ;  /* 0x0000000a00807213 */ /* 0x000fe20000000000 */
[----:B------:R-:W-:Y:S01]  /*2bf0*/  UIMAD UR55, UR18, 0x1b, URZ ;  /* 0x0000001b123778a4 */ /* 0x000fe2000f8e023f */
[----:B------:R-:W-:Y:S01]  /*2c00*/  ISETP.GT.U32.AND P6, PT, R4, R132, PT ;  /* 0x000000840400720c */ /* 0x000fe20003fc4070 */
[--C-:B------:R-:W-:Y:S01]  /*2c10*/  @!P0 IMAD.IADD R32, R32, 0x1, -R4.reuse ;  /* 0x0000000120208824 */ /* 0x100fe200078e0a04 */
[----:B------:R-:W-:Y:S01]  /*2c20*/  ISETP.GE.AND P0, PT, R11, RZ, PT ;  /* 0x000000ff0b00720c */ /* 0x000fe20003f06270 */
[----:B------:R-:W-:Y:S01]  /*2c30*/  @!P2 IMAD.IADD R34, R34, 0x1, -R4 ;  /* 0x000000012222a824 */ /* 0x000fe200078e0a04 */
[----:B------:R-:W-:Y:S01]  /*2c40*/  IABS R122, R14 ;  /* 0x0000000e007a7213 */ /* 0x000fe20000000000 */
[----:B------:R-:W-:Y:S01]  /*2c50*/  IMAD R130, R4, R9, R130 ;  /* 0x0000000904827224 */ /* 0x000fe200078e0282 */
[C---:B------:R-:W-:Y:S01]  /*2c60*/  LOP3.LUT R15, R6.reuse, 0xe2, RZ, 0xfc, !PT ;  /* 0x000000e2060f7812 */ /* 0x040fe200078efcff */
[----:B------:R-:W-:Y:S01]  /*2c70*/  VIADD R9, R7, 0xee ;  /* 0x000000ee07097836 */ /* 0x000fe20000000000 */
[----:B------:R-:W-:Y:S01]  /*2c80*/  LOP3.LUT R17, R6, 0xca, RZ, 0xfc, !PT ;  /* 0x000000ca06117812 */ /* 0x000fe200078efcff */
[----:B------:R-:W-:Y:S01]  /*2c90*/  @!P5 IMAD.MOV R134, RZ, RZ, -R134 ;  /* 0x000000ffff86d224 */ /* 0x000fe200078e0a86 */
[C---:B------:R-:W-:Y:S01]  /*2ca0*/  ISETP.GT.U32.AND P5, PT, R4.reuse, R34, PT ;  /* 0x000000220400720c */ /* 0x040fe20003fa4070 */
[----:B------:R-:W-:Y:S01]  /*2cb0*/  IMAD.MOV R11, RZ, RZ, -R8 ;  /* 0x000000ffff0b7224 */ /* 0x000fe200078e0a08 */
[----:B------:R-:W-:Y:S01]  /*2cc0*/  ISETP.GE.AND P2, PT, R9, RZ, PT ;  /* 0x000000ff0900720c */ /* 0x000fe20003f46270 */
[C---:B------:R-:W-:Y:S01]  /*2cd0*/  IMAD.HI.U32 R8, R5.reuse, R128, RZ ;  /* 0x0000008005087227 */ /* 0x040fe200078e00ff */
[----:B------:R-:W-:Y:S01]  /*2ce0*/  IABS R38, R9 ;  /* 0x0000000900267213 */ /* 0x000fe20000000000 */
[----:B------:R-:W-:Y:S01]  /*2cf0*/  UIMAD UR57, UR18, 0x1a, URZ ;  /* 0x0000001a123978a4 */ /* 0x000fe2000f8e023f */
[----:B------:R-:W-:Y:S01]  /*2d00*/  IABS R44, R15 ;  /* 0x0000000f002c7213 */ /* 0x000fe20000000000 */
[----:B------:R-:W-:Y:S01]  /*2d10*/  IMAD R36, R4, R11, R36 ;  /* 0x0000000b04247224 */ /* 0x000fe200078e0224 */
[----:B------:R-:W-:Y:S01]  /*2d20*/  LOP3.LUT R18, R6, 0xc8, RZ, 0xfc, !PT ;  /* 0x000000c806127812 */ /* 0x000fe200078efcff */
[----:B------:R-:W-:Y:S01]  /*2d30*/  IMAD.MOV R9, RZ, RZ, -R8 ;  /* 0x000000ffff097224 */ /* 0x000fe200078e0a08 */
[----:B------:R-:W-:Y:S01]  /*2d40*/  IABS R56, R17 ;  /* 0x0000001100387213 */ /* 0x000fe20000000000 */
[----:B------:R-:W-:Y:S01]  /*2d50*/  @!P3 IMAD.MOV R32, RZ, RZ, -R32 ;  /* 0x000000ffff20b224 */ /* 0x000fe200078e0a20 */
[C---:B------:R-:W-:Y:S01]  /*2d60*/  ISETP.GT.U32.AND P3, PT, R4.reuse, R36, PT ;  /* 0x000000240400720c */ /* 0x040fe20003f64070 */
[----:B------:R-:W-:Y:S01]  /*2d70*/  IMAD R128, R4, R9, R128 ;  /* 0x0000000904807224 */ /* 0x000fe200078e0280 */
[----:B------:R-:W-:Y:S01]  /*2d80*/  IABS R108, R18 ;  /* 0x00000012006c7213 */ /* 0x000fe20000000000 */
[--C-:B------:R-:W-:Y:S01]  /*2d90*/  @!P6 IMAD.IADD R132, R132, 0x1, -R4.reuse ;  /* 0x000000018484e824 */ /* 0x100fe200078e0a04 */
[----:B------:R-:W-:Y:S01]  /*2da0*/  ISETP.GT.U32.AND P6, PT, R4, R130, PT ;  /* 0x000000820400720c */ /* 0x000fe20003fc4070 */
[----:B------:R-:W-:Y:S01]  /*2db0*/  @!P5 IMAD.IADD R34, R34, 0x1, -R4 ;  /* 0x000000012222d824 */ /* 0x000fe200078e0a04 */
[----:B------:R-:W-:Y:S01]  /*2dc0*/  ISETP.GT.U32.AND P5, PT, R4, R128, PT ;  /* 0x000000800400720c */ /* 0x000fe20003fa4070 */
[----:B------:R-:W-:Y:S01]  /*2dd0*/  @!P4 IMAD.MOV R132, RZ, RZ, -R132 ;  /* 0x000000ffff84c224 */ /* 0x000fe200078e0a84 */
[----:B------:R-:W-:Y:S01]  /*2de0*/  ISETP.GE.AND P4, PT, R12, RZ, PT ;  /* 0x000000ff0c00720c */ /* 0x000fe20003f86270 */
[----:B------:R-:W-:Y:S01]  /*2df0*/  @!P1 IMAD.MOV R34, RZ, RZ, -R34 ;  /* 0x000000ffff229224 */ /* 0x000fe200078e0a22 */
[----:B------:R-:W-:Y:S01]  /*2e00*/  LOP3.LUT R12, R6, 0xea, RZ, 0xfc, !PT ;  /* 0x000000ea060c7812 */ /* 0x000fe200078efcff */
[----:B------:R-:W-:Y:S01]  /*2e10*/  IMAD.HI.U32 R8, R5, R38, RZ ;  /* 0x0000002605087227 */ /* 0x000fe200078e00ff */
[----:B------:R-:W-:Y:S01]  /*2e20*/  IABS R20, R35 ;  /* 0x0000002300147213 */ /* 0x000fe20000000000 */
[----:B------:R-:W-:Y:S01]  /*2e30*/  UIMAD UR59, UR18, 0x19, URZ ;  /* 0x00000019123b78a4 */ /* 0x000fe2000f8e023f */
[----:B------:R-:W-:Y:S01]  /*2e40*/  IABS R40, R12 ;  /* 0x0000000c00287213 */ /* 0x000fe20000000000 */
[--C-:B------:R-:W-:Y:S01]  /*2e50*/  @!P3 IMAD.IADD R36, R36, 0x1, -R4.reuse ;  /* 0x000000012424b824 */ /* 0x100fe200078e0a04 */
[----:B------:R-:W-:Y:S01]  /*2e60*/  ISETP.GE.AND P3, PT, R13, RZ, PT ;  /* 0x000000ff0d00720c */ /* 0x000fe20003f66270 */
[--C-:B------:R-:W-:Y:S01]  /*2e70*/  @!P6 IMAD.IADD R130, R130, 0x1, -R4.reuse ;  /* 0x000000018282e824 */ /* 0x100fe200078e0a04 */
[----:B------:R-:W-:Y:S01]  /*2e80*/  LOP3.LUT R13, R6, 0xe6, RZ, 0xfc, !PT ;  /* 0x000000e6060d7812 */ /* 0x000fe200078efcff */
[----:B------:R-:W-:Y:S01]  /*2e90*/  @!P5 IMAD.IADD R128, R128, 0x1, -R4 ;  /* 0x000000018080d824 */ /* 0x000fe200078e0a04 */
[C---:B------:R-:W-:Y:S01]  /*2ea0*/  ISETP.GT.U32.AND P1, PT, R4.reuse, R36, PT ;  /* 0x000000240400720c */ /* 0x040fe20003f24070 */
[C---:B------:R-:W-:Y:S01]  /*2eb0*/  IMAD.HI.U32 R9, R5.reuse, R126, RZ ;  /* 0x0000007e05097227 */ /* 0x040fe200078e00ff */
[C---:B------:R-:W-:Y:S01]  /*2ec0*/  ISETP.GT.U32.AND P6, PT, R4.reuse, R130, PT ;  /* 0x000000820400720c */ /* 0x040fe20003fc4070 */
[----:B------:R-:W-:Y:S01]  /*2ed0*/  UIMAD UR12, UR18, 0x18, URZ ;  /* 0x00000018120c78a4 */ /* 0x000fe2000f8e023f */
[----:B------:R-:W-:Y:S01]  /*2ee0*/  ISETP.GT.U32.AND P5, PT, R4, R128, PT ;  /* 0x000000800400720c */ /* 0x000fe20003fa4070 */
[----:B------:R-:W-:Y:S01]  /*2ef0*/  IMAD.MOV R11, RZ, RZ, -R8 ;  /* 0x000000ffff0b7224 */ /* 0x000fe200078e0a08 */
[----:B------:R-:W-:Y:S01]  /*2f00*/  IABS R42, R13 ;  /* 0x0000000d002a7213 */ /* 0x000fe20000000000 */
[----:B------:R-:W-:Y:S01]  /*2f10*/  IMAD.MOV R9, RZ, RZ, -R9 ;  /* 0x000000ffff097224 */ /* 0x000fe200078e0a09 */
[C---:B------:R-:W-:Y:S01]  /*2f20*/  LOP3.LUT R47, R6.reuse, 0x10, RZ, 0xfc, !PT ;  /* 0x00000010062f7812 */ /* 0x040fe200078efcff */
[----:B------:R-:W-:Y:S01]  /*2f30*/  IMAD.HI.U32 R8, R5, R40, RZ ;  /* 0x0000002805087227 */ /* 0x000fe200078e00ff */
[----:B------:R-:W-:Y:S01]  /*2f40*/  LOP3.LUT R49, R6, 0x6, RZ, 0xfc, !PT ;  /* 0x0000000606317812 */ /* 0x000fe200078efcff */
[----:B------:R-:W-:Y:S01]  /*2f50*/  UIMAD UR13, UR18, 0x17, URZ ;  /* 0x00000017120d78a4 */ /* 0x000fe2000f8e023f */
[----:B------:R-:W-:Y:S01]  /*2f60*/  IABS R148, R47 ;  /* 0x0000002f00947213 */ /* 0x000fe20000000000 */
[----:B------:R-:W-:Y:S01]  /*2f70*/  IMAD R126, R4, R9, R126 ;  /* 0x00000009047e7224 */ /* 0x000fe200078e027e */
[----:B------:R-:W-:Y:S01]  /*2f80*/  IABS R142, R49 ;  /* 0x00000031008e7213 */ /* 0x000fe20000000000 */
[----:B------:R-:W-:Y:S01]  /*2f90*/  IMAD.MOV R9, RZ, RZ, -R8 ;  /* 0x000000ffff097224 */ /* 0x000fe200078e0a08 */
[----:B------:R-:W-:Y:S01]  /*2fa0*/  LOP3.LUT R51, R6, 0x4, RZ, 0xfc, !PT ;  /* 0x0000000406337812 */ /* 0x000fe200078efcff */
[----:B------:R-:W-:Y:S01]  /*2fb0*/  @!P1 IMAD.IADD R36, R36, 0x1, -R4 ;  /* 0x0000000124249824 */ /* 0x000fe200078e0a04 */
[C---:B------:R-:W-:Y:S01]  /*2fc0*/  ISETP.GT.U32.AND P1, PT, R4.reuse, R126, PT ;  /* 0x0000007e0400720c */ /* 0x040fe20003f24070 */
[----:B------:R-:W-:Y:S01]  /*2fd0*/  IMAD R40, R4, R9, R40 ;  /* 0x0000000904287224 */ /* 0x000fe200078e0228 */
[----:B------:R-:W-:Y:S01]  /*2fe0*/  IABS R140, R51 ;  /* 0x00000033008c7213 */ /* 0x000fe20000000000 */
[--C-:B------:R-:W-:Y:S01]  /*2ff0*/  @!P6 IMAD.IADD R130, R130, 0x1, -R4.reuse ;  /* 0x000000018282e824 */ /* 0x100fe200078e0a04 */
[----:B------:R-:W-:Y:S01]  /*3000*/  ISETP.GE.AND P6, PT, R10, RZ, PT ;  /* 0x000000ff0a00720c */ /* 0x000fe20003fc6270 */
[----:B------:R-:W-:Y:S01]  /*3010*/  @!P5 IMAD.IADD R128, R128, 0x1, -R4 ;  /* 0x000000018080d824 */ /* 0x000fe200078e0a04 */
[C---:B------:R-:W-:Y:S01]  /*3020*/  ISETP.GT.U32.AND P5, PT, R4.reuse, R40, PT ;  /* 0x000000280400720c */ /* 0x040fe20003fa4070 */
[----:B------:R-:W-:Y:S01]  /*3030*/  IMAD R38, R4, R11, R38 ;  /* 0x0000000b04267224 */ /* 0x000fe200078e0226 */
[----:B------:R-:W-:Y:S01]  /*3040*/  LOP3.LUT R10, R6, 0xe8, RZ, 0xfc, !PT ;  /* 0x000000e8060a7812 */ /* 0x000fe200078efcff */
[----:B------:R-:W-:Y:S01]  /*3050*/  @!P0 IMAD.MOV R130, RZ, RZ, -R130 ;  /* 0x000000ffff828224 */ /* 0x000fe200078e0a82 */
[----:B------:R-:W-:Y:S01]  /*3060*/  UIMAD UR16, UR18, 0x15, URZ ;  /* 0x00000015121078a4 */ /* 0x000fe2000f8e023f */
[----:B------:R-:W-:Y:S01]  /*3070*/  @!P4 IMAD.MOV R36, RZ, RZ, -R36 ;  /* 0x000000ffff24c224 */ /* 0x000fe200078e0a24 */
[----:B------:R-:W-:Y:S01]  /*3080*/  IABS R124, R10 ;  /* 0x0000000a007c7213 */ /* 0x000fe20000000000 */
[----:B------:R-:W-:Y:S01]  /*3090*/  @!P1 IMAD.IADD R126, R126, 0x1, -R4 ;  /* 0x000000017e7e9824 */ /* 0x000fe200078e0a04 */
[----:B------:R-:W-:Y:S01]  /*30a0*/  ISETP.GT.U32.AND P0, PT, R4, R38, PT ;  /* 0x000000260400720c */ /* 0x000fe20003f04070 */
[----:B------:R-:W-:Y:S01]  /*30b0*/  IMAD R23, R23, UR5, RZ ;  /* 0x0000000517177c24 */ /* 0x000fe2000f8e02ff */
[----:B------:R-:W-:Y:S01]  /*30c0*/  UIMAD UR20, UR18, 0x14, URZ ;  /* 0x00000014121478a4 */ /* 0x000fe2000f8e023f */
[----:B------:R-:W-:Y:S01]  /*30d0*/  IMAD.HI.U32 R8, R5, R124, RZ ;  /* 0x0000007c05087227 */ /* 0x000fe200078e00ff */
[----:B------:R-:W-:-:S02]  /*30e0*/  UIMAD UR24, UR18, 0x13, URZ ;  /* 0x00000013121878a4 */ /* 0x000fc4000f8e023f */
[----:B------:R-:W-:Y:S01]  /*30f0*/  UIMAD UR28, UR18, 0x12, URZ ;  /* 0x00000012121c78a4 */ /* 0x000fe2000f8e023f */
[----:B------:R-:W-:Y:S01]  /*3100*/  @!P5 IMAD.IADD R40, R40, 0x1, -R4 ;  /* 0x000000012828d824 */ /* 0x000fe200078e0a04 */
[C---:B------:R-:W-:Y:S01]  /*3110*/  ISETP.GT.U32.AND P5, PT, R4.reuse, R126, PT ;  /* 0x0000007e0400720c */ /* 0x040fe20003fa4070 */
[----:B------:R-:W-:Y:S01]  /*3120*/  IMAD.MOV R9, RZ, RZ, -R8 ;  /* 0x000000ffff097224 */ /* 0x000fe200078e0a08 */
[----:B------:R-:W-:Y:S01]  /*3130*/  UIMAD UR32, UR18, 0x11, URZ ;  /* 0x00000011122078a4 */ /* 0x000fe2000f8e023f */
[C---:B------:R-:W-:Y:S01]  /*3140*/  IMAD.HI.U32 R8, R5.reuse, R42, RZ ;  /* 0x0000002a05087227 */ /* 0x040fe200078e00ff */
[----:B------:R-:W-:Y:S01]  /*3150*/  ISETP.GT.U32.AND P4, PT, R4, R40, PT ;  /* 0x000000280400720c */ /* 0x000fe20003f84070 */
[----:B------:R-:W-:Y:S02]  /*3160*/  USHF.L.U32 UR36, UR18, 0x4, URZ ;  /* 0x0000000412247899 */ /* 0x000fe4000800063f */
[----:B------:R-:W-:Y:S01]  /*3170*/  @!P0 IMAD.IADD R38, R38, 0x1, -R4 ;  /* 0x0000000126268824 */ /* 0x000fe200078e0a04 */
[----:B------:R-:W-:Y:S01]  /*3180*/  ISETP.GE.AND P0, PT, R12, RZ, PT ;  /* 0x000000ff0c00720c */ /* 0x000fe20003f06270 */
[----:B------:R-:W-:Y:S01]  /*3190*/  IMAD R124, R4, R9, R124 ;  /* 0x00000009047c7224 */ /* 0x000fe200078e027c */
[----:B------:R-:W-:Y:S01]  /*31a0*/  LOP3.LUT R12, R6, 0xdc, RZ, 0xfc, !PT ;  /* 0x000000dc060c7812 */ /* 0x000fe200078efcff */
[----:B------:R-:W-:Y:S01]  /*31b0*/  IMAD.MOV R9, RZ, RZ, -R8 ;  /* 0x000000ffff097224 */ /* 0x000fe200078e0a08 */
[----:B------:R-:W-:Y:S01]  /*31c0*/  ISETP.GT.U32.AND P1, PT, R4, R38, PT ;  /* 0x000000260400720c */ /* 0x000fe20003f24070 */
[----:B------:R-:W-:Y:S01]  /*31d0*/  @!P5 IMAD.IADD R126, R126, 0x1, -R4 ;  /* 0x000000017e7ed824 */ /* 0x000fe200078e0a04 */
[----:B------:R-:W-:Y:S01]  /*31e0*/  IABS R118, R12 ;  /* 0x0000000c00767213 */ /* 0x000fe20000000000 */
[C---:B------:R-:W-:Y:S01]  /*31f0*/  IMAD R42, R4.reuse, R9, R42 ;  /* 0x00000009042a7224 */ /* 0x040fe200078e022a */
[----:B------:R-:W-:Y:S01]  /*3200*/  USHF.R.U32.HI UR40, URZ, 0x4, UR4 ;  /* 0x000000043f287899 */ /* 0x000fe20008011604 */
[----:B------:R-:W-:Y:S01]  /*3210*/  @!P6 IMAD.MOV R128, RZ, RZ, -R128 ;  /* 0x000000ffff80e224 */ /* 0x000fe200078e0a80 */
[C---:B------:R-:W-:Y:S01]  /*3220*/  ISETP.GT.U32.AND P6, PT, R4.reuse, R124, PT ;  /* 0x0000007c0400720c */ /* 0x040fe20003fc4070 */
[----:B------:R-:W-:Y:S01]  /*3230*/  IMAD.HI.U32 R8, R5, R122, RZ ;  /* 0x0000007a05087227 */ /* 0x000fe200078e00ff */
[----:B------:R-:W-:Y:S01]  /*3240*/  ISETP.GT.U32.AND P5, PT, R4, R42, PT ;  /* 0x0000002a0400720c */ /* 0x000fe20003fa4070 */
[----:B------:R-:W-:-:S02]  /*3250*/  USGXT.U32 UR40, UR40, 0xe ;  /* 0x0000000e2828789a */ /* 0x000fc40008000000 */
[----:B------:R-:W-:Y:S02]  /*3260*/  IMAD.MOV R11, RZ, RZ, -R8 ;  /* 0x000000ffff0b7224 */ /* 0x000fe400078e0a08 */
[----:B------:R-:W-:Y:S01]  /*3270*/  @!P1 IMAD.IADD R38, R38, 0x1, -R4 ;  /* 0x0000000126269824 */ /* 0x000fe200078e0a04 */
[----:B------:R-:W-:Y:S01]  /*3280*/  ISETP.GE.AND P1, PT, R10, RZ, PT ;  /* 0x000000ff0a00720c */ /* 0x000fe20003f26270 */
[----:B------:R-:W-:Y:S01]  /*3290*/  VIADD R8, R7, 0xde ;  /* 0x000000de07087836 */ /* 0x000fe20000000000 */
[----:B------:R-:W-:Y:S01]  /*32a0*/  LOP3.LUT R10, R6, 0xe0, RZ, 0xfc, !PT ;  /* 0x000000e0060a7812 */ /* 0x000fe200078efcff */
[----:B------:R-:W-:-:S03]  /*32b0*/  IMAD.HI.U32 R9, R5, R44, RZ ;  /* 0x0000002c05097227 */ /* 0x000fc600078e00ff */
[----:B------:R-:W-:Y:S01]  /*32c0*/  IABS R120, R10 ;  /* 0x0000000a00787213 */ /* 0x000fe20000000000 */
[----:B------:R-:W-:Y:S01]  /*32d0*/  @!P5 IMAD.IADD R42, R42, 0x1, -R4 ;  /* 0x000000012a2ad824 */ /* 0x000fe200078e0a04 */
[----:B------:R-:W-:Y:S01]  /*32e0*/  IABS R46, R8 ;  /* 0x00000008002e7213 */ /* 0x000fe20000000000 */
[----:B------:R-:W-:Y:S02]  /*32f0*/  IMAD R122, R4, R11, R122 ;  /* 0x0000000b047a7224 */ /* 0x000fe400078e027a */
[----:B------:R-:W-:Y:S01]  /*3300*/  @!P6 IMAD.IADD R124, R124, 0x1, -R4 ;  /* 0x000000017c7ce824 */ /* 0x000fe200078e0a04 */
[----:B------:R-:W-:Y:S01]  /*3310*/  ISETP.GE.AND P6, PT, R8, RZ, PT ;  /* 0x000000ff0800720c */ /* 0x000fe20003fc6270 */
[----:B------:R-:W-:Y:S01]  /*3320*/  IMAD.MOV R9, RZ, RZ, -R9 ;  /* 0x000000ffff097224 */ /* 0x000fe200078e0a09 */
[----:B------:R-:W-:Y:S01]  /*3330*/  ISETP.GT.U32.AND P5, PT, R4, R42, PT ;  /* 0x0000002a0400720c */ /* 0x000fe20003fa4070 */
[----:B------:R-:W-:-:S04]  /*3340*/  IMAD.HI.U32 R8, R5, R120, RZ ;  /* 0x0000007805087227 */ /* 0x000fc800078e00ff */
[----:B------:R-:W-:Y:S01]  /*3350*/  @!P3 IMAD.MOV R126, RZ, RZ, -R126 ;  /* 0x000000ffff7eb224 */ /* 0x000fe200078e0a7e */
[C---:B------:R-:W-:Y:S01]  /*3360*/  ISETP.GT.U32.AND P3, PT, R4.reuse, R122, PT ;  /* 0x0000007a0400720c */ /* 0x040fe20003f64070 */
[----:B------:R-:W-:Y:S02]  /*3370*/  IMAD R44, R4, R9, R44 ;  /* 0x00000009042c7224 */ /* 0x000fe400078e022c */
[----:B------:R-:W-:Y:S02]  /*3380*/  IMAD.MOV R9, RZ, RZ, -R8 ;  /* 0x000000ffff097224 */ /* 0x000fe400078e0a08 */
[----:B------:R-:W-:Y:S01]  /*3390*/  @!P4 IMAD.IADD R40, R40, 0x1, -R4 ;  /* 0x000000012828c824 */ /* 0x000fe200078e0a04 */
[----:B------:R-:W-:Y:S01]  /*33a0*/  ISETP.GE.AND P4, PT, R13, RZ, PT ;  /* 0x000000ff0d00720c */ /* 0x000fe20003f86270 */
[----:B------:R-:W-:Y:S01]  /*33b0*/  IMAD R120, R4, R9, R120 ;  /* 0x0000000904787224 */ /* 0x000fe200078e0278 */
[----:B------:R-:W-:Y:S01]  /*33c0*/  LOP3.LUT R13, R6, 0xda, RZ, 0xfc, !PT ;  /* 0x000000da060d7812 */ /* 0x000fe200078efcff */
[----:B------:R-:W-:Y:S01]  /*33d0*/  @!P2 IMAD.MOV R38, RZ, RZ, -R38 ;  /* 0x000000ffff26a224 */ /* 0x000fe200078e0a26 */
[----:B------:R-:W-:Y:S01]  /*33e0*/  ISETP.GT.U32.AND P2, PT, R4, R124, PT ;  /* 0x0000007c0400720c */ /* 0x000fe20003f44070 */
[----:B------:R-:W-:Y:S01]  /*33f0*/  @!P5 IMAD.IADD R42, R42, 0x1, -R4 ;  /* 0x000000012a2ad824 */ /* 0x000fe200078e0a04 */
[C---:B------:R-:W-:Y:S01]  /*3400*/  ISETP.GT.U32.AND P5, PT, R4.reuse, R120, PT ;  /* 0x000000780400720c */ /* 0x040fe20003fa4070 */
[----:B------:R-:W-:Y:S01]  /*3410*/  @!P0 IMAD.MOV R40, RZ, RZ, -R40 ;  /* 0x000000ffff288224 */ /* 0x000fe200078e0a28 */
[----:B------:R-:W-:Y:S01]  /*3420*/  ISETP.GT.U32.AND P0, PT, R4, R44, PT ;  /* 0x0000002c0400720c */ /* 0x000fe20003f04070 */
[----:B------:R-:W-:Y:S01]  /*3430*/  @!P3 IMAD.IADD R122, R122, 0x1, -R4 ;  /* 0x000000017a7ab824 */ /* 0x000fe200078e0a04 */
[----:B------:R-:W-:Y:S01]  /*3440*/  IABS R48, R13 ;  /* 0x0000000d00307213 */ /* 0x000fe20000000000 */
[----:B------:R-:W-:-:S03]  /*3450*/  IMAD.HI.U32 R8, R5, R46, RZ ;  /* 0x0000002e05087227 */ /* 0x000fc600078e00ff */
[----:B------:R-:W-:Y:S01]  /*3460*/  ISETP.GT.U32.AND P3, PT, R4, R122, PT ;  /* 0x0000007a0400720c */ /* 0x000fe20003f64070 */
[----:B------:R-:W-:Y:S02]  /*3470*/  IMAD.MOV R11, RZ, RZ, -R8 ;  /* 0x000000ffff0b7224 */ /* 0x000fe400078e0a08 */
[--C-:B------:R-:W-:Y:S01]  /*3480*/  @!P2 IMAD.IADD R124, R124, 0x1, -R4.reuse ;  /* 0x000000017c7ca824 */ /* 0x100fe200078e0a04 */
[----:B------:R-:W-:Y:S01]  /*3490*/  ISETP.GE.AND P2, PT, R14, RZ, PT ;  /* 0x000000ff0e00720c */ /* 0x000fe20003f46270 */
[--C-:B------:R-:W-:Y:S01]  /*34a0*/  @!P5 IMAD.IADD R120, R120, 0x1, -R4.reuse ;  /* 0x000000017878d824 */ /* 0x100fe200078e0a04 */
[----:B------:R-:W-:Y:S01]  /*34b0*/  LOP3.LUT R14, R6, 0xd0, RZ, 0xfc, !PT ;  /* 0x000000d0060e7812 */ /* 0x000fe200078efcff */
[----:B------:R-:W-:Y:S01]  /*34c0*/  @!P0 IMAD.IADD R44, R44, 0x1, -R4 ;  /* 0x000000012c2c8824 */ /* 0x000fe200078e0a04 */
[----:B------:R-:W-:Y:S01]  /*34d0*/  ISETP.GE.AND P0, PT, R15, RZ, PT ;  /* 0x000000ff0f00720c */ /* 0x000fe20003f06270 */
[C---:B------:R-:W-:Y:S01]  /*34e0*/  IMAD R46, R4.reuse, R11, R46 ;  /* 0x0000000b042e7224 */ /* 0x040fe200078e022e */
[----:B------:R-:W-:Y:S01]  /*34f0*/  IABS R112, R14 ;  /* 0x0000000e00707213 */ /* 0x000fe20000000000 */
[----:B------:R-:W-:Y:S01]  /*3500*/  @!P1 IMAD.MOV R124, RZ, RZ, -R124 ;  /* 0x000000ffff7c9224 */ /* 0x000fe200078e0a7c */
[C---:B------:R-:W-:Y:S01]  /*3510*/  ISETP.GT.U32.AND P1, PT, R4.reuse, R120, PT ;  /* 0x000000780400720c */ /* 0x040fe20003f24070 */
[----:B------:R-:W-:Y:S01]  /*3520*/  IMAD.HI.U32 R9, R5, R118, RZ ;  /* 0x0000007605097227 */ /* 0x000fe200078e00ff */
[----:B------:R-:W-:-:S02]  /*3530*/  ISETP.GT.U32.AND P5, PT, R4, R44, PT ;  /* 0x0000002c0400720c */ /* 0x000fc40003fa4070 */
[----:B------:R-:W-:Y:S01]  /*3540*/  LOP3.LUT R15, R6, 0xcc, RZ, 0xfc, !PT ;  /* 0x000000cc060f7812 */ /* 0x000fe200078efcff */
[----:B------:R-:W-:Y:S01]  /*3550*/  @!P3 IMAD.IADD R122, R122, 0x1, -R4 ;  /* 0x000000017a7ab824 */ /* 0x000fe200078e0a04 */
[----:B------:R-:W-:Y:S01]  /*3560*/  ISETP.GT.U32.AND P3, PT, R4, R46, PT ;  /* 0x0000002e0400720c */ /* 0x000fe20003f64070 */
[----:B------:R-:W-:Y:S01]  /*3570*/  @!P4 IMAD.MOV R42, RZ, RZ, -R42 ;  /* 0x000000ffff2ac224 */ /* 0x000fe200078e0a2a */
[----:B------:R-:W-:Y:S01]  /*3580*/  ISETP.GE.AND P4, PT, R10, RZ, PT ;  /* 0x000000ff0a00720c */ /* 0x000fe20003f86270 */
[----:B------:R-:W-:Y:S01]  /*3590*/  IMAD.MOV R9, RZ, RZ, -R9 ;  /* 0x000000ffff097224 */ /* 0x000fe200078e0a09 */
[----:B------:R-:W-:Y:S01]  /*35a0*/  LOP3.LUT R10, R6, 0xd4, RZ, 0xfc, !PT ;  /* 0x000000d4060a7812 */ /* 0x000fe200078efcff */
[----:B------:R-:W-:Y:S01]  /*35b0*/  IMAD.HI.U32 R8, R5, R48, RZ ;  /* 0x0000003005087227 */ /* 0x000fe200078e00ff */
[----:B------:R-:W-:Y:S02]  /*35c0*/  IABS R110, R15 ;  /* 0x0000000f006e7213 */ /* 0x000fe40000000000 */
[----:B------:R-:W-:Y:S01]  /*35d0*/  IABS R114, R10 ;  /* 0x0000000a00727213 */ /* 0x000fe20000000000 */
[----:B------:R-:W-:-:S02]  /*35e0*/  IMAD R118, R4, R9, R118 ;  /* 0x0000000904767224 */ /* 0x000fc400078e0276 */
[----:B------:R-:W-:Y:S01]  /*35f0*/  IMAD.MOV R9, RZ, RZ, -R8 ;  /* 0x000000ffff097224 */ /* 0x000fe200078e0a08 */
[----:B------:R-:W-:Y:S01]  /*3600*/  LOP3.LUT R8, R6, 0xd8, RZ, 0xfc, !PT ;  /* 0x000000d806087812 */ /* 0x000fe200078efcff */
[----:B------:R-:W-:Y:S01]  /*3610*/  @!P1 IMAD.IADD R120, R120, 0x1, -R4 ;  /* 0x0000000178789824 */ /* 0x000fe200078e0a04 */
[----:B------:R-:W-:Y:S01]  /*3620*/  ISETP.GE.AND P1, PT, R13, RZ, PT ;  /* 0x000000ff0d00720c */ /* 0x000fe20003f26270 */
[----:B------:R-:W-:Y:S01]  /*3630*/  IMAD R48, R4, R9, R48 ;  /* 0x0000000904307224 */ /* 0x000fe200078e0230 */
[----:B------:R-:W-:Y:S01]  /*3640*/  IABS R116, R8 ;  /* 0x0000000800747213 */ /* 0x000fe20000000000 */
[--C-:B------:R-:W-:Y:S01]  /*3650*/  @!P5 IMAD.IADD R44, R44, 0x1, -R4.reuse ;  /* 0x000000012c2cd824 */ /* 0x100fe200078e0a04 */
[----:B------:R-:W-:Y:S01]  /*3660*/  LOP3.LUT R9, R6, 0xd6, RZ, 0xfc, !PT ;  /* 0x000000d606097812 */ /* 0x000fe200078efcff */
[----:B------:R-:W-:Y:S01]  /*3670*/  @!P3 IMAD.IADD R46, R46, 0x1, -R4 ;  /* 0x000000012e2eb824 */ /* 0x000fe200078e0a04 */
[----:B------:R-:W-:Y:S01]  /*3680*/  ISETP.GE.AND P3, PT, R8, RZ, PT ;  /* 0x000000ff0800720c */ /* 0x000fe20003f66270 */
[----:B------:R-:W-:Y:S01]  /*3690*/  @!P4 IMAD.MOV R120, RZ, RZ, -R120 ;  /* 0x000000ffff78c224 */ /* 0x000fe200078e0a78 */
[C---:B------:R-:W-:Y:S01]  /*36a0*/  ISETP.GT.U32.AND P4, PT, R4.reuse, R48, PT ;  /* 0x000000300400720c */ /* 0x040fe20003f84070 */
[----:B------:R-:W-:Y:S01]  /*36b0*/  @!P0 IMAD.MOV R44, RZ, RZ, -R44 ;  /* 0x000000ffff2c8224 */ /* 0x000fe200078e0a2c */
[----:B------:R-:W-:Y:S01]  /*36c0*/  ISETP.GT.U32.AND P0, PT, R4, R46, PT ;  /* 0x0000002e0400720c */ /* 0x000fe20003f04070 */
[----:B------:R-:W-:Y:S01]  /*36d0*/  IMAD.HI.U32 R8, R5, R116, RZ ;  /* 0x0000007405087227 */ /* 0x000fe200078e00ff */
[----:B------:R-:W-:-:S02]  /*36e0*/  IABS R50, R9 ;  /* 0x0000000900327213 */ /* 0x000fc40000000000 */
[----:B------:R-:W-:Y:S01]  /*36f0*/  ISETP.GE.AND P5, PT, R12, RZ, PT ;  /* 0x000000ff0c00720c */ /* 0x000fe20003fa6270 */
[----:B------:R-:W-:Y:S01]  /*3700*/  @!P2 IMAD.MOV R122, RZ, RZ, -R122 ;  /* 0x000000ffff7aa224 */ /* 0x000fe200078e0a7a */
[----:B------:R-:W-:Y:S01]  /*3710*/  ISETP.GT.U32.AND P2, PT, R4, R118, PT ;  /* 0x000000760400720c */ /* 0x000fe20003f44070 */
[----:B------:R-:W-:Y:S01]  /*3720*/  IMAD.MOV R11, RZ, RZ, -R8 ;  /* 0x000000ffff0b7224 */ /* 0x000fe200078e0a08 */
[----:B------:R-:W-:Y:S01]  /*3730*/  LOP3.LUT R12, R6, 0xd2, RZ, 0xfc, !PT ;  /* 0x000000d2060c7812 */ /* 0x000fe200078efcff */
[----:B------:R-:W-:-:S03]  /*3740*/  IMAD.HI.U32 R8, R5, R114, RZ ;  /* 0x0000007205087227 */ /* 0x000fc600078e00ff */
[----:B------:R-:W-:Y:S01]  /*3750*/  IABS R52, R12 ;  /* 0x0000000c00347213 */ /* 0x000fe20000000000 */
[--C-:B------:R-:W-:Y:S02]  /*3760*/  @!P4 IMAD.IADD R48, R48, 0x1, -R4.reuse ;  /* 0x000000013030c824 */ /* 0x100fe400078e0a04 */
[----:B------:R-:W-:Y:S01]  /*3770*/  @!P0 IMAD.IADD R46, R46, 0x1, -R4 ;  /* 0x000000012e2e8824 */ /* 0x000fe200078e0a04 */
[----:B------:R-:W-:Y:S01]  /*3780*/  ISETP.GE.AND P0, PT, R9, RZ, PT ;  /* 0x000000ff0900720c */ /* 0x000fe20003f06270 */
[C---:B------:R-:W-:Y:S01]  /*3790*/  IMAD R116, R4.reuse, R11, R116 ;  /* 0x0000000b04747224 */ /* 0x040fe200078e0274 */
[----:B------:R-:W-:Y:S01]  /*37a0*/  ISETP.GT.U32.AND P4, PT, R4, R48, PT ;  /* 0x000000300400720c */ /* 0x000fe20003f84070 */
[----:B------:R-:W-:-:S04]  /*37b0*/  IMAD.HI.U32 R9, R5, R50, RZ ;  /* 0x0000003205097227 */ /* 0x000fc800078e00ff */
[----:B------:R-:W-:Y:S01]  /*37c0*/  @!P6 IMAD.MOV R46, RZ, RZ, -R46 ;  /* 0x000000ffff2ee224 */ /* 0x000fe200078e0a2e */
[----:B------:R-:W-:Y:S01]  /*37d0*/  ISETP.GT.U32.AND P6, PT, R4, R116, PT ;  /* 0x000000740400720c */ /* 0x000fe20003fc4070 */
[----:B------:R-:W-:Y:S02]  /*37e0*/  IMAD.MOV R9, RZ, RZ, -R9 ;  /* 0x000000ffff097224 */ /* 0x000fe400078e0a09 */
[----:B------:R-:W-:Y:S02]  /*37f0*/  @!P2 IMAD.IADD R118, R118, 0x1, -R4 ;  /* 0x000000017676a824 */ /* 0x000fe400078e0a04 */
[C---:B------:R-:W-:Y:S02]  /*3800*/  IMAD R50, R4.reuse, R9, R50 ;  /* 0x0000000904327224 */ /* 0x040fe400078e0232 */
[----:B------:R-:W-:Y:S01]  /*3810*/  IMAD.MOV R11, RZ, RZ, -R8 ;  /* 0x000000ffff0b7224 */ /* 0x000fe200078e0a08 */
[----:B------:R-:W-:Y:S01]  /*3820*/  ISETP.GT.U32.AND P2, PT, R4, R118, PT ;  /* 0x000000760400720c */ /* 0x000fe20003f44070 */
[----:B------:R-:W-:Y:S01]  /*3830*/  @!P4 IMAD.IADD R48, R48, 0x1, -R4 ;  /* 0x000000013030c824 */ /* 0x000fe200078e0a04 */
[C---:B------:R-:W-:Y:S01]  /*3840*/  ISETP.GT.U32.AND P4, PT, R4.reuse, R50, PT ;  /* 0x000000320400720c */ /* 0x040fe20003f84070 */
[----:B------:R-:W-:-:S02]  /*3850*/  IMAD R114, R4, R11, R114 ;  /* 0x0000000b04727224 */ /* 0x000fc400078e0272 */
[----:B------:R-:W-:Y:S02]  /*3860*/  @!P6 IMAD.IADD R116, R116, 0x1, -R4 ;  /* 0x000000017474e824 */ /* 0x000fe400078e0a04 */
[----:B------:R-:W-:Y:S01]  /*3870*/  IMAD.HI.U32 R9, R5, R52, RZ ;  /* 0x0000003405097227 */ /* 0x000fe200078e00ff */
[----:B------:R-:W-:-:S03]  /*3880*/  ISETP.GT.U32.AND P6, PT, R4, R114, PT ;  /* 0x000000720400720c */ /* 0x000fc60003fc4070 */
[----:B------:R-:W-:Y:S02]  /*3890*/  @!P1 IMAD.MOV R48, RZ, RZ, -R48 ;  /* 0x000000ffff309224 */ /* 0x000fe400078e0a30 */
[--C-:B------:R-:W-:Y:S01]  /*38a0*/  @!P2 IMAD.IADD R118, R118, 0x1, -R4.reuse ;  /* 0x000000017676a824 */ /* 0x100fe200078e0a04 */
[----:B------:R-:W-:Y:S01]  /*38b0*/  ISETP.GE.AND P2, PT, R10, RZ, PT ;  /* 0x000000ff0a00720c */ /* 0x000fe20003f46270 */
[----:B------:R-:W-:Y:S02]  /*38c0*/  VIADD R10, R7, 0xce ;  /* 0x000000ce070a7836 */ /* 0x000fe40000000000 */
[--C-:B------:R-:W-:Y:S01]  /*38d0*/  @!P4 IMAD.IADD R50, R50, 0x1, -R4.reuse ;  /* 0x000000013232c824 */ /* 0x100fe200078e0a04 */
[----:B------:R-:W-:Y:S01]  /*38e0*/  ISETP.GT.U32.AND P4, PT, R4, R116, PT ;  /* 0x000000740400720c */ /* 0x000fe20003f84070 */
[----:B------:R-:W-:Y:S01]  /*38f0*/  IMAD.MOV R9, RZ, RZ, -R9 ;  /* 0x000000ffff097224 */ /* 0x000fe200078e0a09 */
[----:B------:R-:W-:Y:S01]  /*3900*/  IABS R54, R10 ;  /* 0x0000000a00367213 */ /* 0x000fe20000000000 */
[----:B------:R-:W-:Y:S01]  /*3910*/  @!P6 IMAD.IADD R114, R114, 0x1, -R4 ;  /* 0x000000017272e824 */ /* 0x000fe200078e0a04 */
[----:B------:R-:W-:Y:S01]  /*3920*/  ISETP.GT.U32.AND P1, PT, R4, R50, PT ;  /* 0x000000320400720c */ /* 0x000fe20003f24070 */
[----:B------:R-:W-:-:S03]  /*3930*/  IMAD.HI.U32 R8, R5, R112, RZ ;  /* 0x0000007005087227 */ /* 0x000fc600078e00ff */
[C---:B------:R-:W-:Y:S01]  /*3940*/  ISETP.GT.U32.AND P6, PT, R4.reuse, R114, PT ;  /* 0x000000720400720c */ /* 0x040fe20003fc4070 */
[----:B------:R-:W-:Y:S02]  /*3950*/  IMAD R52, R4, R9, R52 ;  /* 0x0000000904347224 */ /* 0x000fe400078e0234 */
[----:B------:R-:W-:-:S04]  /*3960*/  IMAD.HI.U32 R9, R5, R54, RZ ;  /* 0x0000003605097227 */ /* 0x000fc800078e00ff */
[----:B------:R-:W-:Y:S02]  /*3970*/  IMAD.MOV R11, RZ, RZ, -R8 ;  /* 0x000000ffff0b7224 */ /* 0x000fe400078e0a08 */
[----:B------:R-:W-:Y:S02]  /*3980*/  IMAD.MOV R9, RZ, RZ, -R9 ;  /* 0x000000ffff097224 */ /* 0x000fe400078e0a09 */
[C---:B------:R-:W-:Y:S02]  /*3990*/  IMAD R112, R4.reuse, R11, R112 ;  /* 0x0000000b04707224 */ /* 0x040fe400078e0270 */
[----:B------:R-:W-:Y:S02]  /*39a0*/  IMAD R54, R4, R9, R54 ;  /* 0x0000000904367224 */ /* 0x000fe400078e0236 */
[--C-:B------:R-:W-:Y:S01]  /*39b0*/  @!P1 IMAD.IADD R50, R50, 0x1, -R4.reuse ;  /* 0x0000000132329824 */ /* 0x100fe200078e0a04 */
[----:B------:R-:W-:Y:S01]  /*39c0*/  ISETP.GT.U32.AND P1, PT, R4, R112, PT ;  /* 0x000000700400720c */ /* 0x000fe20003f24070 */
[----:B------:R-:W-:Y:S01]  /*39d0*/  @!P6 IMAD.IADD R114, R114, 0x1, -R4 ;  /* 0x000000017272e824 */ /* 0x000fe200078e0a04 */
[----:B------:R-:W-:Y:S01]  /*39e0*/  ISETP.GT.U32.AND P6, PT, R4, R54, PT ;  /* 0x000000360400720c */ /* 0x000fe20003fc4070 */
[----:B------:R-:W-:-:S04]  /*39f0*/  IMAD.HI.U32 R9, R5, R56, RZ ;  /* 0x0000003805097227 */ /* 0x000fc800078e00ff */
[----:B------:R-:W-:Y:S01]  /*3a00*/  @!P5 IMAD.MOV R118, RZ, RZ, -R118 ;  /* 0x000000ffff76d224 */ /* 0x000fe200078e0a76 */
[----:B------:R-:W-:Y:S01]  /*3a10*/  ISETP.GE.AND P5, PT, R10, RZ, PT ;  /* 0x000000ff0a00720c */ /* 0x000fe20003fa6270 */
[----:B------:R-:W-:-:S04]  /*3a20*/  IMAD.HI.U32 R10, R5, R108, RZ ;  /* 0x0000006c050a7227 */ /* 0x000fc800078e00ff */
[--C-:B------:R-:W-:Y:S02]  /*3a30*/  @!P1 IMAD.IADD R112, R112, 0x1, -R4.reuse ;  /* 0x0000000170709824 */ /* 0x100fe400078e0a04 */
[--C-:B------:R-:W-:Y:S02]  /*3a40*/  @!P6 IMAD.IADD R54, R54, 0x1, -R4.reuse ;  /* 0x000000013636e824 */ /* 0x100fe400078e0a04 */
[----:B------:R-:W-:Y:S01]  /*3a50*/  IMAD.MOV R9, RZ, RZ, -R9 ;  /* 0x000000ffff097224 */ /* 0x000fe200078e0a09 */
[----:B------:R-:W-:Y:S01]  /*3a60*/  ISETP.GT.U32.AND P6, PT, R4, R112, PT ;  /* 0x000000700400720c */ /* 0x000fe20003fc4070 */
[----:B------:R-:W-:Y:S01]  /*3a70*/  @!P4 IMAD.IADD R116, R116, 0x1, -R4 ;  /* 0x000000017474c824 */ /* 0x000fe200078e0a04 */
[----:B------:R-:W-:Y:S01]  /*3a80*/  ISETP.GT.U32.AND P4, PT, R4, R52, PT ;  /* 0x000000340400720c */ /* 0x000fe20003f84070 */
[----:B------:R-:W-:Y:S01]  /*3a90*/  IMAD.MOV R13, RZ, RZ, -R10 ;  /* 0x000000ffff0d7224 */ /* 0x000fe200078e0a0a */
[----:B------:R-:W-:Y:S01]  /*3aa0*/  LOP3.LUT R10, R6, 0xc6, RZ, 0xfc, !PT ;  /* 0x000000c6060a7812 */ /* 0x000fe200078efcff */
[----:B------:R-:W-:-:S02]  /*3ab0*/  IMAD R56, R4, R9, R56 ;  /* 0x0000000904387224 */ /* 0x000fc400078e0238 */
[C---:B------:R-:W-:Y:S01]  /*3ac0*/  IMAD R108, R4.reuse, R13, R108 ;  /* 0x0000000d046c7224 */ /* 0x040fe200078e026c */
[----:B------:R-:W-:Y:S01]  /*3ad0*/  IABS R58, R10 ;  /* 0x0000000a003a7213 */ /* 0x000fe20000000000 */
[----:B------:R-:W-:Y:S01]  /*3ae0*/  @!P2 IMAD.MOV R114, RZ, RZ, -R114 ;  /* 0x000000ffff72a224 */ /* 0x000fe200078e0a72 */
[----:B------:R-:W-:Y:S01]  /*3af0*/  ISETP.GT.U32.AND P2, PT, R4, R56, PT ;  /* 0x000000380400720c */ /* 0x000fe20003f44070 */
[----:B------:R-:W-:Y:S01]  /*3b00*/  IMAD.HI.U32 R8, R5, R110, RZ ;  /* 0x0000006e05087227 */ /* 0x000fe200078e00ff */
[----:B------:R-:W-:-:S03]  /*3b10*/  LOP3.LUT R13, R6, 0xc0, RZ, 0xfc, !PT ;  /* 0x000000c0060d7812 */ /* 0x000fc600078efcff */
[--C-:B------:R-:W-:Y:S01]  /*3b20*/  @!P6 IMAD.IADD R112, R112, 0x1, -R4.reuse ;  /* 0x000000017070e824 */ /* 0x100fe200078e0a04 */
[----:B------:R-:W-:Y:S01]  /*3b30*/  ISETP.GT.U32.AND P6, PT, R4, R108, PT ;  /* 0x0000006c0400720c */ /* 0x000fe20003fc4070 */
[----:B------:R-:W-:Y:S01]  /*3b40*/  @!P4 IMAD.IADD R52, R52, 0x1, -R4 ;  /* 0x000000013434c824 */ /* 0x000fe200078e0a04 */
[----:B------:R-:W-:Y:S01]  /*3b50*/  ISETP.GE.AND P4, PT, R12, RZ, PT ;  /* 0x000000ff0c00720c */ /* 0x000fe20003f86270 */
[----:B------:R-:W-:Y:S01]  /*3b60*/  IMAD.MOV R11, RZ, RZ, -R8 ;  /* 0x000000ffff0b7224 */ /* 0x000fe200078e0a08 */
[----:B------:R-:W-:Y:S01]  /*3b70*/  LOP3.LUT R12, R6, 0xc4, RZ, 0xfc, !PT ;  /* 0x000000c4060c7812 */ /* 0x000fe200078efcff */
[----:B------:R-:W-:Y:S01]  /*3b80*/  @!P3 IMAD.MOV R116, RZ, RZ, -R116 ;  /* 0x000000ffff74b224 */ /* 0x000fe200078e0a74 */
[----:B------:R-:W-:Y:S01]  /*3b90*/  ISETP.GT.U32.AND P1, PT, R4, R52, PT ;  /* 0x000000340400720c */ /* 0x000fe20003f24070 */
[----:B------:R-:W-:Y:S01]  /*3ba0*/  @!P2 IMAD.IADD R56, R56, 0x1, -R4 ;  /* 0x000000013838a824 */ /* 0x000fe200078e0a04 */
[----:B------:R-:W-:Y:S01]  /*3bb0*/  IABS R106, R12 ;  /* 0x0000000c006a7213 */ /* 0x000fe20000000000 */
[C---:B------:R-:W-:Y:S01]  /*3bc0*/  IMAD R110, R4.reuse, R11, R110 ;  /* 0x0000000b046e7224 */ /* 0x040fe200078e026e */
[----:B------:R-:W-:Y:S01]  /*3bd0*/  ISETP.GT.U32.AND P3, PT, R4, R54, PT ;  /* 0x000000360400720c */ /* 0x000fe20003f64070 */
[----:B------:R-:W-:Y:S01]  /*3be0*/  @!P0 IMAD.MOV R50, RZ, RZ, -R50 ;  /* 0x000000ffff328224 */ /* 0x000fe200078e0a32 */
[----:B------:R-:W-:Y:S01]  /*3bf0*/  IABS R104, R13 ;  /* 0x0000000d00687213 */ /* 0x000fe20000000000 */
[----:B------:R-:W-:Y:S01]  /*3c00*/  @!P6 IMAD.IADD R108, R108, 0x1, -R4 ;  /* 0x000000016c6ce824 */ /* 0x000fe200078e0a04 */
[C---:B------:R-:W-:Y:S01]  /*3c10*/  ISETP.GT.U32.AND P6, PT, R4.reuse, R56, PT ;  /* 0x000000380400720c */ /* 0x040fe20003fc4070 */
[----:B------:R-:W-:Y:S01]  /*3c20*/  IMAD.HI.U32 R9, R5, R106, RZ ;  /* 0x0000006a05097227 */ /* 0x000fe200078e00ff */
[----:B------:R-:W-:-:S02]  /*3c30*/  ISETP.GT.U32.AND P0, PT, R4, R110, PT ;  /* 0x0000006e0400720c */ /* 0x000fc40003f04070 */
[----:B------:R-:W-:Y:S01]  /*3c40*/  ISETP.GE.AND P2, PT, R18, RZ, PT ;  /* 0x000000ff1200720c */ /* 0x000fe20003f46270 */
[----:B------:R-:W-:Y:S02]  /*3c50*/  IMAD.MOV R9, RZ, RZ, -R9 ;  /* 0x000000ffff097224 */ /* 0x000fe400078e0a09 */
[----:B------:R-:W-:-:S04]  /*3c60*/  IMAD.HI.U32 R8, R5, R58, RZ ;  /* 0x0000003a05087227 */ /* 0x000fc800078e00ff */
[----:B------:R-:W-:Y:S02]  /*3c70*/  IMAD R106, R4, R9, R106 ;  /* 0x00000009046a7224 */ /* 0x000fe400078e026a */
[----:B------:R-:W-:Y:S02]  /*3c80*/  @!P6 IMAD.IADD R56, R56, 0x1, -R4 ;  /* 0x000000013838e824 */ /* 0x000fe400078e0a04 */
[----:B------:R-:W-:Y:S01]  /*3c90*/  IMAD.MOV R11, RZ, RZ, -R8 ;  /* 0x000000ffff0b7224 */ /* 0x000fe200078e0a08 */
[----:B------:R-:W-:Y:S01]  /*3ca0*/  ISETP.GT.U32.AND P6, PT, R4, R106, PT ;  /* 0x0000006a0400720c */ /* 0x000fe20003fc4070 */
[--C-:B------:R-:W-:Y:S01]  /*3cb0*/  @!P1 IMAD.IADD R52, R52, 0x1, -R4.reuse ;  /* 0x0000000134349824 */ /* 0x100fe200078e0a04 */
[----:B------:R-:W-:Y:S01]  /*3cc0*/  ISETP.GE.AND P1, PT, R14, RZ, PT ;  /* 0x000000ff0e00720c */ /* 0x000fe20003f26270 */
[--C-:B------:R-:W-:Y:S01]  /*3cd0*/  @!P3 IMAD.IADD R54, R54, 0x1, -R4.reuse ;  /* 0x000000013636b824 */ /* 0x100fe200078e0a04 */
[----:B------:R-:W-:Y:S01]  /*3ce0*/  ISETP.GE.AND P3, PT, R15, RZ, PT ;  /* 0x000000ff0f00720c */ /* 0x000fe20003f66270 */
[----:B------:R-:W-:Y:S01]  /*3cf0*/  @!P0 IMAD.IADD R110, R110, 0x1, -R4 ;  /* 0x000000016e6e8824 */ /* 0x000fe200078e0a04 */
[----:B------:R-:W-:Y:S01]  /*3d00*/  ISETP.GE.AND P0, PT, R17, RZ, PT ;  /* 0x000000ff1100720c */ /* 0x000fe20003f06270 */
[----:B------:R-:W-:Y:S01]  /*3d10*/  IMAD R58, R4, R11, R58 ;  /* 0x0000000b043a7224 */ /* 0x000fe200078e023a */
[----:B------:R-:W-:Y:S01]  /*3d20*/  LOP3.LUT R11, R6, 0xc2, RZ, 0xfc, !PT ;  /* 0x000000c2060b7812 */ /* 0x000fe200078efcff */
[----:B------:R-:W-:Y:S01]  /*3d30*/  @!P4 IMAD.MOV R52, RZ, RZ, -R52 ;  /* 0x000000ffff34c224 */ /* 0x000fe200078e0a34 */
[----:B------:R-:W-:Y:S01]  /*3d40*/  ISETP.GT.U32.AND P4, PT, R4, R110, PT ;  /* 0x0000006e0400720c */ /* 0x000fe20003f84070 */
[----:B------:R-:W-:Y:S01]  /*3d50*/  @!P5 IMAD.MOV R54, RZ, RZ, -R54 ;  /* 0x000000ffff36d224 */ /* 0x000fe200078e0a36 */
[----:B------:R-:W-:Y:S01]  /*3d60*/  IABS R60, R11 ;  /* 0x0000000b003c7213 */ /* 0x000fe20000000000 */
[----:B------:R-:W-:Y:S01]  /*3d70*/  @!P6 IMAD.IADD R106, R106, 0x1, -R4 ;  /* 0x000000016a6ae824 */ /* 0x000fe200078e0a04 */
[C---:B------:R-:W-:Y:S01]  /*3d80*/  ISETP.GT.U32.AND P5, PT, R4.reuse, R58, PT ;  /* 0x0000003a0400720c */ /* 0x040fe20003fa4070 */
[----:B------:R-:W-:Y:S01]  /*3d90*/  @!P1 IMAD.MOV R112, RZ, RZ, -R112 ;  /* 0x000000ffff709224 */ /* 0x000fe200078e0a70 */
[C---:B------:R-:W-:Y:S01]  /*3da0*/  ISETP.GT.U32.AND P1, PT, R4.reuse, R108, PT ;  /* 0x0000006c0400720c */ /* 0x040fe20003f24070 */
[----:B------:R-:W-:Y:S01]  /*3db0*/  IMAD.HI.U32 R8, R5, R60, RZ ;  /* 0x0000003c05087227 */ /* 0x000fe200078e00ff */
[----:B------:R-:W-:-:S02]  /*3dc0*/  ISETP.GT.U32.AND P6, PT, R4, R106, PT ;  /* 0x0000006a0400720c */ /* 0x000fc40003fc4070 */
[C---:B------:R-:W-:Y:S01]  /*3dd0*/  LOP3.LUT R14, R6.reuse, 0xb2, RZ, 0xfc, !PT ;  /* 0x000000b2060e7812 */ /* 0x040fe200078efcff */
[----:B------:R-:W-:Y:S01]  /*3de0*/  IMAD.MOV R9, RZ, RZ, -R8 ;  /* 0x000000ffff097224 */ /* 0x000fe200078e0a08 */
[----:B------:R-:W-:Y:S01]  /*3df0*/  LOP3.LUT R15, R6, 0xb0, RZ, 0xfc, !PT ;  /* 0x000000b0060f7812 */ /* 0x000fe200078efcff */
[----:B------:R-:W-:Y:S01]  /*3e00*/  IMAD.HI.U32 R8, R5, R104, RZ ;  /* 0x0000006805087227 */ /* 0x000fe200078e00ff */
[----:B------:R-:W-:Y:S02]  /*3e10*/  IABS R68, R14 ;  /* 0x0000000e00447213 */ /* 0x000fe40000000000 */
[----:B------:R-:W-:Y:S01]  /*3e20*/  IABS R96, R15 ;  /* 0x0000000f00607213 */ /* 0x000fe20000000000 */
[--C-:B------:R-:W-:Y:S01]  /*3e30*/  @!P4 IMAD.IADD R110, R110, 0x1, -R4.reuse ;  /* 0x000000016e6ec824 */ /* 0x100fe200078e0a04 */
[----:B------:R-:W-:Y:S01]  /*3e40*/  ISETP.GE.AND P4, PT, R10, RZ, PT ;  /* 0x000000ff0a00720c */ /* 0x000fe20003f86270 */
[----:B------:R-:W-:Y:S01]  /*3e50*/  @!P5 IMAD.IADD R58, R58, 0x1, -R4 ;  /* 0x000000013a3ad824 */ /* 0x000fe200078e0a04 */
[----:B------:R-:W-:Y:S01]  /*3e60*/  LOP3.LUT R10, R6, 0xba, RZ, 0xfc, !PT ;  /* 0x000000ba060a7812 */ /* 0x000fe200078efcff */
[C---:B------:R-:W-:Y:S01]  /*3e70*/  IMAD R60, R4.reuse, R9, R60 ;  /* 0x00000009043c7224 */ /* 0x040fe200078e023c */
[----:B------:R-:W-:Y:S01]  /*3e80*/  ISETP.GE.AND P5, PT, R11, RZ, PT ;  /* 0x000000ff0b00720c */ /* 0x000fe20003fa6270 */
[----:B------:R-:W-:Y:S01]  /*3e90*/  IMAD.MOV R9, RZ, RZ, -R8 ;  /* 0x000000ffff097224 */ /* 0x000fe200078e0a08 */
[----:B------:R-:W-:Y:S01]  /*3ea0*/  IABS R64, R10 ;  /* 0x0000000a00407213 */ /* 0x000fe20000000000 */
[----:B------:R-:W-:Y:S01]  /*3eb0*/  @!P3 IMAD.MOV R110, RZ, RZ, -R110 ;  /* 0x000000ffff6eb224 */ /* 0x000fe200078e0a6e */
[C---:B------:R-:W-:Y:S01]  /*3ec0*/  ISETP.GT.U32.AND P3, PT, R4.reuse, R58, PT ;  /* 0x0000003a0400720c */ /* 0x040fe20003f64070 */
[----:B------:R-:W-:Y:S01]  /*3ed0*/  IMAD R104, R4, R9, R104 ;  /* 0x0000000904687224 */ /* 0x000fe200078e0268 */
[----:B------:R-:W-:Y:S01]  /*3ee0*/  LOP3.LUT R17, R6, 0x2a, RZ, 0xfc, !PT ;  /* 0x0000002a06117812 */ /* 0x000fe200078efcff */
[----:B------:R-:W-:-:S02]  /*3ef0*/  @!P6 IMAD.IADD R106, R106, 0x1, -R4 ;  /* 0x000000016a6ae824 */ /* 0x000fc400078e0a04 */
[----:B------:R-:W-:Y:S01]  /*3f00*/  VIADD R8, R7, 0xbe ;  /* 0x000000be07087836 */ /* 0x000fe20000000000 */
[C---:B------:R-:W-:Y:S01]  /*3f10*/  ISETP.GT.U32.AND P6, PT, R4.reuse, R104, PT ;  /* 0x000000680400720c */ /* 0x040fe20003fc4070 */
[----:B------:R-:W-:Y:S01]  /*3f20*/  @!P0 IMAD.MOV R56, RZ, RZ, -R56 ;  /* 0x000000ffff388224 */ /* 0x000fe200078e0a38 */
[----:B------:R-:W-:Y:S01]  /*3f30*/  ISETP.GT.U32.AND P0, PT, R4, R60, PT ;  /* 0x0000003c0400720c */ /* 0x000fe20003f04070 */
[--C-:B------:R-:W-:Y:S01]  /*3f40*/  @!P1 IMAD.IADD R108, R108, 0x1, -R4.reuse ;  /* 0x000000016c6c9824 */ /* 0x100fe200078e0a04 */
[----:B------:R-:W-:Y:S01]  /*3f50*/  IABS R62, R8 ;  /* 0x00000008003e7213 */ /* 0x000fe20000000000 */
[----:B------:R-:W-:Y:S01]  /*3f60*/  IMAD R25, R25, UR5, RZ ;  /* 0x0000000519197c24 */ /* 0x000fe2000f8e02ff */
[----:B------:R-:W-:Y:S01]  /*3f70*/  ISETP.GE.AND P1, PT, R12, RZ, PT ;  /* 0x000000ff0c00720c */ /* 0x000fe20003f26270 */
[----:B------:R-:W-:Y:S01]  /*3f80*/  @!P3 IMAD.IADD R58, R58, 0x1, -R4 ;  /* 0x000000013a3ab824 */ /* 0x000fe200078e0a04 */
[----:B------:R-:W-:Y:S01]  /*3f90*/  ISETP.GE.AND P3, PT, R8, RZ, PT ;  /* 0x000000ff0800720c */ /* 0x000fe20003f66270 */
[----:B------:R-:W-:Y:S01]  /*3fa0*/  @!P2 IMAD.MOV R108, RZ, RZ, -R108 ;  /* 0x000000ffff6ca224 */ /* 0x000fe200078e0a6c */
[----:B------:R-:W-:Y:S01]  /*3fb0*/  LOP3.LUT R8, R6, 0xbc, RZ, 0xfc, !PT ;  /* 0x000000bc06087812 */ /* 0x000fe200078efcff */
[----:B------:R-:W-:Y:S01]  /*3fc0*/  @!P4 IMAD.MOV R58, RZ, RZ, -R58 ;  /* 0x000000ffff3ac224 */ /* 0x000fe200078e0a3a */
[----:B------:R-:W-:Y:S01]  /*3fd0*/  ISETP.GE.AND P2, PT, R13, RZ, PT ;  /* 0x000000ff0d00720c */ /* 0x000fe20003f46270 */
[--C-:B------:R-:W-:Y:S01]  /*3fe0*/  @!P6 IMAD.IADD R104, R104, 0x1, -R4.reuse ;  /* 0x000000016868e824 */ /* 0x100fe200078e0a04 */
[----:B------:R-:W-:Y:S01]  /*3ff0*/  IABS R102, R8 ;  /* 0x0000000800667213 */ /* 0x000fe20000000000 */
[----:B------:R-:W-:Y:S01]  /*4000*/  @!P0 IMAD.IADD R60, R60, 0x1, -R4 ;  /* 0x000000013c3c8824 */ /* 0x000fe200078e0a04 */
[----:B------:R-:W-:Y:S01]  /*4010*/  LOP3.LUT R12, R6, 0xb8, RZ, 0xfc, !PT ;  /* 0x000000b8060c7812 */ /* 0x000fe200078efcff */
[----:B------:R-:W-:Y:S01]  /*4020*/  UIADD3 UR5, UR4, 0x4000, URZ ;  /* 0x0000400004057890 */ /* 0x000fe2000fffe03f */
[C---:B------:R-:W-:Y:S01]  /*4030*/  ISETP.GT.U32.AND P4, PT, R4.reuse, R104, PT ;  /* 0x000000680400720c */ /* 0x040fe20003f84070 */
[----:B------:R-:W-:Y:S01]  /*4040*/  IMAD.HI.U32 R9, R5, R102, RZ ;  /* 0x0000006605097227 */ /* 0x000fe200078e00ff */
[----:B------:R-:W-:-:S02]  /*4050*/  ISETP.GT.U32.AND P6, PT, R4, R60, PT ;  /* 0x0000003c0400720c */ /* 0x000fc40003fc4070 */
[----:B------:R-:W-:Y:S01]  /*4060*/  ISETP.GE.AND P0, PT, R8, RZ, PT ;  /* 0x000000ff0800720c */ /* 0x000fe20003f06270 */
[----:B------:R-:W-:Y:S01]  /*4070*/  IMAD.MOV R13, RZ, RZ, -R9 ;  /* 0x000000ffff0d7224 */ /* 0x000fe200078e0a09 */
[----:B------:R-:W-:Y:S01]  /*4080*/  IABS R100, R12 ;  /* 0x0000000c00647213 */ /* 0x000fe20000000000 */
[----:B------:R-:W-:Y:S01]  /*4090*/  IMAD.HI.U32 R8, R5, R62, RZ ;  /* 0x0000003e05087227 */ /* 0x000fe200078e00ff */
[----:B------:R-:W-:-:S03]  /*40a0*/  IABS R29, R17 ;  /* 0x00000011001d7213 */ /* 0x000fc60000000000 */
[----:B------:R-:W-:Y:S01]  /*40b0*/  IMAD R102, R4, R13, R102 ;  /* 0x0000000d04667224 */ /* 0x000fe200078e0266 */
[----:B------:R-:W-:Y:S01]  /*40c0*/  LOP3.LUT R13, R6, 0xb4, RZ, 0xfc, !PT ;  /* 0x000000b4060d7812 */ /* 0x000fe200078efcff */
[--C-:B------:R-:W-:Y:S02]  /*40d0*/  @!P4 IMAD.IADD R104, R104, 0x1, -R4.reuse ;  /* 0x000000016868c824 */ /* 0x100fe400078e0a04 */
[----:B------:R-:W-:Y:S01]  /*40e0*/  @!P6 IMAD.IADD R60, R60, 0x1, -R4 ;  /* 0x000000013c3ce824 */ /* 0x000fe200078e0a04 */
[----:B------:R-:W-:Y:S01]  /*40f0*/  ISETP.GT.U32.AND P4, PT, R4, R102, PT ;  /* 0x000000660400720c */ /* 0x000fe20003f84070 */
[----:B------:R-:W-:Y:S01]  /*4100*/  IMAD.MOV R11, RZ, RZ, -R8 ;  /* 0x000000ffff0b7224 */ /* 0x000fe200078e0a08 */
[----:B------:R-:W-:Y:S01]  /*4110*/  ISETP.GE.AND P6, PT, R10, RZ, PT ;  /* 0x000000ff0a00720c */ /* 0x000fe20003fc6270 */
[C---:B------:R-:W-:Y:S01]  /*4120*/  IMAD.HI.U32 R8, R5.reuse, R64, RZ ;  /* 0x0000004005087227 */ /* 0x040fe200078e00ff */
[----:B------:R-:W-:Y:S02]  /*4130*/  LOP3.LUT R10, R6, 0xb6, RZ, 0xfc, !PT ;  /* 0x000000b6060a7812 */ /* 0x000fe400078efcff */
[----:B------:R-:W-:Y:S01]  /*4140*/  IABS R98, R13 ;  /* 0x0000000d00627213 */ /* 0x000fe20000000000 */
[----:B------:R-:W-:Y:S01]  /*4150*/  IMAD.HI.U32 R9, R5, R100, RZ ;  /* 0x0000006405097227 */ /* 0x000fe200078e00ff */
[----:B------:R-:W-:-:S03]  /*4160*/  IABS R66, R10 ;  /* 0x0000000a00427213 */ /* 0x000fc60000000000 */
[----:B------:R-:W-:Y:S02]  /*4170*/  IMAD R62, R4, R11, R62 ;  /* 0x0000000b043e7224 */ /* 0x000fe400078e023e */
[----:B------:R-:W-:Y:S02]  /*4180*/  @!P4 IMAD.IADD R102, R102, 0x1, -R4 ;  /* 0x000000016666c824 */ /* 0x000fe400078e0a04 */
[----:B------:R-:W-:Y:S02]  /*4190*/  IMAD.MOV R11, RZ, RZ, -R8 ;  /* 0x000000ffff0b7224 */ /* 0x000fe400078e0a08 */
[----:B------:R-:W-:Y:S01]  /*41a0*/  IMAD.MOV R9, RZ, RZ, -R9 ;  /* 0x000000ffff097224 */ /* 0x000fe200078e0a09 */
[----:B------:R-:W-:Y:S01]  /*41b0*/  ISETP.GT.U32.AND P4, PT, R4, R102, PT ;  /* 0x000000660400720c */ /* 0x000fe20003f84070 */
[----:B------:R-:W-:-:S04]  /*41c0*/  IMAD.HI.U32 R8, R5, R66, RZ ;  /* 0x0000004205087227 */ /* 0x000fc800078e00ff */
[C---:B------:R-:W-:Y:S02]  /*41d0*/  IMAD R64, R4.reuse, R11, R64 ;  /* 0x0000000b04407224 */ /* 0x040fe400078e0240 */
[C---:B------:R-:W-:Y:S02]  /*41e0*/  IMAD R100, R4.reuse, R9, R100 ;  /* 0x0000000904647224 */ /* 0x040fe400078e0264 */
[----:B------:R-:W-:Y:S02]  /*41f0*/  IMAD.MOV R11, RZ, RZ, -R8 ;  /* 0x000000ffff0b7224 */ /* 0x000fe400078e0a08 */
[----:B------:R-:W-:Y:S01]  /*4200*/  @!P2 IMAD.MOV R104, RZ, RZ, -R104 ;  /* 0x000000ffff68a224 */ /* 0x000fe200078e0a68 */
[C---:B------:R-:W-:Y:S01]  /*4210*/  ISETP.GT.U32.AND P2, PT, R4.reuse, R100, PT ;  /* 0x000000640400720c */ /* 0x040fe20003f44070 */
[----:B------:R-:W-:Y:S02]  /*4220*/  IMAD R66, R4, R11, R66 ;  /* 0x0000000b04427224 */ /* 0x000fe400078e0242 */
[----:B------:R-:W-:-:S02]  /*4230*/  @!P4 IMAD.IADD R102, R102, 0x1, -R4 ;  /* 0x000000016666c824 */ /* 0x000fc400078e0a04 */
[----:B------:R-:W-:Y:S01]  /*4240*/  @!P5 IMAD.MOV R60, RZ, RZ, -R60 ;  /* 0x000000ffff3cd224 */ /* 0x000fe200078e0a3c */
[C---:B------:R-:W-:Y:S01]  /*4250*/  ISETP.GT.U32.AND P4, PT, R4.reuse, R66, PT ;  /* 0x000000420400720c */ /* 0x040fe20003f84070 */
[----:B------:R-:W-:Y:S01]  /*4260*/  @!P1 IMAD.MOV R106, RZ, RZ, -R106 ;  /* 0x000000ffff6a9224 */ /* 0x000fe200078e0a6a */
[C---:B------:R-:W-:Y:S01]  /*4270*/  ISETP.GT.U32.AND P5, PT, R4.reuse, R64, PT ;  /* 0x000000400400720c */ /* 0x040fe20003fa4070 */
[----:B------:R-:W-:Y:S01]  /*4280*/  IMAD.HI.U32 R9, R5, R98, RZ ;  /* 0x0000006205097227 */ /* 0x000fe200078e00ff */
[----:B------:R-:W-:-:S03]  /*4290*/  ISETP.GT.U32.AND P1, PT, R4, R62, PT ;  /* 0x0000003e0400720c */ /* 0x000fc60003f24070 */
[----:B------:R-:W-:Y:S02]  /*42a0*/  IMAD.MOV R9, RZ, RZ, -R9 ;  /* 0x000000ffff097224 */ /* 0x000fe400078e0a09 */
[----:B------:R-:W-:Y:S02]  /*42b0*/  @!P2 IMAD.IADD R100, R100, 0x1, -R4 ;  /* 0x000000016464a824 */ /* 0x000fe400078e0a04 */
[----:B------:R-:W-:-:S04]  /*42c0*/  IMAD.HI.U32 R8, R5, R68, RZ ;  /* 0x0000004405087227 */ /* 0x000fc800078e00ff */
[----:B------:R-:W-:Y:S02]  /*42d0*/  IMAD R98, R4, R9, R98 ;  /* 0x0000000904627224 */ /* 0x000fe400078e0262 */
[----:B------:R-:W-:Y:S02]  /*42e0*/  VIADD R9, R7, 0xae ;  /* 0x000000ae07097836 */ /* 0x000fe40000000000 */
[--C-:B------:R-:W-:Y:S01]  /*42f0*/  @!P4 IMAD.IADD R66, R66, 0x1, -R4.reuse ;  /* 0x000000014242c824 */ /* 0x100fe200078e0a04 */
[----:B------:R-:W-:Y:S01]  /*4300*/  ISETP.GT.U32.AND P4, PT, R4, R100, PT ;  /* 0x000000640400720c */ /* 0x000fe20003f84070 */
[----:B------:R-:W-:Y:S01]  /*4310*/  @!P5 IMAD.IADD R64, R64, 0x1, -R4 ;  /* 0x000000014040d824 */ /* 0x000fe200078e0a04 */
[----:B------:R-:W-:Y:S01]  /*4320*/  ISETP.GE.AND P2, PT, R9, RZ, PT ;  /* 0x000000ff0900720c */ /* 0x000fe20003f46270 */
[----:B------:R-:W-:Y:S01]  /*4330*/  IMAD.MOV R11, RZ, RZ, -R8 ;  /* 0x000000ffff0b7224 */ /* 0x000fe200078e0a08 */
[----:B------:R-:W-:Y:S01]  /*4340*/  IABS R70, R9 ;  /* 0x0000000900467213 */ /* 0x000fe20000000000 */
[----:B------:R-:W-:Y:S01]  /*4350*/  @!P1 IMAD.IADD R62, R62, 0x1, -R4 ;  /* 0x000000013e3e9824 */ /* 0x000fe200078e0a04 */
[----:B------:R-:W-:Y:S01]  /*4360*/  ISETP.GT.U32.AND P5, PT, R4, R64, PT ;  /* 0x000000400400720c */ /* 0x000fe20003fa4070 */
[----:B------:R-:W-:-:S03]  /*4370*/  IMAD.HI.U32 R8, R5, R96, RZ ;  /* 0x0000006005087227 */ /* 0x000fc600078e00ff */
[----:B------:R-:W-:Y:S01]  /*4380*/  ISETP.GT.U32.AND P1, PT, R4, R62, PT ;  /* 0x0000003e0400720c */ /* 0x000fe20003f24070 */
[----:B------:R-:W-:Y:S02]  /*4390*/  IMAD.MOV R9, RZ, RZ, -R8 ;  /* 0x000000ffff097224 */ /* 0x000fe400078e0a08 */
[----:B------:R-:W-:Y:S02]  /*43a0*/  @!P4 IMAD.IADD R100, R100, 0x1, -R4 ;  /* 0x000000016464c824 */ /* 0x000fe400078e0a04 */
[C---:B------:R-:W-:Y:S02]  /*43b0*/  IMAD R96, R4.reuse, R9, R96 ;  /* 0x0000000904607224 */ /* 0x040fe400078e0260 */
[----:B------:R-:W-:Y:S01]  /*43c0*/  IMAD R68, R4, R11, R68 ;  /* 0x0000000b04447224 */ /* 0x000fe200078e0244 */
[----:B------:R-:W-:Y:S01]  /*43d0*/  LOP3.LUT R11, R6, 0xaa, RZ, 0xfc, !PT ;  /* 0x000000aa060b7812 */ /* 0x000fe200078efcff */
[----:B------:R-:W-:Y:S01]  /*43e0*/  @!P5 IMAD.IADD R64, R64, 0x1, -R4 ;  /* 0x000000014040d824 */ /* 0x000fe200078e0a04 */
[C---:B------:R-:W-:Y:S01]  /*43f0*/  ISETP.GT.U32.AND P4, PT, R4.reuse, R96, PT ;  /* 0x000000600400720c */ /* 0x040fe20003f84070 */
[----:B------:R-:W-:Y:S01]  /*4400*/  @!P0 IMAD.MOV R102, RZ, RZ, -R102 ;  /* 0x000000ffff668224 */ /* 0x000fe200078e0a66 */
[----:B------:R-:W-:Y:S01]  /*4410*/  ISETP.GT.U32.AND P0, PT, R4, R68, PT ;  /* 0x000000440400720c */ /* 0x000fe20003f04070 */
[----:B------:R-:W-:Y:S01]  /*4420*/  @!P1 IMAD.IADD R62, R62, 0x1, -R4 ;  /* 0x000000013e3e9824 */ /* 0x000fe200078e0a04 */
[----:B------:R-:W-:Y:S01]  /*4430*/  ISETP.GE.AND P1, PT, R12, RZ, PT ;  /* 0x000000ff0c00720c */ /* 0x000fe20003f26270 */
[----:B------:R-:W-:Y:S01]  /*4440*/  @!P6 IMAD.MOV R64, RZ, RZ, -R64 ;  /* 0x000000ffff40e224 */ /* 0x000fe200078e0a40 */
[----:B------:R-:W-:Y:S01]  /*4450*/  ISETP.GE.AND P6, PT, R10, RZ, PT ;  /* 0x000000ff0a00720c */ /* 0x000fe20003fc6270 */
[----:B------:R-:W-:Y:S01]  /*4460*/  @!P3 IMAD.MOV R62, RZ, RZ, -R62 ;  /* 0x000000ffff3eb224 */ /* 0x000fe200078e0a3e */
[----:B------:R-:W-:Y:S01]  /*4470*/  ISETP.GT.U32.AND P3, PT, R4, R66, PT ;  /* 0x000000420400720c */ /* 0x000fe20003f64070 */
[----:B------:R-:W-:Y:S01]  /*4480*/  IMAD.HI.U32 R8, R5, R70, RZ ;  /* 0x0000004605087227 */ /* 0x000fe200078e00ff */
[----:B------:R-:W-:-:S02]  /*4490*/  LOP3.LUT R10, R6, 0xac, RZ, 0xfc, !PT ;  /* 0x000000ac060a7812 */ /* 0x000fc400078efcff */
[----:B------:R-:W-:Y:S01]  /*44a0*/  ISETP.GT.U32.AND P5, PT, R4, R98, PT ;  /* 0x000000620400720c */ /* 0x000fe20003fa4070 */
[----:B------:R-:W-:Y:S01]  /*44b0*/  @!P4 IMAD.IADD R96, R96, 0x1, -R4 ;  /* 0x000000016060c824 */ /* 0x000fe200078e0a04 */
[----:B------:R-:W-:Y:S01]  /*44c0*/  IABS R94, R10 ;  /* 0x0000000a005e7213 */ /* 0x000fe20000000000 */
[----:B------:R-:W-:Y:S01]  /*44d0*/  IMAD.MOV R9, RZ, RZ, -R8 ;  /* 0x000000ffff097224 */ /* 0x000fe200078e0a08 */
[----:B------:R-:W-:Y:S01]  /*44e0*/  IABS R72, R11 ;  /* 0x0000000b00487213 */ /* 0x000fe20000000000 */
[----:B------:R-:W-:Y:S01]  /*44f0*/  @!P0 IMAD.IADD R68, R68, 0x1, -R4 ;  /* 0x0000000144448824 */ /* 0x000fe200078e0a04 */
[----:B------:R-:W-:Y:S01]  /*4500*/  ISETP.GT.U32.AND P4, PT, R4, R96, PT ;  /* 0x000000600400720c */ /* 0x000fe20003f84070 */
[----:B------:R-:W-:Y:S01]  /*4510*/  IMAD.HI.U32 R8, R5, R94, RZ ;  /* 0x0000005e05087227 */ /* 0x000fe200078e00ff */
[----:B------:R-:W-:-:S03]  /*4520*/  LOP3.LUT R12, R6, 0xa8, RZ, 0xfc, !PT ;  /* 0x000000a8060c7812 */ /* 0x000fc600078efcff */
[C---:B------:R-:W-:Y:S01]  /*4530*/  IMAD R70, R4.reuse, R9, R70 ;  /* 0x0000000904467224 */ /* 0x040fe200078e0246 */
[----:B------:R-:W-:Y:S01]  /*4540*/  IABS R92, R12 ;  /* 0x0000000c005c7213 */ /* 0x000fe20000000000 */
[----:B------:R-:W-:Y:S01]  /*4550*/  @!P1 IMAD.MOV R100, RZ, RZ, -R100 ;  /* 0x000000ffff649224 */ /* 0x000fe200078e0a64 */
[----:B------:R-:W-:Y:S01]  /*4560*/  ISETP.GT.U32.AND P1, PT, R4, R68, PT ;  /* 0x000000440400720c */ /* 0x000fe20003f24070 */
[----:B------:R-:W-:Y:S01]  /*4570*/  @!P3 IMAD.IADD R66, R66, 0x1, -R4 ;  /* 0x000000014242b824 */ /* 0x000fe200078e0a04 */
[----:B------:R-:W-:Y:S01]  /*4580*/  ISETP.GE.AND P3, PT, R13, RZ, PT ;  /* 0x000000ff0d00720c */ /* 0x000fe20003f66270 */
[----:B------:R-:W-:Y:S01]  /*4590*/  IMAD.MOV R9, RZ, RZ, -R8 ;  /* 0x000000ffff097224 */ /* 0x000fe200078e0a08 */
[----:B------:R-:W-:Y:S01]  /*45a0*/  LOP3.LUT R13, R6, 0xa4, RZ, 0xfc, !PT ;  /* 0x000000a4060d7812 */ /* 0x000fe200078efcff */
[----:B------:R-:W-:Y:S01]  /*45b0*/  @!P5 IMAD.IADD R98, R98, 0x1, -R4 ;  /* 0x000000016262d824 */ /* 0x000fe200078e0a04 */
[----:B------:R-:W-:Y:S01]  /*45c0*/  ISETP.GE.AND P5, PT, R14, RZ, PT ;  /* 0x000000ff0e00720c */ /* 0x000fe20003fa6270 */
[----:B------:R-:W-:Y:S01]  /*45d0*/  @!P6 IMAD.MOV R66, RZ, RZ, -R66 ;  /* 0x000000ffff42e224 */ /* 0x000fe200078e0a42 */
[C---:B------:R-:W-:Y:S01]  /*45e0*/  ISETP.GT.U32.AND P6, PT, R4.reuse, R70, PT ;  /* 0x000000460400720c */ /* 0x040fe20003fc4070 */
[C---:B------:R-:W-:Y:S01]  /*45f0*/  IMAD R94, R4.reuse, R9, R94 ;  /* 0x00000009045e7224 */ /* 0x040fe200078e025e */
[----:B------:R-:W-:Y:S01]  /*4600*/  ISETP.GT.U32.AND P0, PT, R4, R98, PT ;  /* 0x000000620400720c */ /* 0x000fe20003f04070 */
[----:B------:R-:W-:Y:S01]  /*4610*/  IMAD.HI.U32 R8, R5, R72, RZ ;  /* 0x0000004805087227 */ /* 0x000fe200078e00ff */
[----:B------:R-:W-:-:S02]  /*4620*/  LOP3.LUT R14, R6, 0xa2, RZ, 0xfc, !PT ;  /* 0x000000a2060e7812 */ /* 0x000fc400078efcff */
[----:B------:R-:W-:Y:S01]  /*4630*/  IABS R90, R13 ;  /* 0x0000000d005a7213 */ /* 0x000fe20000000000 */
[----:B------:R-:W-:Y:S01]  /*4640*/  @!P4 IMAD.IADD R96, R96, 0x1, -R4 ;  /* 0x000000016060c824 */ /* 0x000fe200078e0a04 */
[----:B------:R-:W-:Y:S01]  /*4650*/  ISETP.GT.U32.AND P4, PT, R4, R94, PT ;  /* 0x0000005e0400720c */ /* 0x000fe20003f84070 */
[----:B------:R-:W-:Y:S01]  /*4660*/  IMAD.MOV R9, RZ, RZ, -R8 ;  /* 0x000000ffff097224 */ /* 0x000fe200078e0a08 */
[----:B------:R-:W-:Y:S01]  /*4670*/  IABS R76, R14 ;  /* 0x0000000e004c7213 */ /* 0x000fe20000000000 */
[----:B------:R-:W-:Y:S01]  /*4680*/  @!P1 IMAD.IADD R68, R68, 0x1, -R4 ;  /* 0x0000000144449824 */ /* 0x000fe200078e0a04 */
[----:B------:R-:W-:Y:S01]  /*4690*/  ISETP.GE.AND P1, PT, R10, RZ, PT ;  /* 0x000000ff0a00720c */ /* 0x000fe20003f26270 */
[----:B------:R-:W-:Y:S01]  /*46a0*/  IMAD R72, R4, R9, R72 ;  /* 0x0000000904487224 */ /* 0x000fe200078e0248 */
[----:B------:R-:W-:Y:S01]  /*46b0*/  LOP3.LUT R10, R6, 0xa6, RZ, 0xfc, !PT ;  /* 0x000000a6060a7812 */ /* 0x000fe200078efcff */
[----:B------:R-:W-:Y:S02]  /*46c0*/  @!P5 IMAD.MOV R68, RZ, RZ, -R68 ;  /* 0x000000ffff44d224 */ /* 0x000fe400078e0a44 */
[----:B------:R-:W-:Y:S01]  /*46d0*/  @!P6 IMAD.IADD R70, R70, 0x1, -R4 ;  /* 0x000000014646e824 */ /* 0x000fe200078e0a04 */
[----:B------:R-:W-:Y:S01]  /*46e0*/  ISETP.GT.U32.AND P5, PT, R4, R72, PT ;  /* 0x000000480400720c */ /* 0x000fe20003fa4070 */
[----:B------:R-:W-:Y:S01]  /*46f0*/  IMAD.HI.U32 R8, R5, R92, RZ ;  /* 0x0000005c05087227 */ /* 0x000fe200078e00ff */
[----:B------:R-:W-:-:S02]  /*4700*/  IABS R74, R10 ;  /* 0x0000000a004a7213 */ /* 0x000fc40000000000 */
[----:B------:R-:W-:Y:S01]  /*4710*/  ISETP.GE.AND P6, PT, R11, RZ, PT ;  /* 0x000000ff0b00720c */ /* 0x000fe20003fc6270 */
[----:B------:R-:W-:Y:S01]  /*4720*/  @!P4 IMAD.IADD R94, R94, 0x1, -R4 ;  /* 0x000000015e5ec824 */ /* 0x000fe200078e0a04 */
[----:B------:R-:W-:Y:S01]  /*4730*/  ISETP.GT.U32.AND P4, PT, R4, R70, PT ;  /* 0x000000460400720c */ /* 0x000fe20003f84070 */
[----:B------:R-:W-:Y:S02]  /*4740*/  IMAD.MOV R9, RZ, RZ, -R8 ;  /* 0x000000ffff097224 */ /* 0x000fe400078e0a08 */
[----:B------:R-:W-:Y:S01]  /*4750*/  @!P0 IMAD.IADD R98, R98, 0x1, -R4 ;  /* 0x0000000162628824 */ /* 0x000fe200078e0a04 */
[----:B------:R-:W-:Y:S01]  /*4760*/  ISETP.GE.AND P0, PT, R15, RZ, PT ;  /* 0x000000ff0f00720c */ /* 0x000fe20003f06270 */
[----:B------:R-:W-:Y:S01]  /*4770*/  IMAD R92, R4, R9, R92 ;  /* 0x00000009045c7224 */ /* 0x000fe200078e025c */
[----:B------:R-:W-:Y:S01]  /*4780*/  LOP3.LUT R15, R6, 0x82, RZ, 0xfc, !PT ;  /* 0x00000082060f7812 */ /* 0x000fe200078efcff */
[----:B------:R-:W-:Y:S02]  /*4790*/  @!P5 IMAD.IADD R72, R72, 0x1, -R4 ;  /* 0x000000014848d824 */ /* 0x000fe400078e0a04 */
[----:B------:R-:W-:Y:S01]  /*47a0*/  IMAD.HI.U32 R8, R5, R74, RZ ;  /* 0x0000004a05087227 */ /* 0x000fe200078e00ff */
[----:B------:R-:W-:-:S02]  /*47b0*/  IABS R176, R15 ;  /* 0x0000000f00b07213 */ /* 0x000fc40000000000 */
[----:B------:R-:W-:Y:S01]  /*47c0*/  ISETP.GT.U32.AND P5, PT, R4, R72, PT ;  /* 0x000000480400720c */ /* 0x000fe20003fa4070 */
[----:B------:R-:W-:Y:S01]  /*47d0*/  @!P4 IMAD.IADD R70, R70, 0x1, -R4 ;  /* 0x000000014646c824 */ /* 0x000fe200078e0a04 */
[----:B------:R-:W-:Y:S01]  /*47e0*/  ISETP.GT.U32.AND P4, PT, R4, R92, PT ;  /* 0x0000005c0400720c */ /* 0x000fe20003f84070 */
[----:B------:R-:W-:-:S04]  /*47f0*/  IMAD.HI.U32 R9, R5, R90, RZ ;  /* 0x0000005a05097227 */ /* 0x000fc800078e00ff */
[----:B------:R-:W-:Y:S01]  /*4800*/  @!P3 IMAD.MOV R98, RZ, RZ, -R98 ;  /* 0x000000ffff62b224 */ /* 0x000fe200078e0a62 */
[----:B------:R-:W-:Y:S01]  /*4810*/  ISETP.GT.U32.AND P3, PT, R4, R94, PT ;  /* 0x0000005e0400720c */ /* 0x000fe20003f64070 */
[----:B------:R-:W-:Y:S02]  /*4820*/  IMAD.MOV R11, RZ, RZ, -R8 ;  /* 0x000000ffff0b7224 */ /* 0x000fe400078e0a08 */
[----:B------:R-:W-:-:S04]  /*4830*/  IMAD.HI.U32 R8, R5, R76, RZ ;  /* 0x0000004c05087227 */ /* 0x000fc800078e00ff */
[----:B------:R-:W-:Y:S02]  /*4840*/  IMAD.MOV R9, RZ, RZ, -R9 ;  /* 0x000000ffff097224 */ /* 0x000fe400078e0a09 */
[C---:B------:R-:W-:Y:S02]  /*4850*/  IMAD R74, R4.reuse, R11, R74 ;  /* 0x0000000b044a7224 */ /* 0x040fe400078e024a */
[----:B------:R-:W-:Y:S02]  /*4860*/  IMAD.MOV R11, RZ, RZ, -R8 ;  /* 0x000000ffff0b7224 */ /* 0x000fe400078e0a08 */
[C---:B------:R-:W-:Y:S02]  /*4870*/  IMAD R90, R4.reuse, R9, R90 ;  /* 0x00000009045a7224 */ /* 0x040fe400078e025a */
[----:B------:R-:W-:Y:S02]  /*4880*/  IMAD R76, R4, R11, R76 ;  /* 0x0000000b044c7224 */ /* 0x000fe400078e024c */
[--C-:B------:R-:W-:Y:S01]  /*4890*/  @!P5 IMAD.IADD R72, R72, 0x1, -R4.reuse ;  /* 0x000000014848d824 */ /* 0x100fe200078e0a04 */
[----:B------:R-:W-:Y:S01]  /*48a0*/  ISETP.GT.U32.AND P5, PT, R4, R90, PT ;  /* 0x0000005a0400720c */ /* 0x000fe20003fa4070 */
[--C-:B------:R-:W-:Y:S01]  /*48b0*/  @!P4 IMAD.IADD R92, R92, 0x1, -R4.reuse ;  /* 0x000000015c5cc824 */ /* 0x100fe200078e0a04 */
[----:B------:R-:W-:Y:S01]  /*48c0*/  ISETP.GT.U32.AND P4, PT, R4, R74, PT ;  /* 0x0000004a0400720c */ /* 0x000fe20003f84070 */
[----:B------:R-:W-:Y:S01]  /*48d0*/  @!P3 IMAD.IADD R94, R94, 0x1, -R4 ;  /* 0x000000015e5eb824 */ /* 0x000fe200078e0a04 */
[----:B------:R-:W-:Y:S01]  /*48e0*/  ISETP.GE.AND P3, PT, R10, RZ, PT ;  /* 0x000000ff0a00720c */ /* 0x000fe20003f66270 */
[----:B------:R-:W-:Y:S01]  /*48f0*/  @!P6 IMAD.MOV R72, RZ, RZ, -R72 ;  /* 0x000000ffff48e224 */ /* 0x000fe200078e0a48 */
[----:B------:R-:W-:Y:S01]  /*4900*/  ISETP.GT.U32.AND P6, PT, R4, R76, PT ;  /* 0x0000004c0400720c */ /* 0x000fe20003fc4070 */
[----:B------:R-:W-:Y:S01]  /*4910*/  @!P2 IMAD.MOV R70, RZ, RZ, -R70 ;  /* 0x000000ffff46a224 */ /* 0x000fe200078e0a46 */
[----:B------:R-:W-:Y:S01]  /*4920*/  LOP3.LUT R10, R6, 0xa0, RZ, 0xfc, !PT ;  /* 0x000000a0060a7812 */ /* 0x000fe200078efcff */
[----:B------:R-:W-:Y:S01]  /*4930*/  VIADD R9, R7, 0x9e ;  /* 0x0000009e07097836 */ /* 0x000fe20000000000 */
[----:B------:R-:W-:Y:S01]  /*4940*/  ISETP.GT.U32.AND P2, PT, R4, R92, PT ;  /* 0x0000005c0400720c */ /* 0x000fe20003f44070 */
[----:B------:R-:W-:Y:S01]  /*4950*/  @!P0 IMAD.MOV R96, RZ, RZ, -R96 ;  /* 0x000000ffff608224 */ /* 0x000fe200078e0a60 */
[----:B------:R-:W-:Y:S01]  /*4960*/  IABS R88, R10 ;  /* 0x0000000a00587213 */ /* 0x000fe20000000000 */
[--C-:B------:R-:W-:Y:S01]  /*4970*/  @!P5 IMAD.IADD R90, R90, 0x1, -R4.reuse ;  /* 0x000000015a5ad824 */ /* 0x100fe200078e0a04 */
[----:B------:R-:W-:Y:S01]  /*4980*/  IABS R78, R9 ;  /* 0x00000009004e7213 */ /* 0x000fe20000000000 */
[----:B------:R-:W-:Y:S01]  /*4990*/  @!P4 IMAD.IADD R74, R74, 0x1, -R4 ;  /* 0x000000014a4ac824 */ /* 0x000fe200078e0a04 */
[----:B------:R-:W-:Y:S01]  /*49a0*/  ISETP.GE.AND P0, PT, R12, RZ, PT ;  /* 0x000000ff0c00720c */ /* 0x000fe20003f06270 */
[----:B------:R-:W-:Y:S01]  /*49b0*/  IMAD.HI.U32 R8, R5, R88, RZ ;  /* 0x0000005805087227 */ /* 0x000fe200078e00ff */
[----:B------:R-:W-:-:S02]  /*49c0*/  LOP3.LUT R12, R6, 0x9a, RZ, 0xfc, !PT ;  /* 0x0000009a060c7812 */ /* 0x000fc400078efcff */
[----:B------:R-:W-:Y:S01]  /*49d0*/  ISETP.GT.U32.AND P5, PT, R4, R74, PT ;  /* 0x0000004a0400720c */ /* 0x000fe20003fa4070 */
[----:B------:R-:W-:Y:S01]  /*49e0*/  @!P6 IMAD.IADD R76, R76, 0x1, -R4 ;  /* 0x000000014c4ce824 */ /* 0x000fe200078e0a04 */
[----:B------:R-:W-:Y:S01]  /*49f0*/  ISETP.GT.U32.AND P6, PT, R4, R90, PT ;  /* 0x0000005a0400720c */ /* 0x000fe20003fc4070 */
[----:B------:R-:W-:Y:S01]  /*4a00*/  IMAD.MOV R11, RZ, RZ, -R8 ;  /* 0x000000ffff0b7224 */ /* 0x000fe200078e0a08 */
[----:B------:R-:W-:Y:S01]  /*4a10*/  IABS R80, R12 ;  /* 0x0000000c00507213 */ /* 0x000fe20000000000 */
[----:B------:R-:W-:Y:S01]  /*4a20*/  IMAD.HI.U32 R8, R5, R78, RZ ;  /* 0x0000004e05087227 */ /* 0x000fe200078e00ff */
[----:B------:R-:W-:Y:S02]  /*4a30*/  ISETP.GE.AND P4, PT, R14, RZ, PT ;  /* 0x000000ff0e00720c */ /* 0x000fe40003f86270 */
[----:B------:R-:W-:Y:S01]  /*4a40*/  LOP3.LUT R14, R6, 0x84, RZ, 0xfc, !PT ;  /* 0x00000084060e7812 */ /* 0x000fe200078efcff */
[----:B------:R-:W-:Y:S01]  /*4a50*/  @!P2 IMAD.IADD R92, R92, 0x1, -R4 ;  /* 0x000000015c5ca824 */ /* 0x000fe200078e0a04 */
[----:B------:R-:W-:Y:S01]  /*4a60*/  ISETP.GE.AND P2, PT, R9, RZ, PT ;  /* 0x000000ff0900720c */ /* 0x000fe20003f46270 */
[----:B------:R-:W-:Y:S01]  /*4a70*/  IMAD.MOV R9, RZ, RZ, -R8 ;  /* 0x000000ffff097224 */ /* 0x000fe200078e0a08 */
[----:B------:R-:W-:Y:S01]  /*4a80*/  IABS R174, R14 ;  /* 0x0000000e00ae7213 */ /* 0x000fe20000000000 */
[----:B------:R-:W-:Y:S01]  /*4a90*/  IMAD R88, R4, R11, R88 ;  /* 0x0000000b04587224 */ /* 0x000fe200078e0258 */
[----:B------:R-:W-:Y:S01]  /*4aa0*/  LOP3.LUT R11, R6, 0x9c, RZ, 0xfc, !PT ;  /* 0x0000009c060b7812 */ /* 0x000fe200078efcff */
[----:B------:R-:W-:-:S02]  /*4ab0*/  IMAD R78, R4, R9, R78 ;  /* 0x00000009044e7224 */ /* 0x000fc400078e024e */
[--C-:B------:R-:W-:Y:S01]  /*4ac0*/  @!P6 IMAD.IADD R90, R90, 0x1, -R4.reuse ;  /* 0x000000015a5ae824 */ /* 0x100fe200078e0a04 */
[----:B------:R-:W-:Y:S01]  /*4ad0*/  IABS R86, R11 ;  /* 0x0000000b00567213 */ /* 0x000fe20000000000 */
[----:B------:R-:W-:Y:S01]  /*4ae0*/  @!P5 IMAD.IADD R74, R74, 0x1, -R4 ;  /* 0x000000014a4ad824 */ /* 0x000fe200078e0a04 */
[C---:B------:R-:W-:Y:S01]  /*4af0*/  ISETP.GT.U32.AND P6, PT, R4.reuse, R78, PT ;  /* 0x0000004e0400720c */ /* 0x040fe20003fc4070 */
[----:B------:R-:W-:Y:S01]  /*4b00*/  @!P1 IMAD.MOV R94, RZ, RZ, -R94 ;  /* 0x000000ffff5e9224 */ /* 0x000fe200078e0a5e */
[----:B------:R-:W-:Y:S01]  /*4b10*/  ISETP.GT.U32.AND P5, PT, R4, R88, PT ;  /* 0x000000580400720c */ /* 0x000fe20003fa4070 */
[----:B------:R-:W-:Y:S01]  /*4b20*/  IMAD.HI.U32 R8, R5, R86, RZ ;  /* 0x0000005605087227 */ /* 0x000fe200078e00ff */
[----:B------:R-:W-:Y:S02]  /*4b30*/  ISETP.GE.AND P1, PT, R13, RZ, PT ;  /* 0x000000ff0d00720c */ /* 0x000fe40003f26270 */
[----:B------:R-:W-:Y:S01]  /*4b40*/  LOP3.LUT R13, R6, 0x98, RZ, 0xfc, !PT ;  /* 0x00000098060d7812 */ /* 0x000fe200078efcff */
[----:B------:R-:W-:Y:S01]  /*4b50*/  @!P0 IMAD.MOV R92, RZ, RZ, -R92 ;  /* 0x000000ffff5c8224 */ /* 0x000fe200078e0a5c */
[----:B------:R-:W-:Y:S01]  /*4b60*/  ISETP.GT.U32.AND P0, PT, R4, R76, PT ;  /* 0x0000004c0400720c */ /* 0x000fe20003f04070 */
[----:B------:R-:W-:Y:S01]  /*4b70*/  IMAD.MOV R9, RZ, RZ, -R8 ;  /* 0x000000ffff097224 */ /* 0x000fe200078e0a08 */
[----:B------:R-:W-:Y:S01]  /*4b80*/  IABS R84, R13 ;  /* 0x0000000d00547213 */ /* 0x000fe20000000000 */
[----:B------:R-:W-:-:S02]  /*4b90*/  @!P3 IMAD.MOV R74, RZ, RZ, -R74 ;  /* 0x000000ffff4ab224 */ /* 0x000fc400078e0a4a */
[--C-:B------:R-:W-:Y:S02]  /*4ba0*/  @!P6 IMAD.IADD R78, R78, 0x1, -R4.reuse ;  /* 0x000000014e4ee824 */ /* 0x100fe400078e0a04 */
[----:B------:R-:W-:Y:S01]  /*4bb0*/  @!P5 IMAD.IADD R88, R88, 0x1, -R4 ;  /* 0x000000015858d824 */ /* 0x000fe200078e0a04 */
[----:B------:R-:W-:Y:S01]  /*4bc0*/  ISETP.GE.AND P5, PT, R11, RZ, PT ;  /* 0x000000ff0b00720c */ /* 0x000fe20003fa6270 */
[C---:B------:R-:W-:Y:S01]  /*4bd0*/  IMAD R86, R4.reuse, R9, R86 ;  /* 0x0000000904567224 */ /* 0x040fe200078e0256 */
[C---:B------:R-:W-:Y:S01]  /*4be0*/  ISETP.GT.U32.AND P6, PT, R4.reuse, R78, PT ;  /* 0x0000004e0400720c */ /* 0x040fe20003fc4070 */
[----:B------:R-:W-:Y:S01]  /*4bf0*/  @!P1 IMAD.MOV R90, RZ, RZ, -R90 ;  /* 0x000000ffff5a9224 */ /* 0x000fe200078e0a5a */
[C---:B------:R-:W-:Y:S01]  /*4c00*/  ISETP.GT.U32.AND P3, PT, R4.reuse, R88, PT ;  /* 0x000000580400720c */ /* 0x040fe20003f64070 */
[----:B------:R-:W-:Y:S01]  /*4c10*/  IMAD.HI.U32 R9, R5, R84, RZ ;  /* 0x0000005405097227 */ /* 0x000fe200078e00ff */
[----:B------:R-:W-:-:S03]  /*4c20*/  ISETP.GT.U32.AND P1, PT, R4, R86, PT ;  /* 0x000000560400720c */ /* 0x000fc60003f24070 */
[----:B------:R-:W-:Y:S01]  /*4c30*/  @!P0 IMAD.IADD R76, R76, 0x1, -R4 ;  /* 0x000000014c4c8824 */ /* 0x000fe200078e0a04 */
[----:B------:R-:W-:Y:S01]  /*4c40*/  ISETP.GE.AND P0, PT, R10, RZ, PT ;  /* 0x000000ff0a00720c */ /* 0x000fe20003f06270 */
[----:B------:R-:W-:Y:S01]  /*4c50*/  IMAD.HI.U32 R8, R5, R80, RZ ;  /* 0x0000005005087227 */ /* 0x000fe200078e00ff */
[----:B------:R-:W-:-:S03]  /*4c60*/  LOP3.LUT R10, R6, 0x96, RZ, 0xfc, !PT ;  /* 0x00000096060a7812 */ /* 0x000fc600078efcff */
[----:B------:R-:W-:Y:S01]  /*4c70*/  IMAD.MOV R9, RZ, RZ, -R9 ;  /* 0x000000ffff097224 */ /* 0x000fe200078e0a09 */
[----:B------:R-:W-:Y:S01]  /*4c80*/  IABS R82, R10 ;  /* 0x0000000a00527213 */ /* 0x000fe20000000000 */
[----:B------:R-:W-:Y:S02]  /*4c90*/  IMAD.MOV R11, RZ, RZ, -R8 ;  /* 0x000000ffff0b7224 */ /* 0x000fe400078e0a08 */
[C---:B------:R-:W-:Y:S02]  /*4ca0*/  IMAD R84, R4.reuse, R9, R84 ;  /* 0x0000000904547224 */ /* 0x040fe400078e0254 */
[----:B------:R-:W-:Y:S01]  /*4cb0*/  IMAD R80, R4, R11, R80 ;  /* 0x0000000b04507224 */ /* 0x000fe200078e0250 */
[----:B------:R-:W-:Y:S01]  /*4cc0*/  LOP3.LUT R11, R6, 0x94, RZ, 0xfc, !PT ;  /* 0x00000094060b7812 */ /* 0x000fe200078efcff */
[--C-:B------:R-:W-:Y:S01]  /*4cd0*/  @!P6 IMAD.IADD R78, R78, 0x1, -R4.reuse ;  /* 0x000000014e4ee824 */ /* 0x100fe200078e0a04 */
[----:B------:R-:W-:Y:S01]  /*4ce0*/  ISETP.GT.U32.AND P6, PT, R4, R84, PT ;  /* 0x000000540400720c */ /* 0x000fe20003fc4070 */
[--C-:B------:R-:W-:Y:S01]  /*4cf0*/  @!P3 IMAD.IADD R88, R88, 0x1, -R4.reuse ;  /* 0x000000015858b824 */ /* 0x100fe200078e0a04 */
[----:B------:R-:W-:Y:S01]  /*4d00*/  IABS R158, R11 ;  /* 0x0000000b009e7213 */ /* 0x000fe20000000000 */
[----:B------:R-:W-:Y:S01]  /*4d10*/  @!P1 IMAD.IADD R86, R86, 0x1, -R4 ;  /* 0x0000000156569824 */ /* 0x000fe200078e0a04 */
[----:B------:R-:W-:Y:S01]  /*4d20*/  ISETP.GE.AND P3, PT, R12, RZ, PT ;  /* 0x000000ff0c00720c */ /* 0x000fe20003f66270 */
[----:B------:R-:W-:Y:S01]  /*4d30*/  @!P4 IMAD.MOV R76, RZ, RZ, -R76 ;  /* 0x000000ffff4cc224 */ /* 0x000fe200078e0a4c */
[C---:B------:R-:W-:Y:S01]  /*4d40*/  ISETP.GT.U32.AND P4, PT, R4.reuse, R80, PT ;  /* 0x000000500400720c */ /* 0x040fe20003f84070 */
[----:B------:R-:W-:Y:S01]  /*4d50*/  @!P0 IMAD.MOV R88, RZ, RZ, -R88 ;  /* 0x000000ffff588224 */ /* 0x000fe200078e0a58 */
[----:B------:R-:W-:Y:S01]  /*4d60*/  ISETP.GT.U32.AND P0, PT, R4, R86, PT ;  /* 0x000000560400720c */ /* 0x000fe20003f04070 */
[----:B------:R-:W-:Y:S01]  /*4d70*/  IMAD.HI.U32 R8, R5, R82, RZ ;  /* 0x0000005205087227 */ /* 0x000fe200078e00ff */
[----:B------:R-:W-:-:S02]  /*4d80*/  LOP3.LUT R12, R6, 0x92, RZ, 0xfc, !PT ;  /* 0x00000092060c7812 */ /* 0x000fc400078efcff */
[----:B------:R-:W-:Y:S01]  /*4d90*/  ISETP.GE.AND P1, PT, R13, RZ, PT ;  /* 0x000000ff0d00720c */ /* 0x000fe20003f26270 */
[----:B------:R-:W-:Y:S01]  /*4da0*/  IMAD.MOV R9, RZ, RZ, -R8 ;  /* 0x000000ffff097224 */ /* 0x000fe200078e0a08 */
[----:B------:R-:W-:Y:S01]  /*4db0*/  IABS R160, R12 ;  /* 0x0000000c00a07213 */ /* 0x000fe20000000000 */
[----:B------:R-:W-:Y:S01]  /*4dc0*/  @!P6 IMAD.IADD R84, R84, 0x1, -R4 ;  /* 0x000000015454e824 */ /* 0x000fe200078e0a04 */
[----:B------:R-:W-:Y:S01]  /*4dd0*/  LOP3.LUT R13, R6, 0x8c, RZ, 0xfc, !PT ;  /* 0x0000008c060d7812 */ /* 0x000fe200078efcff */
[----:B------:R-:W-:Y:S02]  /*4de0*/  IMAD R82, R4, R9, R82 ;  /* 0x0000000904527224 */ /* 0x000fe400078e0252 */
[--C-:B------:R-:W-:Y:S01]  /*4df0*/  @!P4 IMAD.IADD R80, R80, 0x1, -R4.reuse ;  /* 0x000000015050c824 */ /* 0x100fe200078e0a04 */
[----:B------:R-:W-:Y:S01]  /*4e00*/  ISETP.GT.U32.AND P6, PT, R4, R84, PT ;  /* 0x000000540400720c */ /* 0x000fe20003fc4070 */
[----:B------:R-:W-:Y:S01]  /*4e10*/  @!P0 IMAD.IADD R86, R86, 0x1, -R4 ;  /* 0x0000000156568824 */ /* 0x000fe200078e0a04 */
[C---:B------:R-:W-:Y:S01]  /*4e20*/  ISETP.GT.U32.AND P0, PT, R4.reuse, R82, PT ;  /* 0x000000520400720c */ /* 0x040fe20003f04070 */
[----:B------:R-:W-:Y:S01]  /*4e30*/  IMAD.HI.U32 R8, R5, R158, RZ ;  /* 0x0000009e05087227 */ /* 0x000fe200078e00ff */
[----:B------:R-:W-:-:S02]  /*4e40*/  ISETP.GT.U32.AND P4, PT, R4, R80, PT ;  /* 0x000000500400720c */ /* 0x000fc40003f84070 */
[----:B------:R-:W-:Y:S01]  /*4e50*/  IABS R166, R13 ;  /* 0x0000000d00a67213 */ /* 0x000fe20000000000 */
[----:B------:R-:W-:Y:S02]  /*4e60*/  IMAD.MOV R9, RZ, RZ, -R8 ;  /* 0x000000ffff097224 */ /* 0x000fe400078e0a08 */
[----:B------:R-:W-:Y:S01]  /*4e70*/  @!P2 IMAD.MOV R78, RZ, RZ, -R78 ;  /* 0x000000ffff4ea224 */ /* 0x000fe200078e0a4e */
[----:B------:R-:W-:Y:S01]  /*4e80*/  ISETP.GE.AND P2, PT, R10, RZ, PT ;  /* 0x000000ff0a00720c */ /* 0x000fe20003f46270 */
[----:B------:R-:W-:Y:S01]  /*4e90*/  IMAD R158, R4, R9, R158 ;  /* 0x00000009049e7224 */ /* 0x000fe200078e029e */
[----:B------:R-:W-:Y:S01]  /*4ea0*/  LOP3.LUT R10, R6, 0x90, RZ, 0xfc, !PT ;  /* 0x00000090060a7812 */ /* 0x000fe200078efcff */
[--C-:B------:R-:W-:Y:S02]  /*4eb0*/  @!P6 IMAD.IADD R84, R84, 0x1, -R4.reuse ;  /* 0x000000015454e824 */ /* 0x100fe400078e0a04 */
[----:B------:R-:W-:Y:S01]  /*4ec0*/  @!P0 IMAD.IADD R82, R82, 0x1, -R4 ;  /* 0x0000000152528824 */ /* 0x000fe200078e0a04 */
[----:B------:R-:W-:Y:S01]  /*4ed0*/  ISETP.GT.U32.AND P6, PT, R4, R158, PT ;  /* 0x0000009e0400720c */ /* 0x000fe20003fc4070 */
[----:B------:R-:W-:Y:S01]  /*4ee0*/  IMAD.HI.U32 R8, R5, R160, RZ ;  /* 0x000000a005087227 */ /* 0x000fe200078e00ff */
[----:B------:R-:W-:-:S03]  /*4ef0*/  IABS R162, R10 ;  /* 0x0000000a00a27213 */ /* 0x000fc60000000000 */
[----:B------:R-:W-:Y:S01]  /*4f00*/  @!P4 IMAD.IADD R80, R80, 0x1, -R4 ;  /* 0x000000015050c824 */ /* 0x000fe200078e0a04 */
[----:B------:R-:W-:Y:S01]  /*4f10*/  ISETP.GE.AND P4, PT, R11, RZ, PT ;  /* 0x000000ff0b00720c */ /* 0x000fe20003f86270 */
[----:B------:R-:W-:Y:S02]  /*4f20*/  VIADD R9, R7, 0x8e ;  /* 0x0000008e07097836 */ /* 0x000fe40000000000 */
[----:B------:R-:W-:Y:S01]  /*4f30*/  @!P5 IMAD.MOV R86, RZ, RZ, -R86 ;  /* 0x000000ffff56d224 */ /* 0x000fe200078e0a56 */
[----:B------:R-:W-:Y:S01]  /*4f40*/  ISETP.GT.U32.AND P5, PT, R4, R82, PT ;  /* 0x000000520400720c */ /* 0x000fe20003fa4070 */
[----:B------:R-:W-:Y:S01]  /*4f50*/  IMAD.MOV R11, RZ, RZ, -R8 ;  /* 0x000000ffff0b7224 */ /* 0x000fe200078e0a08 */
[----:B------:R-:W-:Y:S01]  /*4f60*/  ISETP.GE.AND P0, PT, R9, RZ, PT ;  /* 0x000000ff0900720c */ /* 0x000fe20003f06270 */
[----:B------:R-:W-:Y:S01]  /*4f70*/  IMAD.HI.U32 R8, R5, R162, RZ ;  /* 0x000000a205087227 */ /* 0x000fe200078e00ff */
[----:B------:R-:W-:-:S03]  /*4f80*/  IABS R164, R9 ;  /* 0x0000000900a47213 */ /* 0x000fc60000000000 */
[----:B------:R-:W-:Y:S02]  /*4f90*/  IMAD.MOV R9, RZ, RZ, -R8 ;  /* 0x000000ffff097224 */ /* 0x000fe400078e0a08 */
[----:B------:R-:W-:Y:S02]  /*4fa0*/  @!P6 IMAD.IADD R158, R158, 0x1, -R4 ;  /* 0x000000019e9ee824 */ /* 0x000fe400078e0a04 */
[----:B------:R-:W-:Y:S02]  /*4fb0*/  IMAD R162, R4, R9, R162 ;  /* 0x0000000904a27224 */ /* 0x000fe400078e02a2 */
[----:B------:R-:W-:Y:S01]  /*4fc0*/  @!P5 IMAD.IADD R82, R82, 0x1, -R4 ;  /* 0x000000015252d824 */ /* 0x000fe200078e0a04 */
[C---:B------:R-:W-:Y:S01]  /*4fd0*/  ISETP.GT.U32.AND P6, PT, R4.reuse, R158, PT ;  /* 0x0000009e0400720c */ /* 0x040fe20003fc4070 */
[C---:B------:R-:W-:Y:S01]  /*4fe0*/  IMAD R160, R4.reuse, R11, R160 ;  /* 0x0000000b04a07224 */ /* 0x040fe200078e02a0 */
[----:B------:R-:W-:Y:S01]  /*4ff0*/  ISETP.GT.U32.AND P5, PT, R4, R162, PT ;  /* 0x000000a20400720c */ /* 0x000fe20003fa4070 */
[----:B------:R-:W-:-:S02]  /*5000*/  @!P3 IMAD.MOV R80, RZ, RZ, -R80 ;  /* 0x000000ffff50b224 */ /* 0x000fc400078e0a50 */
[----:B------:R-:W-:Y:S01]  /*5010*/  @!P1 IMAD.MOV R84, RZ, RZ, -R84 ;  /* 0x000000ffff549224 */ /* 0x000fe200078e0a54 */
[----:B------:R-:W-:Y:S01]  /*5020*/  ISETP.GT.U32.AND P3, PT, R4, R160, PT ;  /* 0x000000a00400720c */ /* 0x000fe20003f64070 */
[C---:B------:R-:W-:Y:S01]  /*5030*/  IMAD.HI.U32 R8, R5.reuse, R164, RZ ;  /* 0x000000a405087227 */ /* 0x040fe200078e00ff */
[----:B------:R-:W-:Y:S02]  /*5040*/  ISETP.GE.AND P1, PT, R12, RZ, PT ;  /* 0x000000ff0c00720c */ /* 0x000fe40003f26270 */
[----:B------:R-:W-:Y:S01]  /*5050*/  LOP3.LUT R12, R6, 0x8a, RZ, 0xfc, !PT ;  /* 0x0000008a060c7812 */ /* 0x000fe200078efcff */
[----:B------:R-:W-:-:S03]  /*5060*/  IMAD.HI.U32 R9, R5, R166, RZ ;  /* 0x000000a605097227 */ /* 0x000fc600078e00ff */
[----:B------:R-:W-:Y:S01]  /*5070*/  IABS R168, R12 ;  /* 0x0000000c00a87213 */ /* 0x000fe20000000000 */
[--C-:B------:R-:W-:Y:S01]  /*5080*/  @!P6 IMAD.IADD R158, R158, 0x1, -R4.reuse ;  /* 0x000000019e9ee824 */ /* 0x100fe200078e0a04 */
[----:B------:R-:W-:Y:S01]  /*5090*/  ISETP.GE.AND P6, PT, R10, RZ, PT ;  /* 0x000000ff0a00720c */ /* 0x000fe20003fc6270 */
[----:B------:R-:W-:Y:S01]  /*50a0*/  @!P5 IMAD.IADD R162, R162, 0x1, -R4 ;  /* 0x00000001a2a2d824 */ /* 0x000fe200078e0a04 */
[----:B------:R-:W-:Y:S01]  /*50b0*/  LOP3.LUT R10, R6, 0x88, RZ, 0xfc, !PT ;  /* 0x00000088060a7812 */ /* 0x000fe200078efcff */
[----:B------:R-:W-:Y:S02]  /*50c0*/  IMAD.MOV R11, RZ, RZ, -R8 ;  /* 0x000000ffff0b7224 */ /* 0x000fe400078e0a08 */
[----:B------:R-:W-:Y:S01]  /*50d0*/  IMAD.MOV R9, RZ, RZ, -R9 ;  /* 0x000000ffff097224 */ /* 0x000fe200078e0a09 */
[----:B------:R-:W-:Y:S01]  /*50e0*/  IABS R170, R10 ;  /* 0x0000000a00aa7213 */ /* 0x000fe20000000000 */
[----:B------:R-:W-:Y:S01]  /*50f0*/  @!P2 IMAD.MOV R82, RZ, RZ, -R82 ;  /* 0x000000ffff52a224 */ /* 0x000fe200078e0a52 */
[----:B------:R-:W-:Y:S01]  /*5100*/  ISETP.GT.U32.AND P2, PT, R4, R162, PT ;  /* 0x000000a20400720c */ /* 0x000fe20003f44070 */
[----:B------:R-:W-:-:S04]  /*5110*/  IMAD.HI.U32 R8, R5, R168, RZ ;  /* 0x000000a805087227 */ /* 0x000fc800078e00ff */
[----:B------:R-:W-:Y:S01]  /*5120*/  @!P3 IMAD.IADD R160, R160, 0x1, -R4 ;  /* 0x00000001a0a0b824 */ /* 0x000fe200078e0a04 */
[----:B------:R-:W-:Y:S01]  /*5130*/  ISETP.GE.AND P3, PT, R13, RZ, PT ;  /* 0x000000ff0d00720c */ /* 0x000fe20003f66270 */
[----:B------:R-:W-:Y:S01]  /*5140*/  IMAD R166, R4, R9, R166 ;  /* 0x0000000904a67224 */ /* 0x000fe200078e02a6 */
[----:B------:R-:W-:Y:S01]  /*5150*/  LOP3.LUT R13, R6, 0x86, RZ, 0xfc, !PT ;  /* 0x00000086060d7812 */ /* 0x000fe200078efcff */
[----:B------:R-:W-:Y:S01]  /*5160*/  IMAD.MOV R9, RZ, RZ, -R8 ;  /* 0x000000ffff097224 */ /* 0x000fe200078e0a08 */
[----:B------:R-:W-:Y:S01]  /*5170*/  ISETP.GT.U32.AND P5, PT, R4, R160, PT ;  /* 0x000000a00400720c */ /* 0x000fe20003fa4070 */
[----:B------:R-:W-:Y:S01]  /*5180*/  IMAD.HI.U32 R8, R5, R170, RZ ;  /* 0x000000aa05087227 */ /* 0x000fe200078e00ff */
[----:B------:R-:W-:-:S03]  /*5190*/  IABS R172, R13 ;  /* 0x0000000d00ac7213 */ /* 0x000fc60000000000 */
[----:B------:R-:W-:Y:S02]  /*51a0*/  IMAD R168, R4, R9, R168 ;  /* 0x0000000904a87224 */ /* 0x000fe400078e02a8 */
[----:B------:R-:W-:Y:S02]  /*51b0*/  IMAD.MOV R9, RZ, RZ, -R8 ;  /* 0x000000ffff097224 */ /* 0x000fe400078e0a08 */
[----:B------:R-:W-:Y:S01]  /*51c0*/  @!P2 IMAD.IADD R162, R162, 0x1, -R4 ;  /* 0x00000001a2a2a824 */ /* 0x000fe200078e0a04 */
[C---:B------:R-:W-:Y:S01]  /*51d0*/  ISETP.GT.U32.AND P2, PT, R4.reuse, R168, PT ;  /* 0x000000a80400720c */ /* 0x040fe20003f44070 */
[C---:B------:R-:W-:Y:S02]  /*51e0*/  IMAD R170, R4.reuse, R9, R170 ;  /* 0x0000000904aa7224 */ /* 0x040fe400078e02aa */
[C---:B------:R-:W-:Y:S02]  /*51f0*/  IMAD R164, R4.reuse, R11, R164 ;  /* 0x0000000b04a47224 */ /* 0x040fe400078e02a4 */
[----:B------:R-:W-:Y:S01]  /*5200*/  @!P6 IMAD.MOV R162, RZ, RZ, -R162 ;  /* 0x000000ffffa2e224 */ /* 0x000fe200078e0aa2 */
[C---:B------:R-:W-:Y:S01]  /*5210*/  ISETP.GT.U32.AND P6, PT, R4.reuse, R170, PT ;  /* 0x000000aa0400720c */ /* 0x040fe20003fc4070 */
[----:B------:R-:W-:Y:S01]  /*5220*/  @!P4 IMAD.MOV R158, RZ, RZ, -R158 ;  /* 0x000000ffff9ec224 */ /* 0x000fe200078e0a9e */
[----:B------:R-:W-:Y:S01]  /*5230*/  ISETP.GT.U32.AND P4, PT, R4, R164, PT ;  /* 0x000000a40400720c */ /* 0x000fe20003f84070 */
[----:B------:R-:W-:Y:S01]  /*5240*/  @!P5 IMAD.IADD R160, R160, 0x1, -R4 ;  /* 0x00000001a0a0d824 */ /* 0x000fe200078e0a04 */
[----:B------:R-:W-:Y:S01]  /*5250*/  ISETP.GT.U32.AND P5, PT, R4, R166, PT ;  /* 0x000000a60400720c */ /* 0x000fe20003fa4070 */
[----:B------:R-:W-:-:S04]  /*5260*/  IMAD.HI.U32 R8, R5, R172, RZ ;  /* 0x000000ac05087227 */ /* 0x000fc800078e00ff */
[----:B------:R-:W-:Y:S02]  /*5270*/  IMAD.MOV R9, RZ, RZ, -R8 ;  /* 0x000000ffff097224 */ /* 0x000fe400078e0a08 */
[----:B------:R-:W-:Y:S02]  /*5280*/  @!P1 IMAD.MOV R160, RZ, RZ, -R160 ;  /* 0x000000ffffa09224 */ /* 0x000fe400078e0aa0 */
[--C-:B------:R-:W-:Y:S02]  /*5290*/  @!P6 IMAD.IADD R170, R170, 0x1, -R4.reuse ;  /* 0x00000001aaaae824 */ /* 0x100fe400078e0a04 */
[--C-:B------:R-:W-:Y:S01]  /*52a0*/  @!P4 IMAD.IADD R164, R164, 0x1, -R4.reuse ;  /* 0x00000001a4a4c824 */ /* 0x100fe200078e0a04 */
[----:B------:R-:W-:Y:S01]  /*52b0*/  ISETP.GE.AND P4, PT, R12, RZ, PT ;  /* 0x000000ff0c00720c */ /* 0x000fe20003f86270 */
[----:B------:R-:W-:Y:S01]  /*52c0*/  @!P5 IMAD.IADD R166, R166, 0x1, -R4 ;  /* 0x00000001a6a6d824 */ /* 0x000fe200078e0a04 */
[C---:B------:R-:W-:Y:S01]  /*52d0*/  ISETP.GT.U32.AND P6, PT, R4.reuse, R170, PT ;  /* 0x000000aa0400720c */ /* 0x040fe20003fc4070 */
[C---:B------:R-:W-:Y:S01]  /*52e0*/  IMAD R172, R4.reuse, R9, R172 ;  /* 0x0000000904ac7224 */ /* 0x040fe200078e02ac */
[C---:B------:R-:W-:Y:S01]  /*52f0*/  ISETP.GT.U32.AND P5, PT, R4.reuse, R164, PT ;  /* 0x000000a40400720c */ /* 0x040fe20003fa4070 */
[----:B------:R-:W-:Y:S01]  /*5300*/  IMAD.HI.U32 R9, R5, R176, RZ ;  /* 0x000000b005097227 */ /* 0x000fe200078e00ff */
[----:B------:R-:W-:-:S02]  /*5310*/  ISETP.GT.U32.AND P1, PT, R4, R166, PT ;  /* 0x000000a60400720c */ /* 0x000fc40003f24070 */
[----:B------:R-:W-:Y:S01]  /*5320*/  LOP3.LUT R12, R6, 0x7c, RZ, 0xfc, !PT ;  /* 0x0000007c060c7812 */ /* 0x000fe200078efcff */
[----:B------:R-:W-:Y:S02]  /*5330*/  IMAD.MOV R9, RZ, RZ, -R9 ;  /* 0x000000ffff097224 */ /* 0x000fe400078e0a09 */
[----:B------:R-:W-:Y:S01]  /*5340*/  IMAD.HI.U32 R8, R5, R174, RZ ;  /* 0x000000ae05087227 */ /* 0x000fe200078e00ff */
[----:B------:R-:W-:-:S03]  /*5350*/  IABS R182, R12 ;  /* 0x0000000c00b67213 */ /* 0x000fc60000000000 */
[----:B------:R-:W-:Y:S02]  /*5360*/  IMAD R176, R4, R9, R176 ;  /* 0x0000000904b07224 */ /* 0x000fe400078e02b0 */
[----:B------:R-:W-:Y:S02]  /*5370*/  IMAD.MOV R11, RZ, RZ, -R8 ;  /* 0x000000ffff0b7224 */ /* 0x000fe400078e0a08 */
[--C-:B------:R-:W-:Y:S01]  /*5380*/  @!P6 IMAD.IADD R170, R170, 0x1, -R4.reuse ;  /* 0x00000001aaaae824 */ /* 0x100fe200078e0a04 */
[----:B------:R-:W-:Y:S01]  /*5390*/  ISETP.GT.U32.AND P6, PT, R4, R176, PT ;  /* 0x000000b00400720c */ /* 0x000fe20003fc4070 */
[--C-:B------:R-:W-:Y:S01]  /*53a0*/  @!P5 IMAD.IADD R164, R164, 0x1, -R4.reuse ;  /* 0x00000001a4a4d824 */ /* 0x100fe200078e0a04 */
[----:B------:R-:W-:Y:S01]  /*53b0*/  ISETP.GE.AND P5, PT, R10, RZ, PT ;  /* 0x000000ff0a00720c */ /* 0x000fe20003fa6270 */
[----:B------:R-:W-:Y:S01]  /*53c0*/  @!P1 IMAD.IADD R166, R166, 0x1, -R4 ;  /* 0x00000001a6a69824 */ /* 0x000fe200078e0a04 */
[C---:B------:R-:W-:Y:S01]  /*53d0*/  ISETP.GT.U32.AND P1, PT, R4.reuse, R172, PT ;  /* 0x000000ac0400720c */ /* 0x040fe20003f24070 */
[----:B------:R-:W-:Y:S01]  /*53e0*/  IMAD R174, R4, R11, R174 ;  /* 0x0000000b04ae7224 */ /* 0x000fe200078e02ae */
[----:B------:R-:W-:Y:S01]  /*53f0*/  LOP3.LUT R10, R6, 0x80, RZ, 0xfc, !PT ;  /* 0x00000080060a7812 */ /* 0x000fe200078efcff */
[----:B------:R-:W-:-:S02]  /*5400*/  VIADD R8, R7, 0x7e ;  /* 0x0000007e07087836 */ /* 0x000fc40000000000 */
[----:B------:R-:W-:Y:S01]  /*5410*/  @!P3 IMAD.MOV R166, RZ, RZ, -R166 ;  /* 0x000000ffffa6b224 */ /* 0x000fe200078e0aa6 */
[----:B------:R-:W-:Y:S01]  /*5420*/  ISETP.GT.U32.AND P3, PT, R4, R174, PT ;  /* 0x000000ae0400720c */ /* 0x000fe20003f64070 */
[----:B------:R-:W-:Y:S01]  /*5430*/  @!P2 IMAD.IADD R168, R168, 0x1, -R4 ;  /* 0x00000001a8a8a824 */ /* 0x000fe200078e0a04 */
[----:B------:R-:W-:Y:S01]  /*5440*/  IABS R178, R10 ;  /* 0x0000000a00b27213 */ /* 0x000fe20000000000 */
[----:B------:R-:W-:Y:S01]  /*5450*/  @!P0 IMAD.MOV R164, RZ, RZ, -R164 ;  /* 0x000000ffffa48224 */ /* 0x000fe200078e0aa4 */
[----:B------:R-:W-:Y:S01]  /*5460*/  IABS R180, R8 ;  /* 0x0000000800b47213 */ /* 0x000fe20000000000 */
[--C-:B------:R-:W-:Y:S01]  /*5470*/  @!P6 IMAD.IADD R176, R176, 0x1, -R4.reuse ;  /* 0x00000001b0b0e824 */ /* 0x100fe200078e0a04 */
[----:B------:R-:W-:Y:S01]  /*5480*/  ISETP.GT.U32.AND P2, PT, R4, R168, PT ;  /* 0x000000a80400720c */ /* 0x000fe20003f44070 */
[----:B------:R-:W-:Y:S01]  /*5490*/  @!P1 IMAD.IADD R172, R172, 0x1, -R4 ;  /* 0x00000001acac9824 */ /* 0x000fe200078e0a04 */
[----:B------:R-:W-:Y:S01]  /*54a0*/  ISETP.GE.AND P0, PT, R8, RZ, PT ;  /* 0x000000ff0800720c */ /* 0x000fe20003f06270 */
[----:B------:R-:W-:Y:S01]  /*54b0*/  IMAD.HI.U32 R8, R5, R178, RZ ;  /* 0x000000b205087227 */ /* 0x000fe200078e00ff */
[----:B------:R-:W-:-:S02]  /*54c0*/  ISETP.GT.U32.AND P6, PT, R4, R176, PT ;  /* 0x000000b00400720c */ /* 0x000fc40003fc4070 */
[----:B------:R-:W-:Y:S01]  /*54d0*/  ISETP.GT.U32.AND P1, PT, R4, R172, PT ;  /* 0x000000ac0400720c */ /* 0x000fe20003f24070 */
[----:B------:R-:W-:-:S04]  /*54e0*/  IMAD.HI.U32 R9, R5, R180, RZ ;  /* 0x000000b405097227 */ /* 0x000fc800078e00ff */
[----:B------:R-:W-:Y:S02]  /*54f0*/  IMAD.MOV R11, RZ, RZ, -R8 ;  /* 0x000000ffff0b7224 */ /* 0x000fe400078e0a08 */
[----:B------:R-:W-:Y:S02]  /*5500*/  IMAD.MOV R9, RZ, RZ, -R9 ;  /* 0x000000ffff097224 */ /* 0x000fe400078e0a09 */
[----:B------:R-:W-:-:S04]  /*5510*/  IMAD.HI.U32 R8, R5, R182, RZ ;  /* 0x000000b605087227 */ /* 0x000fc800078e00ff */
[----:B------:R-:W-:Y:S02]  /*5520*/  @!P3 IMAD.IADD R174, R174, 0x1, -R4 ;  /* 0x00000001aeaeb824 */ /* 0x000fe400078e0a04 */
[C---:B------:R-:W-:Y:S02]  /*5530*/  IMAD R180, R4.reuse, R9, R180 ;  /* 0x0000000904b47224 */ /* 0x040fe400078e02b4 */
[----:B------:R-:W-:Y:S01]  /*5540*/  IMAD.MOV R9, RZ, RZ, -R8 ;  /* 0x000000ffff097224 */ /* 0x000fe200078e0a08 */
[----:B------:R-:W-:Y:S01]  /*5550*/  ISETP.GT.U32.AND P3, PT, R4, R174, PT ;  /* 0x000000ae0400720c */ /* 0x000fe20003f64070 */
[----:B------:R-:W-:Y:S01]  /*5560*/  @!P2 IMAD.IADD R168, R168, 0x1, -R4 ;  /* 0x00000001a8a8a824 */ /* 0x000fe200078e0a04 */
[----:B------:R-:W-:Y:S01]  /*5570*/  ISETP.GE.AND P2, PT, R13, RZ, PT ;  /* 0x000000ff0d00720c */ /* 0x000fe20003f46270 */
[----:B------:R-:W-:Y:S01]  /*5580*/  IMAD R182, R4, R9, R182 ;  /* 0x0000000904b67224 */ /* 0x000fe200078e02b6 */
[----:B------:R-:W-:Y:S01]  /*5590*/  LOP3.LUT R13, R6, 0x74, RZ, 0xfc, !PT ;  /* 0x00000074060d7812 */ /* 0x000fe200078efcff */
[----:B------:R-:W-:Y:S01]  /*55a0*/  IMAD R178, R4, R11, R178 ;  /* 0x0000000b04b27224 */ /* 0x000fe200078e02b2 */
[----:B------:R-:W-:Y:S01]  /*55b0*/  LOP3.LUT R11, R6, 0x7a, RZ, 0xfc, !PT ;  /* 0x0000007a060b7812 */ /* 0x000fe200078efcff */
[----:B------:R-:W-:Y:S01]  /*55c0*/  @!P6 IMAD.IADD R176, R176, 0x1, -R4 ;  /* 0x00000001b0b0e824 */ /* 0x000fe200078e0a04 */
[C---:B------:R-:W-:Y:S01]  /*55d0*/  ISETP.GT.U32.AND P6, PT, R4.reuse, R182, PT ;  /* 0x000000b60400720c */ /* 0x040fe20003fc4070 */
[----:B------:R-:W-:Y:S01]  /*55e0*/  @!P5 IMAD.MOV R170, RZ, RZ, -R170 ;  /* 0x000000ffffaad224 */ /* 0x000fe200078e0aaa */
[----:B------:R-:W-:Y:S01]  /*55f0*/  ISETP.GT.U32.AND P5, PT, R4, R178, PT ;  /* 0x000000b20400720c */ /* 0x000fe20003fa4070 */
[--C-:B------:R-:W-:Y:S01]  /*5600*/  @!P1 IMAD.IADD R172, R172, 0x1, -R4.reuse ;  /* 0x00000001acac9824 */ /* 0x100fe200078e0a04 */
[----:B------:R-:W-:Y:S01]  /*5610*/  IABS R184, R11 ;  /* 0x0000000b00b87213 */ /* 0x000fe20000000000 */
[----:B------:R-:W-:Y:S01]  /*5620*/  @!P3 IMAD.IADD R174, R174, 0x1, -R4 ;  /* 0x00000001aeaeb824 */ /* 0x000fe200078e0a04 */
[----:B------:R-:W-:Y:S01]  /*5630*/  ISETP.GT.U32.AND P3, PT, R4, R180, PT ;  /* 0x000000b40400720c */ /* 0x000fe20003f64070 */
[----:B------:R-:W-:Y:S01]  /*5640*/  @!P2 IMAD.MOV R172, RZ, RZ, -R172 ;  /* 0x000000ffffaca224 */ /* 0x000fe200078e0aac */
[----:B------:R-:W-:Y:S01]  /*5650*/  ISETP.GE.AND P2, PT, R10, RZ, PT ;  /* 0x000000ff0a00720c */ /* 0x000fe20003f46270 */
[----:B------:R-:W-:Y:S01]  /*5660*/  @!P4 IMAD.MOV R168, RZ, RZ, -R168 ;  /* 0x000000ffffa8c224 */ /* 0x000fe200078e0aa8 */
[----:B------:R-:W-:Y:S01]  /*5670*/  LOP3.LUT R10, R6, 0x78, RZ, 0xfc, !PT ;  /* 0x00000078060a7812 */ /* 0x000fe200078efcff */
[----:B------:R-:W-:Y:S01]  /*5680*/  IMAD.HI.U32 R8, R5, R184, RZ ;  /* 0x000000b805087227 */ /* 0x000fe200078e00ff */
[----:B------:R-:W-:-:S02]  /*5690*/  ISETP.GE.AND P4, PT, R14, RZ, PT ;  /* 0x000000ff0e00720c */ /* 0x000fc40003f86270 */
[----:B------:R-:W-:Y:S01]  /*56a0*/  IABS R186, R10 ;  /* 0x0000000a00ba7213 */ /* 0x000fe20000000000 */
[--C-:B------:R-:W-:Y:S01]  /*56b0*/  @!P6 IMAD.IADD R182, R182, 0x1, -R4.reuse ;  /* 0x00000001b6b6e824 */ /* 0x100fe200078e0a04 */
[----:B------:R-:W-:Y:S01]  /*56c0*/  IABS R190, R13 ;  /* 0x0000000d00be7213 */ /* 0x000fe20000000000 */
[----:B------:R-:W-:Y:S01]  /*56d0*/  @!P5 IMAD.IADD R178, R178, 0x1, -R4 ;  /* 0x00000001b2b2d824 */ /* 0x000fe200078e0a04 */
[----:B------:R-:W-:Y:S01]  /*56e0*/  ISETP.GE.AND P1, PT, R15, RZ, PT ;  /* 0x000000ff0f00720c */ /* 0x000fe20003f26270 */
[----:B------:R-:W-:Y:S01]  /*56f0*/  IMAD.MOV R9, RZ, RZ, -R8 ;  /* 0x000000ffff097224 */ /* 0x000fe200078e0a08 */
[C---:B------:R-:W-:Y:S01]  /*5700*/  ISETP.GT.U32.AND P6, PT, R4.reuse, R182, PT ;  /* 0x000000b60400720c */ /* 0x040fe20003fc4070 */
[----:B------:R-:W-:Y:S01]  /*5710*/  IMAD.HI.U32 R8, R5, R186, RZ ;  /* 0x000000ba05087227 */ /* 0x000fe200078e00ff */
[----:B------:R-:W-:Y:S02]  /*5720*/  ISETP.GT.U32.AND P5, PT, R4, R178, PT ;  /* 0x000000b20400720c */ /* 0x000fe40003fa4070 */
[----:B------:R-:W-:Y:S01]  /*5730*/  LOP3.LUT R14, R6, 0x72, RZ, 0xfc, !PT ;  /* 0x00000072060e7812 */ /* 0x000fe200078efcff */
[----:B------:R-:W-:Y:S01]  /*5740*/  @!P3 IMAD.IADD R180, R180, 0x1, -R4 ;  /* 0x00000001b4b4b824 */ /* 0x000fe200078e0a04 */
[----:B------:R-:W-:Y:S01]  /*5750*/  LOP3.LUT R15, R6, 0x2c, RZ, 0xfc, !PT ;  /* 0x0000002c060f7812 */ /* 0x000fe200078efcff */
[C---:B------:R-:W-:Y:S01]  /*5760*/  IMAD R184, R4.reuse, R9, R184 ;  /* 0x0000000904b87224 */ /* 0x040fe200078e02b8 */
[----:B------:R-:W-:Y:S01]  /*5770*/  IABS R192, R14 ;  /* 0x0000000e00c07213 */ /* 0x000fe20000000000 */
[----:B------:R-:W-:Y:S01]  /*5780*/  IMAD.MOV R9, RZ, RZ, -R8 ;  /* 0x000000ffff097224 */ /* 0x000fe200078e0a08 */
[----:B------:R-:W-:Y:S01]  /*5790*/  ISETP.GT.U32.AND P3, PT, R4, R180, PT ;  /* 0x000000b40400720c */ /* 0x000fe20003f64070 */
[----:B------:R-:W-:Y:S01]  /*57a0*/  @!P4 IMAD.MOV R174, RZ, RZ, -R174 ;  /* 0x000000ffffaec224 */ /* 0x000fe200078e0aae */
[----:B------:R-:W-:Y:S01]  /*57b0*/  ISETP.GE.AND P4, PT, R12, RZ, PT ;  /* 0x000000ff0c00720c */ /* 0x000fe20003f86270 */
[----:B------:R-:W-:Y:S01]  /*57c0*/  IMAD R186, R4, R9, R186 ;  /* 0x0000000904ba7224 */ /* 0x000fe200078e02ba */
[----:B------:R-:W-:Y:S01]  /*57d0*/  LOP3.LUT R12, R6, 0x76, RZ, 0xfc, !PT ;  /* 0x00000076060c7812 */ /* 0x000fe200078efcff */
[----:B------:R-:W-:-:S02]  /*57e0*/  @!P6 IMAD.IADD R182, R182, 0x1, -R4 ;  /* 0x00000001b6b6e824 */ /* 0x000fc400078e0a04 */
[----:B------:R-:W-:Y:S01]  /*57f0*/  @!P5 IMAD.IADD R178, R178, 0x1, -R4 ;  /* 0x00000001b2b2d824 */ /* 0x000fe200078e0a04 */
[----:B------:R-:W-:Y:S01]  /*5800*/  IABS R188, R12 ;  /* 0x0000000c00bc7213 */ /* 0x000fe20000000000 */
[C---:B------:R-:W-:Y:S01]  /*5810*/  IMAD.HI.U32 R9, R5.reuse, R190, RZ ;  /* 0x000000be05097227 */ /* 0x040fe200078e00ff */
[C---:B------:R-:W-:Y:S02]  /*5820*/  ISETP.GT.U32.AND P6, PT, R4.reuse, R186, PT ;  /* 0x000000ba0400720c */ /* 0x040fe40003fc4070 */
[----:B------:R-:W-:Y:S01]  /*5830*/  ISETP.GT.U32.AND P5, PT, R4, R184, PT ;  /* 0x000000b80400720c */ /* 0x000fe20003fa4070 */
[----:B------:R-:W-:-:S04]  /*5840*/  IMAD.HI.U32 R8, R5, R188, RZ ;  /* 0x000000bc05087227 */ /* 0x000fc800078e00ff */
[----:B------:R-:W-:Y:S01]  /*5850*/  @!P3 IMAD.IADD R180, R180, 0x1, -R4 ;  /* 0x00000001b4b4b824 */ /* 0x000fe200078e0a04 */
[----:B------:R-:W-:Y:S01]  /*5860*/  ISETP.GE.AND P3, PT, R11, RZ, PT ;  /* 0x000000ff0b00720c */ /* 0x000fe20003f66270 */
[----:B------:R-:W-:Y:S02]  /*5870*/  IMAD.MOV R11, RZ, RZ, -R8 ;  /* 0x000000ffff0b7224 */ /* 0x000fe400078e0a08 */
[----:B------:R-:W-:Y:S02]  /*5880*/  IMAD.MOV R9, RZ, RZ, -R9 ;  /* 0x000000ffff097224 */ /* 0x000fe400078e0a09 */
[----:B------:R-:W-:Y:S02]  /*5890*/  IMAD R188, R4, R11, R188 ;  /* 0x0000000b04bc7224 */ /* 0x000fe400078e02bc */
[--C-:B------:R-:W-:Y:S02]  /*58a0*/  @!P6 IMAD.IADD R186, R186, 0x1, -R4.reuse ;  /* 0x00000001babae824 */ /* 0x100fe400078e0a04 */
[----:B------:R-:W-:Y:S01]  /*58b0*/  @!P5 IMAD.IADD R184, R184, 0x1, -R4 ;  /* 0x00000001b8b8d824 */ /* 0x000fe200078e0a04 */
[----:B------:R-:W-:Y:S01]  /*58c0*/  ISETP.GE.AND P5, PT, R10, RZ, PT ;  /* 0x000000ff0a00720c */ /* 0x000fe20003fa6270 */
[C---:B------:R-:W-:Y:S01]  /*58d0*/  IMAD R190, R4.reuse, R9, R190 ;  /* 0x0000000904be7224 */ /* 0x040fe200078e02be */
[C---:B------:R-:W-:Y:S01]  /*58e0*/  ISETP.GT.U32.AND P6, PT, R4.reuse, R186, PT ;  /* 0x000000ba0400720c */ /* 0x040fe20003fc4070 */
[----:B------:R-:W-:Y:S01]  /*58f0*/  @!P2 IMAD.MOV R178, RZ, RZ, -R178 ;  /* 0x000000ffffb2a224 */ /* 0x000fe200078e0ab2 */
[----:B------:R-:W-:Y:S01]  /*5900*/  ISETP.GT.U32.AND P2, PT, R4, R188, PT ;  /* 0x000000bc0400720c */ /* 0x000fe20003f44070 */
[----:B------:R-:W-:Y:S01]  /*5910*/  IMAD.HI.U32 R8, R5, R192, RZ ;  /* 0x000000c005087227 */ /* 0x000fe200078e00ff */
[----:B------:R-:W-:-:S03]  /*5920*/  LOP3.LUT R10, R6, 0x70, RZ, 0xfc, !PT ;  /* 0x00000070060a7812 */ /* 0x000fc600078efcff */
[----:B------:R-:W-:Y:S01]  /*5930*/  @!P1 IMAD.MOV R176, RZ, RZ, -R176 ;  /* 0x000000ffffb09224 */ /* 0x000fe200078e0ab0 */
[C---:B------:R-:W-:Y:S01]  /*5940*/  ISETP.GT.U32.AND P1, PT, R4.reuse, R184, PT ;  /* 0x000000b80400720c */ /* 0x040fe20003f24070 */
[----:B------:R-:W-:Y:S01]  /*5950*/  @!P0 IMAD.MOV R180, RZ, RZ, -R180 ;  /* 0x000000ffffb48224 */ /* 0x000fe200078e0ab4 */
[C---:B------:R-:W-:Y:S01]  /*5960*/  ISETP.GT.U32.AND P0, PT, R4.reuse, R190, PT ;  /* 0x000000be0400720c */ /* 0x040fe20003f04070 */
[----:B------:R-:W-:Y:S01]  /*5970*/  IMAD.MOV R11, RZ, RZ, -R8 ;  /* 0x000000ffff0b7224 */ /* 0x000fe200078e0a08 */
[----:B------:R-:W-:Y:S01]  /*5980*/  IABS R196, R10 ;  /* 0x0000000a00c47213 */ /* 0x000fe20000000000 */
[----:B------:R-:W-:Y:S02]  /*5990*/  VIADD R9, R7, 0x6e ;  /* 0x0000006e07097836 */ /* 0x000fe40000000000 */
[----:B------:R-:W-:Y:S01]  /*59a0*/  IMAD R192, R4, R11, R192 ;  /* 0x0000000b04c07224 */ /* 0x000fe200078e02c0 */
[----:B------:R-:W-:Y:S01]  /*59b0*/  LOP3.LUT R11, R6, 0x6c, RZ, 0xfc, !PT ;  /* 0x0000006c060b7812 */ /* 0x000fe200078efcff */
[--C-:B------:R-:W-:Y:S01]  /*59c0*/  @!P6 IMAD.IADD R186, R186, 0x1, -R4.reuse ;  /* 0x00000001babae824 */ /* 0x100fe200078e0a04 */
[----:B------:R-:W-:Y:S01]  /*59d0*/  IABS R194, R9 ;  /* 0x0000000900c27213 */ /* 0x000fe20000000000 */
[--C-:B------:R-:W-:Y:S01]  /*59e0*/  @!P2 IMAD.IADD R188, R188, 0x1, -R4.reuse ;  /* 0x00000001bcbca824 */ /* 0x100fe200078e0a04 */
[----:B------:R-:W-:Y:S01]  /*59f0*/  ISETP.GT.U32.AND P6, PT, R4, R192, PT ;  /* 0x000000c00400720c */ /* 0x000fe20003fc4070 */
[--C-:B------:R-:W-:Y:S01]  /*5a00*/  @!P1 IMAD.IADD R184, R184, 0x1, -R4.reuse ;  /* 0x00000001b8b89824 */ /* 0x100fe200078e0a04 */
[----:B------:R-:W-:Y:S01]  /*5a10*/  ISETP.GE.AND P1, PT, R9, RZ, PT ;  /* 0x000000ff0900720c */ /* 0x000fe20003f26270 */
[----:B------:R-:W-:Y:S01]  /*5a20*/  @!P0 IMAD.IADD R190, R190, 0x1, -R4 ;  /* 0x00000001bebe8824 */ /* 0x000fe200078e0a04 */
        /* <DEDUP_REMOVED lines=10> */
[----:B------:R-:W-:Y:S02]  /*5ad0*/  IMAD R196, R4, R9, R196 ;  /* 0x0000000904c47224 */ /* 0x000fe400078e02c4 */
[----:B------:R-:W-:Y:S02]  /*5ae0*/  IMAD.MOV R9, RZ, RZ, -R8 ;  /* 0x000000ffff097224 */ /* 0x000fe400078e0a08 */
[----:B------:R-:W-:Y:S02]  /*5af0*/  @!P6 IMAD.IADD R192, R192, 0x1, -R4 ;  /* 0x00000001c0c0e824 */ /* 0x000fe400078e0a04 */
[----:B------:R-:W-:Y:S01]  /*5b00*/  @!P4 IMAD.MOV R182, RZ, RZ, -R182 ;  /* 0x000000ffffb6c224 */ /* 0x000fe200078e0ab6 */
[----:B------:R-:W-:Y:S01]  /*5b10*/  ISETP.GE.AND P4, PT, R12, RZ, PT ;  /* 0x000000ff0c00720c */ /* 0x000fe20003f86270 */
[C---:B------:R-:W-:Y:S01]  /*5b20*/  IMAD R194, R4.reuse, R9, R194 ;  /* 0x0000000904c27224 */ /* 0x040fe200078e02c2 */
[----:B------:R-:W-:Y:S01]  /*5b30*/  ISETP.GT.U32.AND P6, PT, R4, R192, PT ;  /* 0x000000c00400720c */ /* 0x000fe20003fc4070 */
[--C-:B------:R-:W-:Y:S01]  /*5b40*/  @!P2 IMAD.IADD R188, R188, 0x1, -R4.reuse ;  /* 0x00000001bcbca824 */ /* 0x100fe200078e0a04 */
[----:B------:R-:W-:Y:S01]  /*5b50*/  ISETP.GT.U32.AND P2, PT, R4, R196, PT ;  /* 0x000000c40400720c */ /* 0x000fe20003f44070 */
[----:B------:R-:W-:Y:S01]  /*5b60*/  @!P3 IMAD.IADD R190, R190, 0x1, -R4 ;  /* 0x00000001bebeb824 */ /* 0x000fe200078e0a04 */
[----:B------:R-:W-:Y:S01]  /*5b70*/  ISETP.GT.U32.AND P3, PT, R4, R194, PT ;  /* 0x000000c20400720c */ /* 0x000fe20003f64070 */
[----:B------:R-:W-:Y:S01]  /*5b80*/  @!P5 IMAD.MOV R186, RZ, RZ, -R186 ;  /* 0x000000ffffbad224 */ /* 0x000fe200078e0aba */
[----:B------:R-:W-:Y:S01]  /*5b90*/  ISETP.GE.AND P5, PT, R14, RZ, PT ;  /* 0x000000ff0e00720c */ /* 0x000fe20003fa6270 */
[----:B------:R-:W-:Y:S01]  /*5ba0*/  IMAD.HI.U32 R8, R5, R198, RZ ;  /* 0x000000c605087227 */ /* 0x000fe200078e00ff */
[----:B------:R-:W-:-:S02]  /*5bb0*/  LOP3.LUT R12, R6, 0x64, RZ, 0xfc, !PT ;  /* 0x00000064060c7812 */ /* 0x000fc400078efcff */
[----:B------:R-:W-:Y:S01]  /*5bc0*/  LOP3.LUT R14, R6, 0x46, RZ, 0xfc, !PT ;  /* 0x00000046060e7812 */ /* 0x000fe200078efcff */
[----:B------:R-:W-:Y:S01]  /*5bd0*/  IMAD.MOV R9, RZ, RZ, -R8 ;  /* 0x000000ffff097224 */ /* 0x000fe200078e0a08 */
[----:B------:R-:W-:Y:S01]  /*5be0*/  IABS R206, R12 ;  /* 0x0000000c00ce7213 */ /* 0x000fe20000000000 */
[----:B------:R-:W-:Y:S01]  /*5bf0*/  @!P4 IMAD.MOV R188, RZ, RZ, -R188 ;  /* 0x000000ffffbcc224 */ /* 0x000fe200078e0abc */
[----:B------:R-:W-:Y:S01]  /*5c00*/  ISETP.GE.AND P4, PT, R10, RZ, PT ;  /* 0x000000ff0a00720c */ /* 0x000fe20003f86270 */
[--C-:B------:R-:W-:Y:S01]  /*5c10*/  @!P6 IMAD.IADD R192, R192, 0x1, -R4.reuse ;  /* 0x00000001c0c0e824 */ /* 0x100fe200078e0a04 */
[----:B------:R-:W-:Y:S01]  /*5c20*/  LOP3.LUT R10, R6, 0x6a, RZ, 0xfc, !PT ;  /* 0x0000006a060a7812 */ /* 0x000fe200078efcff */
[----:B------:R-:W-:Y:S01]  /*5c30*/  @!P2 IMAD.IADD R196, R196, 0x1, -R4 ;  /* 0x00000001c4c4a824 */ /* 0x000fe200078e0a04 */
[----:B------:R-:W-:Y:S01]  /*5c40*/  ISETP.GE.AND P6, PT, R11, RZ, PT ;  /* 0x000000ff0b00720c */ /* 0x000fe20003fc6270 */
[----:B------:R-:W-:Y:S01]  /*5c50*/  IMAD R198, R4, R9, R198 ;  /* 0x0000000904c67224 */ /* 0x000fe200078e02c6 */
[----:B------:R-:W-:Y:S01]  /*5c60*/  IABS R200, R10 ;  /* 0x0000000a00c87213 */ /* 0x000fe20000000000 */
[----:B------:R-:W-:Y:S01]  /*5c70*/  @!P3 IMAD.IADD R194, R194, 0x1, -R4 ;  /* 0x00000001c2c2b824 */ /* 0x000fe200078e0a04 */
[C---:B------:R-:W-:Y:S01]  /*5c80*/  ISETP.GT.U32.AND P2, PT, R4.reuse, R196, PT ;  /* 0x000000c40400720c */ /* 0x040fe20003f44070 */
[----:B------:R-:W-:Y:S01]  /*5c90*/  @!P5 IMAD.MOV R192, RZ, RZ, -R192 ;  /* 0x000000ffffc0d224 */ /* 0x000fe200078e0ac0 */
[C---:B------:R-:W-:Y:S01]  /*5ca0*/  ISETP.GT.U32.AND P5, PT, R4.reuse, R198, PT ;  /* 0x000000c60400720c */ /* 0x040fe20003fa4070 */
[----:B------:R-:W-:Y:S01]  /*5cb0*/  IMAD.HI.U32 R8, R5, R200, RZ ;  /* 0x000000c805087227 */ /* 0x000fe200078e00ff */
[----:B------:R-:W-:-:S02]  /*5cc0*/  ISETP.GT.U32.AND P3, PT, R4, R194, PT ;  /* 0x000000c20400720c */ /* 0x000fc40003f64070 */
[----:B------:R-:W-:Y:S01]  /*5cd0*/  LOP3.LUT R9, R6, 0x68, RZ, 0xfc, !PT ;  /* 0x0000006806097812 */ /* 0x000fe200078efcff */
[----:B------:R-:W-:Y:S01]  /*5ce0*/  IMAD.MOV R11, RZ, RZ, -R8 ;  /* 0x000000ffff0b7224 */ /* 0x000fe200078e0a08 */
[----:B------:R-:W-:Y:S01]  /*5cf0*/  IABS R236, R14 ;  /* 0x0000000e00ec7213 */ /* 0x000fe20000000000 */
[----:B------:R-:W-:Y:S01]  /*5d00*/  @!P0 IMAD.MOV R190, RZ, RZ, -R190 ;  /* 0x000000ffffbe8224 */ /* 0x000fe200078e0abe */
[----:B------:R-:W-:Y:S01]  /*5d10*/  ISETP.GE.AND P0, PT, R10, RZ, PT ;  /* 0x000000ff0a00720c */ /* 0x000fe20003f06270 */
[----:B------:R-:W-:Y:S01]  /*5d20*/  IMAD R200, R4, R11, R200 ;  /* 0x0000000b04c87224 */ /* 0x000fe200078e02c8 */
[----:B------:R-:W-:Y:S01]  /*5d30*/  LOP3.LUT R10, R6, 0x66, RZ, 0xfc, !PT ;  /* 0x00000066060a7812 */ /* 0x000fe200078efcff */
[--C-:B------:R-:W-:Y:S01]  /*5d40*/  @!P2 IMAD.IADD R196, R196, 0x1, -R4.reuse ;  /* 0x00000001c4c4a824 */ /* 0x100fe200078e0a04 */
[----:B------:R-:W-:Y:S01]  /*5d50*/  IABS R202, R9 ;  /* 0x0000000900ca7213 */ /* 0x000fe20000000000 */
[--C-:B------:R-:W-:Y:S01]  /*5d60*/  @!P5 IMAD.IADD R198, R198, 0x1, -R4.reuse ;  /* 0x00000001c6c6d824 */ /* 0x100fe200078e0a04 */
[----:B------:R-:W-:Y:S01]  /*5d70*/  IABS R204, R10 ;  /* 0x0000000a00cc7213 */ /* 0x000fe20000000000 */
[----:B------:R-:W-:Y:S01]  /*5d80*/  @!P3 IMAD.IADD R194, R194, 0x1, -R4 ;  /* 0x00000001c2c2b824 */ /* 0x000fe200078e0a04 */
[C---:B------:R-:W-:Y:S01]  /*5d90*/  ISETP.GT.U32.AND P3, PT, R4.reuse, R200, PT ;  /* 0x000000c80400720c */ /* 0x040fe20003f64070 */
[----:B------:R-:W-:Y:S01]  /*5da0*/  @!P4 IMAD.MOV R196, RZ, RZ, -R196 ;  /* 0x000000ffffc4c224 */ /* 0x000fe200078e0ac4 */
[----:B------:R-:W-:Y:S01]  /*5db0*/  ISETP.GT.U32.AND P4, PT, R4, R198, PT ;  /* 0x000000c60400720c */ /* 0x000fe20003f84070 */
[----:B------:R-:W-:Y:S01]  /*5dc0*/  IMAD.HI.U32 R8, R5, R202, RZ ;  /* 0x000000ca05087227 */ /* 0x000fe200078e00ff */
[----:B------:R-:W-:-:S02]  /*5dd0*/  ISETP.GE.AND P2, PT, R9, RZ, PT ;  /* 0x000000ff0900720c */ /* 0x000fc40003f46270 */
[----:B------:R-:W-:Y:S01]  /*5de0*/  ISETP.GE.AND P5, PT, R10, RZ, PT ;  /* 0x000000ff0a00720c */ /* 0x000fe20003fa6270 */
[----:B------:R-:W-:-:S04]  /*5df0*/  IMAD.HI.U32 R9, R5, R204, RZ ;  /* 0x000000cc05097227 */ /* 0x000fc800078e00ff */
[----:B------:R-:W-:Y:S02]  /*5e00*/  IMAD.MOV R11, RZ, RZ, -R8 ;  /* 0x000000ffff0b7224 */ /* 0x000fe400078e0a08 */
[----:B------:R-:W-:Y:S02]  /*5e10*/  IMAD.MOV R9, RZ, RZ, -R9 ;  /* 0x000000ffff097224 */ /* 0x000fe400078e0a09 */
[----:B------:R-:W-:Y:S02]  /*5e20*/  IMAD R202, R4, R11, R202 ;  /* 0x0000000b04ca7224 */ /* 0x000fe400078e02ca */
[--C-:B------:R-:W-:Y:S02]  /*5e30*/  @!P3 IMAD.IADD R200, R200, 0x1, -R4.reuse ;  /* 0x00000001c8c8b824 */ /* 0x100fe400078e0a04 */
[----:B------:R-:W-:Y:S01]  /*5e40*/  @!P4 IMAD.IADD R198, R198, 0x1, -R4 ;  /* 0x00000001c6c6c824 */ /* 0x000fe200078e0a04 */
[C---:B------:R-:W-:Y:S01]  /*5e50*/  ISETP.GT.U32.AND P4, PT, R4.reuse, R202, PT ;  /* 0x000000ca0400720c */ /* 0x040fe20003f84070 */
[C---:B------:R-:W-:Y:S01]  /*5e60*/  IMAD R204, R4.reuse, R9, R204 ;  /* 0x0000000904cc7224 */ /* 0x040fe200078e02cc */
[----:B------:R-:W-:Y:S01]  /*5e70*/  ISETP.GT.U32.AND P3, PT, R4, R200, PT ;  /* 0x000000c80400720c */ /* 0x000fe20003f64070 */
[----:B------:R-:W-:-:S02]  /*5e80*/  @!P6 IMAD.MOV R198, RZ, RZ, -R198 ;  /* 0x000000ffffc6e224 */ /* 0x000fc400078e0ac6 */
[----:B------:R-:W-:Y:S01]  /*5e90*/  IMAD.HI.U32 R10, R5, R206, RZ ;  /* 0x000000ce050a7227 */ /* 0x000fe200078e00ff */
[----:B------:R-:W-:-:S03]  /*5ea0*/  ISETP.GT.U32.AND P6, PT, R4, R204, PT ;  /* 0x000000cc0400720c */ /* 0x000fc60003fc4070 */
[----:B------:R-:W-:Y:S01]  /*5eb0*/  IMAD.MOV R11, RZ, RZ, -R10 ;  /* 0x000000ffff0b7224 */ /* 0x000fe200078e0a0a */
[----:B------:R-:W-:Y:S01]  /*5ec0*/  LOP3.LUT R10, R6, 0x62, RZ, 0xfc, !PT ;  /* 0x00000062060a7812 */ /* 0x000fe200078efcff */
[----:B------:R-:W-:Y:S01]  /*5ed0*/  @!P1 IMAD.MOV R194, RZ, RZ, -R194 ;  /* 0x000000ffffc29224 */ /* 0x000fe200078e0ac2 */
[----:B------:R-:W-:Y:S01]  /*5ee0*/  ISETP.GE.AND P1, PT, R12, RZ, PT ;  /* 0x000000ff0c00720c */ /* 0x000fe20003f26270 */
[----:B------:R-:W-:Y:S01]  /*5ef0*/  VIADD R8, R7, 0x5e ;  /* 0x0000005e07087836 */ /* 0x000fe20000000000 */
[----:B------:R-:W-:Y:S01]  /*5f00*/  IABS R208, R10 ;  /* 0x0000000a00d07213 */ /* 0x000fe20000000000 */
[--C-:B------:R-:W-:Y:S01]  /*5f10*/  @!P4 IMAD.IADD R202, R202, 0x1, -R4.reuse ;  /* 0x00000001cacac824 */ /* 0x100fe200078e0a04 */
[----:B------:R-:W-:Y:S01]  /*5f20*/  LOP3.LUT R12, R6, 0x60, RZ, 0xfc, !PT ;  /* 0x00000060060c7812 */ /* 0x000fe200078efcff */
[----:B------:R-:W-:Y:S01]  /*5f30*/  @!P3 IMAD.IADD R200, R200, 0x1, -R4 ;  /* 0x00000001c8c8b824 */ /* 0x000fe200078e0a04 */
[----:B------:R-:W-:Y:S01]  /*5f40*/  ISETP.GE.AND P3, PT, R8, RZ, PT ;  /* 0x000000ff0800720c */ /* 0x000fe20003f66270 */
[----:B------:R-:W-:Y:S01]  /*5f50*/  IMAD R206, R4, R11, R206 ;  /* 0x0000000b04ce7224 */ /* 0x000fe200078e02ce */
[----:B------:R-:W-:Y:S01]  /*5f60*/  IABS R212, R8 ;  /* 0x0000000800d47213 */ /* 0x000fe20000000000 */
[----:B------:R-:W-:Y:S01]  /*5f70*/  @!P6 IMAD.IADD R204, R204, 0x1, -R4 ;  /* 0x00000001cccce824 */ /* 0x000fe200078e0a04 */
[----:B------:R-:W-:Y:S01]  /*5f80*/  IABS R210, R12 ;  /* 0x0000000c00d27213 */ /* 0x000fe20000000000 */
[----:B------:R-:W-:Y:S01]  /*5f90*/  IMAD.HI.U32 R8, R5, R208, RZ ;  /* 0x000000d005087227 */ /* 0x000fe200078e00ff */
[----:B------:R-:W-:-:S02]  /*5fa0*/  ISETP.GT.U32.AND P6, PT, R4, R202, PT ;  /* 0x000000ca0400720c */ /* 0x000fc40003fc4070 */
[----:B------:R-:W-:Y:S01]  /*5fb0*/  ISETP.GT.U32.AND P4, PT, R4, R206, PT ;  /* 0x000000ce0400720c */ /* 0x000fe20003f84070 */
[----:B------:R-:W-:Y:S02]  /*5fc0*/  IMAD.MOV R9, RZ, RZ, -R8 ;  /* 0x000000ffff097224 */ /* 0x000fe400078e0a08 */
[----:B------:R-:W-:-:S04]  /*5fd0*/  IMAD.HI.U32 R8, R5, R210, RZ ;  /* 0x000000d205087227 */ /* 0x000fc800078e00ff */
[----:B------:R-:W-:Y:S02]  /*5fe0*/  IMAD.MOV R11, RZ, RZ, -R8 ;  /* 0x000000ffff0b7224 */ /* 0x000fe400078e0a08 */
[----:B------:R-:W-:Y:S02]  /*5ff0*/  IMAD R208, R4, R9, R208 ;  /* 0x0000000904d07224 */ /* 0x000fe400078e02d0 */
[----:B------:R-:W-:Y:S02]  /*6000*/  @!P6 IMAD.IADD R202, R202, 0x1, -R4 ;  /* 0x00000001cacae824 */ /* 0x000fe400078e0a04 */
[C---:B------:R-:W-:Y:S01]  /*6010*/  IMAD R210, R4.reuse, R11, R210 ;  /* 0x0000000b04d27224 */ /* 0x040fe200078e02d2 */
[----:B------:R-:W-:Y:S01]  /*6020*/  ISETP.GT.U32.AND P6, PT, R4, R208, PT ;  /* 0x000000d00400720c */ /* 0x000fe20003fc4070 */
[----:B------:R-:W-:Y:S01]  /*6030*/  @!P4 IMAD.IADD R206, R206, 0x1, -R4 ;  /* 0x00000001cecec824 */ /* 0x000fe200078e0a04 */
[C---:B------:R-:W-:Y:S01]  /*6040*/  ISETP.GT.U32.AND P4, PT, R4.reuse, R204, PT ;  /* 0x000000cc0400720c */ /* 0x040fe20003f84070 */
[----:B------:R-:W-:Y:S01]  /*6050*/  @!P2 IMAD.MOV R202, RZ, RZ, -R202 ;  /* 0x000000ffffcaa224 */ /* 0x000fe200078e0aca */
[C---:B------:R-:W-:Y:S01]  /*6060*/  ISETP.GT.U32.AND P2, PT, R4.reuse, R210, PT ;  /* 0x000000d20400720c */ /* 0x040fe20003f44070 */
[----:B------:R-:W-:Y:S01]  /*6070*/  @!P0 IMAD.MOV R200, RZ, RZ, -R200 ;  /* 0x000000ffffc88224 */ /* 0x000fe200078e0ac8 */
[----:B------:R-:W-:Y:S01]  /*6080*/  ISETP.GT.U32.AND P0, PT, R4, R206, PT ;  /* 0x000000ce0400720c */ /* 0x000fe20003f04070 */
[----:B------:R-:W-:Y:S01]  /*6090*/  IMAD.HI.U32 R9, R5, R212, RZ ;  /* 0x000000d405097227 */ /* 0x000fe200078e00ff */
[----:B------:R-:W-:-:S03]  /*60a0*/  LOP3.LUT R11, R6, 0x5a, RZ, 0xfc, !PT ;  /* 0x0000005a060b7812 */ /* 0x000fc600078efcff */
[----:B------:R-:W-:Y:S01]  /*60b0*/  IMAD.MOV R9, RZ, RZ, -R9 ;  /* 0x000000ffff097224 */ /* 0x000fe200078e0a09 */
[----:B------:R-:W-:Y:S01]  /*60c0*/  IABS R216, R11 ;  /* 0x0000000b00d87213 */ /* 0x000fe20000000000 */
[----:B------:R-:W-:-:S04]  /*60d0*/  IMAD.HI.U32 R8, R5, R214, RZ ;  /* 0x000000d605087227 */ /* 0x000fc800078e00ff */
[--C-:B------:R-:W-:Y:S02]  /*60e0*/  @!P4 IMAD.IADD R204, R204, 0x1, -R4.reuse ;  /* 0x00000001ccccc824 */ /* 0x100fe400078e0a04 */
[----:B------:R-:W-:Y:S02]  /*60f0*/  @!P2 IMAD.IADD R210, R210, 0x1, -R4 ;  /* 0x00000001d2d2a824 */ /* 0x000fe400078e0a04 */
[C---:B------:R-:W-:Y:S02]  /*6100*/  IMAD R212, R4.reuse, R9, R212 ;  /* 0x0000000904d47224 */ /* 0x040fe400078e02d4 */
[----:B------:R-:W-:Y:S01]  /*6110*/  @!P5 IMAD.MOV R204, RZ, RZ, -R204 ;  /* 0x000000ffffccd224 */ /* 0x000fe200078e0acc */
[C---:B------:R-:W-:Y:S01]  /*6120*/  ISETP.GT.U32.AND P5, PT, R4.reuse, R210, PT ;  /* 0x000000d20400720c */ /* 0x040fe20003fa4070 */
[----:B------:R-:W-:Y:S01]  /*6130*/  IMAD.MOV R9, RZ, RZ, -R8 ;  /* 0x000000ffff097224 */ /* 0x000fe200078e0a08 */
[----:B------:R-:W-:Y:S01]  /*6140*/  ISETP.GT.U32.AND P4, PT, R4, R212, PT ;  /* 0x000000d40400720c */ /* 0x000fe20003f84070 */
[----:B------:R-:W-:-:S04]  /*6150*/  IMAD.HI.U32 R8, R5, R216, RZ ;  /* 0x000000d805087227 */ /* 0x000fc800078e00ff */
[--C-:B------:R-:W-:Y:S01]  /*6160*/  @!P0 IMAD.IADD R206, R206, 0x1, -R4.reuse ;  /* 0x00000001cece8824 */ /* 0x100fe200078e0a04 */
[----:B------:R-:W-:Y:S01]  /*6170*/  ISETP.GE.AND P0, PT, R10, RZ, PT ;  /* 0x000000ff0a00720c */ /* 0x000fe20003f06270 */
[----:B------:R-:W-:Y:S01]  /*6180*/  @!P6 IMAD.IADD R208, R208, 0x1, -R4 ;  /* 0x00000001d0d0e824 */ /* 0x000fe200078e0a04 */
[----:B------:R-:W-:Y:S01]  /*6190*/  LOP3.LUT R10, R6, 0x58, RZ, 0xfc, !PT ;  /* 0x00000058060a7812 */ /* 0x000fe200078efcff */
[----:B------:R-:W-:Y:S01]  /*61a0*/  IMAD R214, R4, R9, R214 ;  /* 0x0000000904d67224 */ /* 0x000fe200078e02d6 */
[----:B------:R-:W-:Y:S01]  /*61b0*/  ISETP.GE.AND P6, PT, R12, RZ, PT ;  /* 0x000000ff0c00720c */ /* 0x000fe20003fc6270 */
[----:B------:R-:W-:Y:S01]  /*61c0*/  IMAD.MOV R9, RZ, RZ, -R8 ;  /* 0x000000ffff097224 */ /* 0x000fe200078e0a08 */
[----:B------:R-:W-:Y:S01]  /*61d0*/  IABS R218, R10 ;  /* 0x0000000a00da7213 */ /* 0x000fe20000000000 */
[----:B------:R-:W-:Y:S01]  /*61e0*/  @!P1 IMAD.MOV R206, RZ, RZ, -R206 ;  /* 0x000000ffffce9224 */ /* 0x000fe200078e0ace */
[C---:B------:R-:W-:Y:S01]  /*61f0*/  ISETP.GT.U32.AND P2, PT, R4.reuse, R208, PT ;  /* 0x000000d00400720c */ /* 0x040fe20003f44070 */
[C---:B------:R-:W-:Y:S01]  /*6200*/  IMAD R216, R4.reuse, R9, R216 ;  /* 0x0000000904d87224 */ /* 0x040fe200078e02d8 */
[----:B------:R-:W-:Y:S01]  /*6210*/  ISETP.GT.U32.AND P1, PT, R4, R214, PT ;  /* 0x000000d60400720c */ /* 0x000fe20003f24070 */
[----:B------:R-:W-:Y:S01]  /*6220*/  @!P5 IMAD.IADD R210, R210, 0x1, -R4 ;  /* 0x00000001d2d2d824 */ /* 0x000fe200078e0a04 */
[----:B------:R-:W-:Y:S01]  /*6230*/  LOP3.LUT R12, R6, 0x56, RZ, 0xfc, !PT ;  /* 0x00000056060c7812 */ /* 0x000fe200078efcff */
[----:B------:R-:W-:Y:S01]  /*6240*/  IMAD.HI.U32 R8, R5, R218, RZ ;  /* 0x000000da05087227 */ /* 0x000fe200078e00ff */
[----:B------:R-:W-:-:S02]  /*6250*/  ISETP.GT.U32.AND P5, PT, R4, R216, PT ;  /* 0x000000d80400720c */ /* 0x000fc40003fa4070 */
[----:B------:R-:W-:Y:S01]  /*6260*/  IABS R220, R12 ;  /* 0x0000000c00dc7213 */ /* 0x000fe20000000000 */
[----:B------:R-:W-:Y:S02]  /*6270*/  IMAD.MOV R9, RZ, RZ, -R8 ;  /* 0x000000ffff097224 */ /* 0x000fe400078e0a08 */
[----:B------:R-:W-:Y:S02]  /*6280*/  @!P6 IMAD.MOV R210, RZ, RZ, -R210 ;  /* 0x000000ffffd2e224 */ /* 0x000fe400078e0ad2 */
        /* <DEDUP_REMOVED lines=8> */
[----:B------:R-:W-:Y:S01]  /*6310*/  @!P5 IMAD.IADD R216, R216, 0x1, -R4 ;  /* 0x00000001d8d8d824 */ /* 0x000fe200078e0a04 */
[----:B------:R-:W-:Y:S01]  /*6320*/  ISETP.GT.U32.AND P6, PT, R4, R218, PT ;  /* 0x000000da0400720c */ /* 0x000fe20003fc4070 */
[----:B------:R-:W-:Y:S01]  /*6330*/  IMAD.HI.U32 R8, R5, R220, RZ ;  /* 0x000000dc05087227 */ /* 0x000fe200078e00ff */
[----:B------:R-:W-:-:S02]  /*6340*/  IABS R222, R10 ;  /* 0x0000000a00de7213 */ /* 0x000fc40000000000 */
[----:B------:R-:W-:Y:S01]  /*6350*/  ISETP.GT.U32.AND P5, PT, R4, R216, PT ;  /* 0x000000d80400720c */ /* 0x000fe20003fa4070 */
[----:B------:R-:W-:Y:S01]  /*6360*/  IMAD.MOV R9, RZ, RZ, -R8 ;  /* 0x000000ffff097224 */ /* 0x000fe200078e0a08 */
[----:B------:R-:W-:Y:S01]  /*6370*/  LOP3.LUT R13, R6, 0x48, RZ, 0xfc, !PT ;  /* 0x00000048060d7812 */ /* 0x000fe200078efcff */
[----:B------:R-:W-:Y:S02]  /*6380*/  @!P4 IMAD.IADD R212, R212, 0x1, -R4 ;  /* 0x00000001d4d4c824 */ /* 0x000fe400078e0a04 */
[----:B------:R-:W-:Y:S01]  /*6390*/  IMAD R220, R4, R9, R220 ;  /* 0x0000000904dc7224 */ /* 0x000fe200078e02dc */
[----:B------:R-:W-:Y:S01]  /*63a0*/  LOP3.LUT R9, R6, 0x52, RZ, 0xfc, !PT ;  /* 0x0000005206097812 */ /* 0x000fe200078efcff */
[--C-:B------:R-:W-:Y:S01]  /*63b0*/  @!P0 IMAD.IADD R214, R214, 0x1, -R4.reuse ;  /* 0x00000001d6d68824 */ /* 0x100fe200078e0a04 */
[----:B------:R-:W-:Y:S01]  /*63c0*/  ISETP.GT.U32.AND P4, PT, R4, R212, PT ;  /* 0x000000d40400720c */ /* 0x000fe20003f84070 */
[----:B------:R-:W-:Y:S01]  /*63d0*/  @!P6 IMAD.IADD R218, R218, 0x1, -R4 ;  /* 0x00000001dadae824 */ /* 0x000fe200078e0a04 */
[----:B------:R-:W-:Y:S01]  /*63e0*/  ISETP.GE.AND P6, PT, R9, RZ, PT ;  /* 0x000000ff0900720c */ /* 0x000fe20003fc6270 */
[----:B------:R-:W-:Y:S01]  /*63f0*/  @!P2 IMAD.MOV R214, RZ, RZ, -R214 ;  /* 0x000000ffffd6a224 */ /* 0x000fe200078e0ad6 */
[----:B------:R-:W-:Y:S01]  /*6400*/  IABS R224, R9 ;  /* 0x0000000900e07213 */ /* 0x000fe20000000000 */
[----:B------:R-:W-:Y:S01]  /*6410*/  @!P5 IMAD.IADD R216, R216, 0x1, -R4 ;  /* 0x00000001d8d8d824 */ /* 0x000fe200078e0a04 */
[C---:B------:R-:W-:Y:S01]  /*6420*/  ISETP.GT.U32.AND P2, PT, R4.reuse, R218, PT ;  /* 0x000000da0400720c */ /* 0x040fe20003f44070 */
[----:B------:R-:W-:Y:S01]  /*6430*/  IMAD.HI.U32 R8, R5, R222, RZ ;  /* 0x000000de05087227 */ /* 0x000fe200078e00ff */
[----:B------:R-:W-:-:S02]  /*6440*/  ISETP.GT.U32.AND P5, PT, R4, R220, PT ;  /* 0x000000dc0400720c */ /* 0x000fc40003fa4070 */
[----:B------:R-:W-:Y:S01]  /*6450*/  ISETP.GE.AND P0, PT, R10, RZ, PT ;  /* 0x000000ff0a00720c */ /* 0x000fe20003f06270 */
[----:B------:R-:W-:Y:S01]  /*6460*/  IMAD.MOV R9, RZ, RZ, -R8 ;  /* 0x000000ffff097224 */ /* 0x000fe200078e0a08 */
[----:B------:R-:W-:Y:S01]  /*6470*/  LOP3.LUT R10, R6, 0x50, RZ, 0xfc, !PT ;  /* 0x00000050060a7812 */ /* 0x000fe200078efcff */
[----:B------:R-:W-:Y:S01]  /*6480*/  @!P4 IMAD.IADD R212, R212, 0x1, -R4 ;  /* 0x00000001d4d4c824 */ /* 0x000fe200078e0a04 */
[----:B------:R-:W-:Y:S01]  /*6490*/  ISETP.GE.AND P4, PT, R11, RZ, PT ;  /* 0x000000ff0b00720c */ /* 0x000fe20003f86270 */
[----:B------:R-:W-:Y:S01]  /*64a0*/  IMAD R222, R4, R9, R222 ;  /* 0x0000000904de7224 */ /* 0x000fe200078e02de */
[----:B------:R-:W-:Y:S01]  /*64b0*/  IABS R226, R10 ;  /* 0x0000000a00e27213 */ /* 0x000fe20000000000 */
[----:B------:R-:W-:Y:S01]  /*64c0*/  IMAD.HI.U32 R8, R5, R224, RZ ;  /* 0x000000e005087227 */ /* 0x000fe200078e00ff */
[----:B------:R-:W-:-:S03]  /*64d0*/  IABS R234, R13 ;  /* 0x0000000d00ea7213 */ /* 0x000fc60000000000 */
[--C-:B------:R-:W-:Y:S02]  /*64e0*/  @!P2 IMAD.IADD R218, R218, 0x1, -R4.reuse ;  /* 0x00000001dadaa824 */ /* 0x100fe400078e0a04 */
[----:B------:R-:W-:Y:S02]  /*64f0*/  @!P5 IMAD.IADD R220, R220, 0x1, -R4 ;  /* 0x00000001dcdcd824 */ /* 0x000fe400078e0a04 */
[----:B------:R-:W-:Y:S01]  /*6500*/  @!P1 IMAD.MOV R218, RZ, RZ, -R218 ;  /* 0x000000ffffda9224 */ /* 0x000fe200078e0ada */
[C---:B------:R-:W-:Y:S01]  /*6510*/  ISETP.GT.U32.AND P1, PT, R4.reuse, R222, PT ;  /* 0x000000de0400720c */ /* 0x040fe20003f24070 */
[----:B------:R-:W-:Y:S01]  /*6520*/  IMAD.MOV R11, RZ, RZ, -R8 ;  /* 0x000000ffff0b7224 */ /* 0x000fe200078e0a08 */
[----:B------:R-:W-:Y:S01]  /*6530*/  ISETP.GT.U32.AND P5, PT, R4, R220, PT ;  /* 0x000000dc0400720c */ /* 0x000fe20003fa4070 */
[----:B------:R-:W-:Y:S01]  /*6540*/  @!P4 IMAD.MOV R216, RZ, RZ, -R216 ;  /* 0x000000ffffd8c224 */ /* 0x000fe200078e0ad8 */
[----:B------:R-:W-:Y:S01]  /*6550*/  ISETP.GE.AND P4, PT, R10, RZ, PT ;  /* 0x000000ff0a00720c */ /* 0x000fe20003f86270 */
[----:B------:R-:W-:-:S02]  /*6560*/  VIADD R10, R7, 0x4e ;  /* 0x0000004e070a7836 */ /* 0x000fc40000000000 */
[----:B------:R-:W-:Y:S02]  /*6570*/  IMAD R224, R4, R11, R224 ;  /* 0x0000000b04e07224 */ /* 0x000fe400078e02e0 */
[----:B------:R-:W-:Y:S01]  /*6580*/  @!P3 IMAD.MOV R212, RZ, RZ, -R212 ;  /* 0x000000ffffd4b224 */ /* 0x000fe200078e0ad4 */
[----:B------:R-:W-:Y:S01]  /*6590*/  ISETP.GE.AND P3, PT, R12, RZ, PT ;  /* 0x000000ff0c00720c */ /* 0x000fe20003f66270 */
[C---:B------:R-:W-:Y:S01]  /*65a0*/  IMAD.HI.U32 R9, R5.reuse, R226, RZ ;  /* 0x000000e205097227 */ /* 0x040fe200078e00ff */
[----:B------:R-:W-:Y:S02]  /*65b0*/  IABS R228, R10 ;  /* 0x0000000a00e47213 */ /* 0x000fe40000000000 */
[----:B------:R-:W-:Y:S01]  /*65c0*/  ISETP.GE.AND P2, PT, R10, RZ, PT ;  /* 0x000000ff0a00720c */ /* 0x000fe20003f46270 */
[--C-:B------:R-:W-:Y:S01]  /*65d0*/  @!P1 IMAD.IADD R222, R222, 0x1, -R4.reuse ;  /* 0x00000001dede9824 */ /* 0x100fe200078e0a04 */
[----:B------:R-:W-:Y:S01]  /*65e0*/  LOP3.LUT R10, R6, 0x4c, RZ, 0xfc, !PT ;  /* 0x0000004c060a7812 */ /* 0x000fe200078efcff */
[----:B------:R-:W-:Y:S01]  /*65f0*/  @!P5 IMAD.IADD R220, R220, 0x1, -R4 ;  /* 0x00000001dcdcd824 */ /* 0x000fe200078e0a04 */
[C---:B------:R-:W-:Y:S01]  /*6600*/  ISETP.GT.U32.AND P5, PT, R4.reuse, R224, PT ;  /* 0x000000e00400720c */ /* 0x040fe20003fa4070 */
[----:B------:R-:W-:Y:S01]  /*6610*/  IMAD.MOV R9, RZ, RZ, -R9 ;  /* 0x000000ffff097224 */ /* 0x000fe200078e0a09 */
[----:B------:R-:W-:Y:S01]  /*6620*/  ISETP.GT.U32.AND P1, PT, R4, R222, PT ;  /* 0x000000de0400720c */ /* 0x000fe20003f24070 */
[----:B------:R-:W-:Y:S01]  /*6630*/  IMAD.HI.U32 R8, R5, R228, RZ ;  /* 0x000000e405087227 */ /* 0x000fe200078e00ff */
[----:B------:R-:W-:-:S02]  /*6640*/  IABS R230, R10 ;  /* 0x0000000a00e67213 */ /* 0x000fc40000000000 */
[----:B------:R-:W-:Y:S01]  /*6650*/  LOP3.LUT R12, R6, 0x4a, RZ, 0xfc, !PT ;  /* 0x0000004a060c7812 */ /* 0x000fe200078efcff */
[C---:B------:R-:W-:Y:S02]  /*6660*/  IMAD R226, R4.reuse, R9, R226 ;  /* 0x0000000904e27224 */ /* 0x040fe400078e02e2 */
[----:B------:R-:W-:Y:S01]  /*6670*/  IMAD.MOV R9, RZ, RZ, -R8 ;  /* 0x000000ffff097224 */ /* 0x000fe200078e0a08 */
[----:B------:R-:W-:Y:S01]  /*6680*/  IABS R232, R12 ;  /* 0x0000000c00e87213 */ /* 0x000fe20000000000 */
[----:B------:R-:W-:Y:S01]  /*6690*/  @!P3 IMAD.MOV R220, RZ, RZ, -R220 ;  /* 0x000000ffffdcb224 */ /* 0x000fe200078e0adc */
[C---:B------:R-:W-:Y:S01]  /*66a0*/  ISETP.GT.U32.AND P3, PT, R4.reuse, R226, PT ;  /* 0x000000e20400720c */ /* 0x040fe20003f64070 */
[----:B------:R-:W-:Y:S02]  /*66b0*/  IMAD R228, R4, R9, R228 ;  /* 0x0000000904e47224 */ /* 0x000fe400078e02e4 */
[--C-:B------:R-:W-:Y:S02]  /*66c0*/  @!P5 IMAD.IADD R224, R224, 0x1, -R4.reuse ;  /* 0x00000001e0e0d824 */ /* 0x100fe400078e0a04 */
[----:B------:R-:W-:Y:S01]  /*66d0*/  @!P1 IMAD.IADD R222, R222, 0x1, -R4 ;  /* 0x00000001dede9824 */ /* 0x000fe200078e0a04 */
[C---:B------:R-:W-:Y:S01]  /*66e0*/  ISETP.GT.U32.AND P1, PT, R4.reuse, R228, PT ;  /* 0x000000e40400720c */ /* 0x040fe20003f24070 */
[----:B------:R-:W-:Y:S01]  /*66f0*/  IMAD.HI.U32 R8, R5, R230, RZ ;  /* 0x000000e605087227 */ /* 0x000fe200078e00ff */
[----:B------:R-:W-:-:S03]  /*6700*/  ISETP.GT.U32.AND P5, PT, R4, R224, PT ;  /* 0x000000e00400720c */ /* 0x000fc60003fa4070 */
[----:B------:R-:W-:Y:S02]  /*6710*/  IMAD.MOV R9, RZ, RZ, -R8 ;  /* 0x000000ffff097224 */ /* 0x000fe400078e0a08 */
[----:B------:R-:W-:Y:S02]  /*6720*/  @!P3 IMAD.IADD R226, R226, 0x1, -R4 ;  /* 0x00000001e2e2b824 */ /* 0x000fe400078e0a04 */
[C---:B------:R-:W-:Y:S02]  /*6730*/  IMAD R230, R4.reuse, R9, R230 ;  /* 0x0000000904e67224 */ /* 0x040fe400078e02e6 */
[----:B------:R-:W-:Y:S01]  /*6740*/  IMAD.HI.U32 R8, R5, R232, RZ ;  /* 0x000000e805087227 */ /* 0x000fe200078e00ff */
[----:B------:R-:W-:-:S03]  /*6750*/  ISETP.GT.U32.AND P3, PT, R4, R226, PT ;  /* 0x000000e20400720c */ /* 0x000fc60003f64070 */
[--C-:B------:R-:W-:Y:S01]  /*6760*/  @!P1 IMAD.IADD R228, R228, 0x1, -R4.reuse ;  /* 0x00000001e4e49824 */ /* 0x100fe200078e0a04 */
[----:B------:R-:W-:Y:S01]  /*6770*/  ISETP.GE.AND P1, PT, R10, RZ, PT ;  /* 0x000000ff0a00720c */ /* 0x000fe20003f26270 */
[----:B------:R-:W-:Y:S01]  /*6780*/  @!P5 IMAD.IADD R224, R224, 0x1, -R4 ;  /* 0x00000001e0e0d824 */ /* 0x000fe200078e0a04 */
[C---:B------:R-:W-:Y:S01]  /*6790*/  ISETP.GT.U32.AND P5, PT, R4.reuse, R230, PT ;  /* 0x000000e60400720c */ /* 0x040fe20003fa4070 */
[----:B------:R-:W-:Y:S01]  /*67a0*/  @!P0 IMAD.MOV R222, RZ, RZ, -R222 ;  /* 0x000000ffffde8224 */ /* 0x000fe200078e0ade */
[----:B------:R-:W-:Y:S01]  /*67b0*/  ISETP.GT.U32.AND P0, PT, R4, R228, PT ;  /* 0x000000e40400720c */ /* 0x000fe20003f04070 */
[----:B------:R-:W-:Y:S01]  /*67c0*/  IMAD.MOV R9, RZ, RZ, -R8 ;  /* 0x000000ffff097224 */ /* 0x000fe200078e0a08 */
[----:B------:R-:W-:Y:S01]  /*67d0*/  LOP3.LUT R10, R6, 0x44, RZ, 0xfc, !PT ;  /* 0x00000044060a7812 */ /* 0x000fe200078efcff */
[----:B------:R-:W-:-:S03]  /*67e0*/  IMAD.HI.U32 R8, R5, R234, RZ ;  /* 0x000000ea05087227 */ /* 0x000fc600078e00ff */
[----:B------:R-:W-:Y:S01]  /*67f0*/  IABS R238, R10 ;  /* 0x0000000a00ee7213 */ /* 0x000fe20000000000 */
[----:B------:R-:W-:Y:S02]  /*6800*/  IMAD R232, R4, R9, R232 ;  /* 0x0000000904e87224 */ /* 0x000fe400078e02e8 */
[----:B------:R-:W-:-:S04]  /*6810*/  IMAD.HI.U32 R9, R5, R236, RZ ;  /* 0x000000ec05097227 */ /* 0x000fc800078e00ff */
[----:B------:R-:W-:Y:S02]  /*6820*/  IMAD.MOV R11, RZ, RZ, -R8 ;  /* 0x000000ffff0b7224 */ /* 0x000fe400078e0a08 */
[--C-:B------:R-:W-:Y:S01]  /*6830*/  @!P3 IMAD.IADD R226, R226, 0x1, -R4.reuse ;  /* 0x00000001e2e2b824 */ /* 0x100fe200078e0a04 */
[----:B------:R-:W-:Y:S01]  /*6840*/  ISETP.GT.U32.AND P3, PT, R4, R232, PT ;  /* 0x000000e80400720c */ /* 0x000fe20003f64070 */
[----:B------:R-:W-:Y:S02]  /*6850*/  IMAD.MOV R9, RZ, RZ, -R9 ;  /* 0x000000ffff097224 */ /* 0x000fe400078e0a09 */
        /* <DEDUP_REMOVED lines=9> */
[C---:B------:R-:W-:Y:S01]  /*68f0*/  ISETP.GT.U32.AND P6, PT, R4.reuse, R230, PT ;  /* 0x000000e60400720c */ /* 0x040fe20003fc4070 */
[----:B------:R-:W-:Y:S01]  /*6900*/  @!P2 IMAD.MOV R228, RZ, RZ, -R228 ;  /* 0x000000ffffe4a224 */ /* 0x000fe200078e0ae4 */
[----:B------:R-:W-:Y:S01]  /*6910*/  ISETP.GT.U32.AND P2, PT, R4, R236, PT ;  /* 0x000000ec0400720c */ /* 0x000fe20003f44070 */
[----:B------:R-:W-:Y:S01]  /*6920*/  IMAD.HI.U32 R8, R5, R238, RZ ;  /* 0x000000ee05087227 */ /* 0x000fe200078e00ff */
[----:B------:R-:W-:-:S02]  /*6930*/  IABS R240, R11 ;  /* 0x0000000b00f07213 */ /* 0x000fc40000000000 */
[----:B------:R-:W-:Y:S01]  /*6940*/  IABS R248, R12 ;  /* 0x0000000c00f87213 */ /* 0x000fe20000000000 */
[----:B------:R-:W-:Y:S02]  /*6950*/  @!P3 IMAD.IADD R232, R232, 0x1, -R4 ;  /* 0x00000001e8e8b824 */ /* 0x000fe400078e0a04 */
[----:B------:R-:W-:Y:S02]  /*6960*/  IMAD.MOV R9, RZ, RZ, -R8 ;  /* 0x000000ffff097224 */ /* 0x000fe400078e0a08 */
[--C-:B------:R-:W-:Y:S01]  /*6970*/  @!P0 IMAD.IADD R234, R234, 0x1, -R4.reuse ;  /* 0x00000001eaea8824 */ /* 0x100fe200078e0a04 */
[----:B------:R-:W-:Y:S01]  /*6980*/  ISETP.GT.U32.AND P3, PT, R4, R232, PT ;  /* 0x000000e80400720c */ /* 0x000fe20003f64070 */
[----:B------:R-:W-:Y:S01]  /*6990*/  @!P6 IMAD.IADD R230, R230, 0x1, -R4 ;  /* 0x00000001e6e6e824 */ /* 0x000fe200078e0a04 */
[----:B------:R-:W-:Y:S01]  /*69a0*/  ISETP.GE.AND P6, PT, R14, RZ, PT ;  /* 0x000000ff0e00720c */ /* 0x000fe20003fc6270 */
[C---:B------:R-:W-:Y:S01]  /*69b0*/  IMAD R238, R4.reuse, R9, R238 ;  /* 0x0000000904ee7224 */ /* 0x040fe200078e02ee */
[----:B------:R-:W-:Y:S01]  /*69c0*/  ISETP.GT.U32.AND P0, PT, R4, R234, PT ;  /* 0x000000ea0400720c */ /* 0x000fe20003f04070 */
[----:B------:R-:W-:Y:S01]  /*69d0*/  @!P2 IMAD.IADD R236, R236, 0x1, -R4 ;  /* 0x00000001ececa824 */ /* 0x000fe200078e0a04 */
[----:B------:R-:W-:Y:S01]  /*69e0*/  LOP3.LUT R14, R6, 0x30, RZ, 0xfc, !PT ;  /* 0x00000030060e7812 */ /* 0x000fe200078efcff */
[----:B------:R-:W-:Y:S01]  /*69f0*/  @!P1 IMAD.MOV R230, RZ, RZ, -R230 ;  /* 0x000000ffffe69224 */ /* 0x000fe200078e0ae6 */
[C---:B------:R-:W-:Y:S01]  /*6a00*/  ISETP.GT.U32.AND P1, PT, R4.reuse, R238, PT ;  /* 0x000000ee0400720c */ /* 0x040fe20003f24070 */
[----:B------:R-:W-:Y:S01]  /*6a10*/  @!P4 IMAD.MOV R226, RZ, RZ, -R226 ;  /* 0x000000ffffe2c224 */ /* 0x000fe200078e0ae2 */
[----:B------:R-:W-:Y:S01]  /*6a20*/  ISETP.GT.U32.AND P2, PT, R4, R236, PT ;  /* 0x000000ec0400720c */ /* 0x000fe20003f44070 */
[----:B------:R-:W-:Y:S01]  /*6a30*/  IMAD.HI.U32 R8, R5, R240, RZ ;  /* 0x000000f005087227 */ /* 0x000fe200078e00ff */
[----:B------:R-:W-:-:S02]  /*6a40*/  ISETP.GE.AND P4, PT, R13, RZ, PT ;  /* 0x000000ff0d00720c */ /* 0x000fc40003f86270 */
[----:B------:R-:W-:Y:S01]  /*6a50*/  LOP3.LUT R13, R6, 0x34, RZ, 0xfc, !PT ;  /* 0x00000034060d7812 */ /* 0x000fe200078efcff */
[----:B------:R-:W-:Y:S01]  /*6a60*/  @!P3 IMAD.IADD R232, R232, 0x1, -R4 ;  /* 0x00000001e8e8b824 */ /* 0x000fe200078e0a04 */
[----:B------:R-:W-:Y:S01]  /*6a70*/  ISETP.GE.AND P3, PT, R10, RZ, PT ;  /* 0x000000ff0a00720c */ /* 0x000fe20003f66270 */
[----:B------:R-:W-:Y:S01]  /*6a80*/  IMAD.MOV R9, RZ, RZ, -R8 ;  /* 0x000000ffff097224 */ /* 0x000fe200078e0a08 */
[----:B------:R-:W-:Y:S01]  /*6a90*/  LOP3.LUT R10, R6, 0x40, RZ, 0xfc, !PT ;  /* 0x00000040060a7812 */ /* 0x000fe200078efcff */
[----:B------:R-:W-:Y:S02]  /*6aa0*/  @!P0 IMAD.IADD R234, R234, 0x1, -R4 ;  /* 0x00000001eaea8824 */ /* 0x000fe400078e0a04 */
[----:B------:R-:W-:Y:S01]  /*6ab0*/  IMAD R240, R4, R9, R240 ;  /* 0x0000000904f07224 */ /* 0x000fe200078e02f0 */
[----:B------:R-:W-:Y:S01]  /*6ac0*/  IABS R242, R10 ;  /* 0x0000000a00f27213 */ /* 0x000fe20000000000 */
[--C-:B------:R-:W-:Y:S01]  /*6ad0*/  @!P1 IMAD.IADD R238, R238, 0x1, -R4.reuse ;  /* 0x00000001eeee9824 */ /* 0x100fe200078e0a04 */
[----:B------:R-:W-:Y:S01]  /*6ae0*/  ISETP.GE.AND P0, PT, R10, RZ, PT ;  /* 0x000000ff0a00720c */ /* 0x000fe20003f06270 */
[----:B------:R-:W-:Y:S01]  /*6af0*/  @!P2 IMAD.IADD R236, R236, 0x1, -R4 ;  /* 0x00000001ececa824 */ /* 0x000fe200078e0a04 */
[C---:B------:R-:W-:Y:S01]  /*6b00*/  ISETP.GT.U32.AND P2, PT, R4.reuse, R240, PT ;  /* 0x000000f00400720c */ /* 0x040fe20003f44070 */
[----:B------:R-:W-:Y:S01]  /*6b10*/  @!P4 IMAD.MOV R234, RZ, RZ, -R234 ;  /* 0x000000ffffeac224 */ /* 0x000fe200078e0aea */
[----:B------:R-:W-:Y:S01]  /*6b20*/  ISETP.GT.U32.AND P4, PT, R4, R238, PT ;  /* 0x000000ee0400720c */ /* 0x000fe20003f84070 */
[----:B------:R-:W-:Y:S01]  /*6b30*/  IMAD.HI.U32 R8, R5, R242, RZ ;  /* 0x000000f205087227 */ /* 0x000fe200078e00ff */
[----:B------:R-:W-:-:S03]  /*6b40*/  LOP3.LUT R10, R6, 0x3c, RZ, 0xfc, !PT ;  /* 0x0000003c060a7812 */ /* 0x000fc600078efcff */
[----:B------:R-:W-:Y:S01]  /*6b50*/  @!P5 IMAD.MOV R232, RZ, RZ, -R232 ;  /* 0x000000ffffe8d224 */ /* 0x000fe200078e0ae8 */
[----:B------:R-:W-:Y:S01]  /*6b60*/  ISETP.GE.AND P5, PT, R11, RZ, PT ;  /* 0x000000ff0b00720c */ /* 0x000fe20003fa6270 */
[----:B------:R-:W-:Y:S01]  /*6b70*/  IMAD.MOV R11, RZ, RZ, -R8 ;  /* 0x000000ffff0b7224 */ /* 0x000fe200078e0a08 */
[----:B------:R-:W-:Y:S01]  /*6b80*/  IABS R246, R10 ;  /* 0x0000000a00f67213 */ /* 0x000fe20000000000 */
[----:B------:R-:W-:Y:S02]  /*6b90*/  VIADD R9, R7, 0x3e ;  /* 0x0000003e07097836 */ /* 0x000fe40000000000 */
[----:B------:R-:W-:Y:S01]  /*6ba0*/  IMAD R242, R4, R11, R242 ;  /* 0x0000000b04f27224 */ /* 0x000fe200078e02f2 */
[----:B------:R-:W-:Y:S01]  /*6bb0*/  LOP3.LUT R11, R6, 0x38, RZ, 0xfc, !PT ;  /* 0x00000038060b7812 */ /* 0x000fe200078efcff */
        /* <DEDUP_REMOVED lines=8> */
[----:B------:R-:W-:Y:S01]  /*6c40*/  IABS R250, R11 ;  /* 0x0000000b00fa7213 */ /* 0x000fe20000000000 */
[----:B------:R-:W-:Y:S01]  /*6c50*/  IMAD.MOV R9, RZ, RZ, -R8 ;  /* 0x000000ffff097224 */ /* 0x000fe200078e0a08 */
[----:B------:R-:W-:Y:S01]  /*6c60*/  ISETP.GE.AND P6, PT, R10, RZ, PT ;  /* 0x000000ff0a00720c */ /* 0x000fe20003fc6270 */
[----:B------:R-:W-:Y:S01]  /*6c70*/  IMAD.HI.U32 R8, R5, R246, RZ ;  /* 0x000000f605087227 */ /* 0x000fe200078e00ff */
[----:B------:R-:W-:-:S03]  /*6c80*/  IABS R10, R13 ;  /* 0x0000000d000a7213 */ /* 0x000fc60000000000 */
[----:B------:R-:W-:Y:S02]  /*6c90*/  IMAD R244, R4, R9, R244 ;  /* 0x0000000904f47224 */ /* 0x000fe400078e02f4 */
[----:B------:R-:W-:Y:S02]  /*6ca0*/  IMAD.MOV R9, RZ, RZ, -R8 ;  /* 0x000000ffff097224 */ /* 0x000fe400078e0a08 */
[--C-:B------:R-:W-:Y:S02]  /*6cb0*/  @!P4 IMAD.IADD R242, R242, 0x1, -R4.reuse ;  /* 0x00000001f2f2c824 */ /* 0x100fe400078e0a04 */
[----:B------:R-:W-:Y:S01]  /*6cc0*/  @!P2 IMAD.IADD R240, R240, 0x1, -R4 ;  /* 0x00000001f0f0a824 */ /* 0x000fe200078e0a04 */
[C---:B------:R-:W-:Y:S01]  /*6cd0*/  ISETP.GT.U32.AND P2, PT, R4.reuse, R244, PT ;  /* 0x000000f40400720c */ /* 0x040fe20003f44070 */
[C---:B------:R-:W-:Y:S01]  /*6ce0*/  IMAD R246, R4.reuse, R9, R246 ;  /* 0x0000000904f67224 */ /* 0x040fe200078e02f6 */
[----:B------:R-:W-:Y:S01]  /*6cf0*/  ISETP.GT.U32.AND P4, PT, R4, R242, PT ;  /* 0x000000f20400720c */ /* 0x000fe20003f84070 */
[----:B------:R-:W-:-:S04]  /*6d00*/  IMAD.HI.U32 R8, R5, R248, RZ ;  /* 0x000000f805087227 */ /* 0x000fc800078e00ff */
[----:B------:R-:W-:Y:S01]  /*6d10*/  @!P5 IMAD.MOV R240, RZ, RZ, -R240 ;  /* 0x000000fffff0d224 */ /* 0x000fe200078e0af0 */
[----:B------:R-:W-:Y:S01]  /*6d20*/  ISETP.GT.U32.AND P5, PT, R4, R246, PT ;  /* 0x000000f60400720c */ /* 0x000fe20003fa4070 */
        /* <DEDUP_REMOVED lines=9> */
[----:B------:R-:W-:-:S02]  /*6dc0*/  IABS R252, R12 ;  /* 0x0000000c00fc7213 */ /* 0x000fc40000000000 */
[----:B------:R-:W-:Y:S01]  /*6dd0*/  ISETP.GT.U32.AND P2, PT, R4, R244, PT ;  /* 0x000000f40400720c */ /* 0x000fe20003f44070 */
[----:B------:R-:W-:Y:S02]  /*6de0*/  @!P5 IMAD.IADD R246, R246, 0x1, -R4 ;  /* 0x00000001f6f6d824 */ /* 0x000fe400078e0a04 */
[----:B------:R-:W-:Y:S01]  /*6df0*/  @!P0 IMAD.MOV R242, RZ, RZ, -R242 ;  /* 0x000000fffff28224 */ /* 0x000fe200078e0af2 */
[----:B------:R-:W-:Y:S01]  /*6e00*/  ISETP.GE.AND P0, PT, R11, RZ, PT ;  /* 0x000000ff0b00720c */ /* 0x000fe20003f06270 */
[----:B------:R-:W-:Y:S01]  /*6e10*/  IMAD.MOV R11, RZ, RZ, -R8 ;  /* 0x000000ffff0b7224 */ /* 0x000fe200078e0a08 */
[----:B------:R-:W-:Y:S01]  /*6e20*/  ISETP.GT.U32.AND P5, PT, R4, R246, PT ;  /* 0x000000f60400720c */ /* 0x000fe20003fa4070 */
[----:B------:R-:W-:-:S04]  /*6e30*/  IMAD.HI.U32 R9, R5, R252, RZ ;  /* 0x000000fc05097227 */ /* 0x000fc800078e00ff */
[----:B------:R-:W-:Y:S02]  /*6e40*/  @!P4 IMAD.IADD R248, R248, 0x1, -R4 ;  /* 0x00000001f8f8c824 */ /* 0x000fe400078e0a04 */
[C---:B------:R-:W-:Y:S01]  /*6e50*/  IMAD R250, R4.reuse, R11, R250 ;  /* 0x0000000b04fa7224 */ /* 0x040fe200078e02fa */
[----:B------:R-:W-:Y:S01]  /*6e60*/  IABS R11, R14 ;  /* 0x0000000e000b7213 */ /* 0x000fe20000000000 */
[----:B------:R-:W-:Y:S01]  /*6e70*/  IMAD.MOV R9, RZ, RZ, -R9 ;  /* 0x000000ffff097224 */ /* 0x000fe200078e0a09 */
[----:B------:R-:W-:Y:S01]  /*6e80*/  ISETP.GT.U32.AND P4, PT, R4, R248, PT ;  /* 0x000000f80400720c */ /* 0x000fe20003f84070 */
[----:B------:R-:W-:-:S04]  /*6e90*/  IMAD.HI.U32 R8, R5, R10, RZ ;  /* 0x0000000a05087227 */ /* 0x000fc800078e00ff */
[----:B------:R-:W-:Y:S01]  /*6ea0*/  @!P5 IMAD.IADD R246, R246, 0x1, -R4 ;  /* 0x00000001f6f6d824 */ /* 0x000fe200078e0a04 */
        /* <DEDUP_REMOVED lines=9> */
[----:B------:R-:W-:Y:S01]  /*6f40*/  VIADD R8, R7, 0x2e ;  /* 0x0000002e07087836 */ /* 0x000fe20000000000 */
[----:B------:R-:W-:Y:S01]  /*6f50*/  IABS R33, R12 ;  /* 0x0000000c00217213 */ /* 0x000fe20000000000 */
[--C-:B------:R-:W-:Y:S01]  /*6f60*/  @!P4 IMAD.IADD R248, R248, 0x1, -R4.reuse ;  /* 0x00000001f8f8c824 */ /* 0x100fe200078e0a04 */
[----:B------:R-:W-:Y:S01]  /*6f70*/  ISETP.GT.U32.AND P4, PT, R4, R9, PT ;  /* 0x000000090400720c */ /* 0x000fe20003f84070 */
[----:B------:R-:W-:Y:S01]  /*6f80*/  @!P5 IMAD.IADD R250, R250, 0x1, -R4 ;  /* 0x00000001fafad824 */ /* 0x000fe200078e0a04 */
[----:B------:R-:W-:Y:S01]  /*6f90*/  ISETP.GE.AND P5, PT, R8, RZ, PT ;  /* 0x000000ff0800720c */ /* 0x000fe20003fa6270 */
[----:B------:R-:W-:Y:S01]  /*6fa0*/  @!P1 IMAD.MOV R244, RZ, RZ, -R244 ;  /* 0x000000fffff49224 */ /* 0x000fe200078e0af4 */
[----:B------:R-:W-:Y:S01]  /*6fb0*/  IABS R31, R8 ;  /* 0x00000008001f7213 */ /* 0x000fe20000000000 */
[----:B------:R-:W-:Y:S01]  /*6fc0*/  IMAD.HI.U32 R8, R5, R33, RZ ;  /* 0x0000002105087227 */ /* 0x000fe200078e00ff */
[----:B------:R-:W-:-:S02]  /*6fd0*/  ISETP.GE.AND P1, PT, R13, RZ, PT ;  /* 0x000000ff0d00720c */ /* 0x000fc40003f26270 */
[----:B------:R-:W-:Y:S01]  /*6fe0*/  IABS R13, R15 ;  /* 0x0000000f000d7213 */ /* 0x000fe20000000000 */
[----:B------:R-:W-:Y:S02]  /*6ff0*/  IMAD.MOV R10, RZ, RZ, -R8 ;  /* 0x000000ffff0a7224 */ /* 0x000fe400078e0a08 */
[----:B------:R-:W-:-:S04]  /*7000*/  IMAD.HI.U32 R8, R5, R11, RZ ;  /* 0x0000000b05087227 */ /* 0x000fc800078e00ff */
[--C-:B------:R-:W-:Y:S01]  /*7010*/  @!P6 IMAD.IADD R252, R252, 0x1, -R4.reuse ;  /* 0x00000001fcfce824 */ /* 0x100fe200078e0a04 */
[C---:B------:R-:W-:Y:S01]  /*7020*/  ISETP.GT.U32.AND P6, PT, R4.reuse, R250, PT ;  /* 0x000000fa0400720c */ /* 0x040fe20003fc4070 */
[----:B------:R-:W-:Y:S02]  /*7030*/  @!P4 IMAD.IADD R9, R9, 0x1, -R4 ;  /* 0x000000010909c824 */ /* 0x000fe400078e0a04 */
[----:B------:R-:W-:Y:S01]  /*7040*/  IMAD.MOV R8, RZ, RZ, -R8 ;  /* 0x000000ffff087224 */ /* 0x000fe200078e0a08 */
[C---:B------:R-:W-:Y:S01]  /*7050*/  ISETP.GT.U32.AND P4, PT, R4.reuse, R252, PT ;  /* 0x000000fc0400720c */ /* 0x040fe20003f84070 */
[----:B------:R-:W-:Y:S01]  /*7060*/  @!P3 IMAD.MOV R248, RZ, RZ, -R248 ;  /* 0x000000fffff8b224 */ /* 0x000fe200078e0af8 */
[C---:B------:R-:W-:Y:S01]  /*7070*/  ISETP.GT.U32.AND P3, PT, R4.reuse, R9, PT ;  /* 0x000000090400720c */ /* 0x040fe20003f64070 */
[----:B------:R-:W-:Y:S02]  /*7080*/  IMAD R11, R4, R8, R11 ;  /* 0x00000008040b7224 */ /* 0x000fe400078e020b */
[----:B------:R-:W-:-:S04]  /*7090*/  IMAD.HI.U32 R8, R5, R31, RZ ;  /* 0x0000001f05087227 */ /* 0x000fc800078e00ff */
[----:B------:R-:W-:Y:S02]  /*70a0*/  IMAD R33, R4, R10, R33 ;  /* 0x0000000a04217224 */ /* 0x000fe400078e0221 */
[----:B------:R-:W-:Y:S02]  /*70b0*/  IMAD.MOV R10, RZ, RZ, -R8 ;  /* 0x000000ffff0a7224 */ /* 0x000fe400078e0a08 */
[----:B------:R-:W-:-:S04]  /*70c0*/  IMAD.HI.U32 R8, R5, R13, RZ ;  /* 0x0000000d05087227 */ /* 0x000fc800078e00ff */
[----:B------:R-:W-:Y:S01]  /*70d0*/  @!P6 IMAD.IADD R250, R250, 0x1, -R4 ;  /* 0x00000001fafae824 */ /* 0x000fe200078e0a04 */
[----:B------:R-:W-:Y:S01]  /*70e0*/  ISETP.GT.U32.AND P6, PT, R4, R33, PT ;  /* 0x000000210400720c */ /* 0x000fe20003fc4070 */
[----:B------:R-:W-:Y:S02]  /*70f0*/  IMAD.MOV R8, RZ, RZ, -R8 ;  /* 0x000000ffff087224 */ /* 0x000fe400078e0a08 */
[----:B------:R-:W-:Y:S01]  /*7100*/  @!P3 IMAD.IADD R9, R9, 0x1, -R4 ;  /* 0x000000010909b824 */ /* 0x000fe200078e0a04 */
[----:B------:R-:W-:Y:S01]  /*7110*/  ISETP.GE.AND P3, PT, R12, RZ, PT ;  /* 0x000000ff0c00720c */ /* 0x000fe20003f66270 */
[----:B------:R-:W-:Y:S01]  /*7120*/  IMAD R13, R4, R8, R13 ;  /* 0x00000008040d7224 */ /* 0x000fe200078e020d */
[----:B------:R-:W-:Y:S01]  /*7130*/  LOP3.LUT R12, R6, 0x26, RZ, 0xfc, !PT ;  /* 0x00000026060c7812 */ /* 0x000fe200078efcff */
[----:B------:R-:W-:Y:S02]  /*7140*/  @!P1 IMAD.MOV R9, RZ, RZ, -R9 ;  /* 0x000000ffff099224 */ /* 0x000fe400078e0a09 */
[C---:B------:R-:W-:Y:S01]  /*7150*/  IMAD R31, R4.reuse, R10, R31 ;  /* 0x0000000a041f7224 */ /* 0x040fe200078e021f */
[----:B------:R-:W-:Y:S01]  /*7160*/  ISETP.GT.U32.AND P1, PT, R4, R13, PT ;  /* 0x0000000d0400720c */ /* 0x000fe20003f24070 */
[----:B------:R-:W-:Y:S01]  /*7170*/  IMAD.HI.U32 R10, R5, R29, RZ ;  /* 0x0000001d050a7227 */ /* 0x000fe200078e00ff */
[----:B------:R-:W-:-:S03]  /*7180*/  IABS R156, R12 ;  /* 0x0000000c009c7213 */ /* 0x000fc60000000000 */
[----:B------:R-:W-:Y:S01]  /*7190*/  @!P6 IMAD.IADD R33, R33, 0x1, -R4 ;  /* 0x000000012121e824 */ /* 0x000fe200078e0a04 */
[----:B------:R-:W-:Y:S01]  /*71a0*/  ISETP.GE.AND P6, PT, R14, RZ, PT ;  /* 0x000000ff0e00720c */ /* 0x000fe20003fc6270 */
[----:B------:R-:W-:Y:S01]  /*71b0*/  IMAD.MOV R10, RZ, RZ, -R10 ;  /* 0x000000ffff0a7224 */ /* 0x000fe200078e0a0a */
[----:B------:R-:W-:Y:S01]  /*71c0*/  LOP3.LUT R14, R6, 0x24, RZ, 0xfc, !PT ;  /* 0x00000024060e7812 */ /* 0x000fe200078efcff */
[----:B------:R-:W-:Y:S01]  /*71d0*/  @!P0 IMAD.MOV R250, RZ, RZ, -R250 ;  /* 0x000000fffffa8224 */ /* 0x000fe200078e0afa */
[C---:B------:R-:W-:Y:S01]  /*71e0*/  ISETP.GT.U32.AND P0, PT, R4.reuse, R33, PT ;  /* 0x000000210400720c */ /* 0x040fe20003f04070 */
[----:B------:R-:W-:Y:S01]  /*71f0*/  IMAD R29, R4, R10, R29 ;  /* 0x0000000a041d7224 */ /* 0x000fe200078e021d */
[----:B------:R-:W-:Y:S01]  /*7200*/  LOP3.LUT R10, R6, 0x28, RZ, 0xfc, !PT ;  /* 0x00000028060a7812 */ /* 0x000fe200078efcff */
[--C-:B------:R-:W-:Y:S01]  /*7210*/  @!P1 IMAD.IADD R13, R13, 0x1, -R4.reuse ;  /* 0x000000010d0d9824 */ /* 0x100fe200078e0a04 */
[----:B------:R-:W-:Y:S01]  /*7220*/  IABS R24, R14 ;  /* 0x0000000e00187213 */ /* 0x000fe20000000000 */
[----:B------:R-:W-:Y:S01]  /*7230*/  @!P4 IMAD.IADD R252, R252, 0x1, -R4 ;  /* 0x00000001fcfcc824 */ /* 0x000fe200078e0a04 */
[----:B------:R-:W-:-:S02]  /*7240*/  IABS R26, R10 ;  /* 0x0000000a001a7213 */ /* 0x000fc40000000000 */
[C---:B------:R-:W-:Y:S01]  /*7250*/  ISETP.GT.U32.AND P1, PT, R4.reuse, R13, PT ;  /* 0x0000000d0400720c */ /* 0x040fe20003f24070 */
[----:B------:R-:W-:Y:S01]  /*7260*/  @!P2 IMAD.MOV R252, RZ, RZ, -R252 ;  /* 0x000000fffffca224 */ /* 0x000fe200078e0afc */
[C---:B------:R-:W-:Y:S01]  /*7270*/  ISETP.GT.U32.AND P4, PT, R4.reuse, R11, PT ;  /* 0x0000000b0400720c */ /* 0x040fe20003f84070 */
[----:B------:R-:W-:Y:S01]  /*7280*/  IMAD.HI.U32 R8, R5, R26, RZ ;  /* 0x0000001a05087227 */ /* 0x000fe200078e00ff */
[----:B------:R-:W-:-:S03]  /*7290*/  ISETP.GT.U32.AND P2, PT, R4, R31, PT ;  /* 0x0000001f0400720c */ /* 0x000fc60003f44070 */
[----:B------:R-:W-:Y:S01]  /*72a0*/  @!P0 IMAD.IADD R33, R33, 0x1, -R4 ;  /* 0x0000000121218824 */ /* 0x000fe200078e0a04 */
[----:B------:R-:W-:Y:S01]  /*72b0*/  ISETP.GE.AND P0, PT, R15, RZ, PT ;  /* 0x000000ff0f00720c */ /* 0x000fe20003f06270 */
[----:B------:R-:W-:Y:S02]  /*72c0*/  IMAD.MOV R15, RZ, RZ, -R8 ;  /* 0x000000ffff0f7224 */ /* 0x000fe400078e0a08 */
[----:B------:R-:W-:-:S04]  /*72d0*/  IMAD.HI.U32 R8, R5, R156, RZ ;  /* 0x0000009c05087227 */ /* 0x000fc800078e00ff */
[C---:B------:R-:W-:Y:S02]  /*72e0*/  IMAD R26, R4.reuse, R15, R26 ;  /* 0x0000000f041a7224 */ /* 0x040fe400078e021a */
[----:B------:R-:W-:Y:S02]  /*72f0*/  @!P1 IMAD.IADD R13, R13, 0x1, -R4 ;  /* 0x000000010d0d9824 */ /* 0x000fe400078e0a04 */
[----:B------:R-:W-:Y:S01]  /*7300*/  IMAD.MOV R15, RZ, RZ, -R8 ;  /* 0x000000ffff0f7224 */ /* 0x000fe200078e0a08 */
[C---:B------:R-:W-:Y:S01]  /*7310*/  ISETP.GT.U32.AND P1, PT, R4.reuse, R26, PT ;  /* 0x0000001a0400720c */ /* 0x040fe20003f24070 */
[----:B------:R-:W-:Y:S02]  /*7320*/  @!P4 IMAD.IADD R11, R11, 0x1, -R4 ;  /* 0x000000010b0bc824 */ /* 0x000fe400078e0a04 */
[C---:B------:R-:W-:Y:S02]  /*7330*/  IMAD R156, R4.reuse, R15, R156 ;  /* 0x0000000f049c7224 */ /* 0x040fe400078e029c */
[----:B------:R-:W-:Y:S01]  /*7340*/  IMAD.HI.U32 R8, R5, R24, RZ ;  /* 0x0000001805087227 */ /* 0x000fe200078e00ff */
[----:B------:R-:W-:-:S03]  /*7350*/  ISETP.GT.U32.AND P4, PT, R4, R11, PT ;  /* 0x0000000b0400720c */ /* 0x000fc60003f84070 */
[----:B------:R-:W-:Y:S02]  /*7360*/  IMAD.MOV R15, RZ, RZ, -R8 ;  /* 0x000000ffff0f7224 */ /* 0x000fe400078e0a08 */
[----:B------:R-:W-:-:S04]  /*7370*/  IMAD.HI.U32 R8, R5, R22, RZ ;  /* 0x0000001605087227 */ /* 0x000fc800078e00ff */
[----:B------:R-:W-:Y:S01]  /*7380*/  @!P1 IMAD.IADD R26, R26, 0x1, -R4 ;  /* 0x000000011a1a9824 */ /* 0x000fe200078e0a04 */
[C---:B------:R-:W-:Y:S01]  /*7390*/  ISETP.GT.U32.AND P1, PT, R4.reuse, R156, PT ;  /* 0x0000009c0400720c */ /* 0x040fe20003f24070 */
[C---:B------:R-:W-:Y:S02]  /*73a0*/  IMAD R24, R4.reuse, R15, R24 ;  /* 0x0000000f04187224 */ /* 0x040fe400078e0218 */
[----:B------:R-:W-:Y:S01]  /*73b0*/  @!P4 IMAD.IADD R11, R11, 0x1, -R4 ;  /* 0x000000010b0bc824 */ /* 0x000fe200078e0a04 */
[C---:B------:R-:W-:Y:S01]  /*73c0*/  ISETP.GT.U32.AND P4, PT, R4.reuse, R29, PT ;  /* 0x0000001d0400720c */ /* 0x040fe20003f84070 */
[----:B------:R-:W-:Y:S02]  /*73d0*/  IMAD.MOV R15, RZ, RZ, -R8 ;  /* 0x000000ffff0f7224 */ /* 0x000fe400078e0a08 */
[----:B------:R-:W-:Y:S01]  /*73e0*/  @!P2 IMAD.IADD R31, R31, 0x1, -R4 ;  /* 0x000000011f1fa824 */ /* 0x000fe200078e0a04 */
[----:B------:R-:W-:Y:S01]  /*73f0*/  ISETP.GE.AND P2, PT, R17, RZ, PT ;  /* 0x000000ff1100720c */ /* 0x000fe20003f46270 */
[----:B------:R-:W-:Y:S01]  /*7400*/  @!P0 IMAD.MOV R13, RZ, RZ, -R13 ;  /* 0x000000ffff0d8224 */ /* 0x000fe200078e0a0d */
[C---:B------:R-:W-:Y:S01]  /*7410*/  ISETP.GT.U32.AND P0, PT, R4.reuse, R24, PT ;  /* 0x000000180400720c */ /* 0x040fe20003f04070 */
[----:B------:R-:W-:-:S02]  /*7420*/  IMAD R22, R4, R15, R22 ;  /* 0x0000000f04167224 */ /* 0x000fc400078e0216 */
[--C-:B------:R-:W-:Y:S01]  /*7430*/  @!P1 IMAD.IADD R156, R156, 0x1, -R4.reuse ;  /* 0x000000019c9c9824 */ /* 0x100fe200078e0a04 */
[C---:B------:R-:W-:Y:S01]  /*7440*/  ISETP.GT.U32.AND P1, PT, R4.reuse, R26, PT ;  /* 0x0000001a0400720c */ /* 0x040fe20003f24070 */
[----:B------:R-:W-:Y:S01]  /*7450*/  @!P3 IMAD.MOV R33, RZ, RZ, -R33 ;  /* 0x000000ffff21b224 */ /* 0x000fe200078e0a21 */
[----:B------:R-:W-:Y:S01]  /*7460*/  ISETP.GT.U32.AND P3, PT, R4, R31, PT ;  /* 0x0000001f0400720c */ /* 0x000fe20003f64070 */
[--C-:B------:R-:W-:Y:S02]  /*7470*/  @!P4 IMAD.IADD R29, R29, 0x1, -R4.reuse ;  /* 0x000000011d1dc824 */ /* 0x100fe400078e0a04 */
[----:B------:R-:W-:Y:S01]  /*7480*/  @!P6 IMAD.MOV R11, RZ, RZ, -R11 ;  /* 0x000000ffff0be224 */ /* 0x000fe200078e0a0b */
[----:B------:R-:W-:Y:S01]  /*7490*/  ISETP.GE.AND P6, PT, R10, RZ, PT ;  /* 0x000000ff0a00720c */ /* 0x000fe20003fc6270 */
[----:B------:R-:W-:Y:S01]  /*74a0*/  VIADD R10, R7, 0x1e ;  /* 0x0000001e070a7836 */ /* 0x000fe20000000000 */
[----:B------:R-:W-:Y:S01]  /*74b0*/  ISETP.GT.U32.AND P4, PT, R4, R29, PT ;  /* 0x0000001d0400720c */ /* 0x000fe20003f84070 */
[----:B------:R-:W-:-:S02]  /*74c0*/  @!P0 IMAD.IADD R24, R24, 0x1, -R4 ;  /* 0x0000000118188824 */ /* 0x000fc400078e0a04 */
[----:B------:R-:W-:Y:S01]  /*74d0*/  IMAD.HI.U32 R8, R5, R154, RZ ;  /* 0x0000009a05087227 */ /* 0x000fe200078e00ff */
[----:B------:R-:W-:-:S03]  /*74e0*/  IABS R18, R10 ;  /* 0x0000000a00127213 */ /* 0x000fc60000000000 */
[--C-:B------:R-:W-:Y:S01]  /*74f0*/  @!P1 IMAD.IADD R26, R26, 0x1, -R4.reuse ;  /* 0x000000011a1a9824 */ /* 0x100fe200078e0a04 */
[----:B------:R-:W-:Y:S01]  /*7500*/  ISETP.GT.U32.AND P1, PT, R4, R22, PT ;  /* 0x000000160400720c */ /* 0x000fe20003f24070 */
[----:B------:R-:W-:Y:S01]  /*7510*/  @!P3 IMAD.IADD R31, R31, 0x1, -R4 ;  /* 0x000000011f1fb824 */ /* 0x000fe200078e0a04 */
[----:B------:R-:W-:Y:S01]  /*7520*/  ISETP.GE.AND P3, PT, R12, RZ, PT ;  /* 0x000000ff0c00720c */ /* 0x000fe20003f66270 */
[----:B------:R-:W-:-:S04]  /*7530*/  IMAD.HI.U32 R12, R5, R18, RZ ;  /* 0x00000012050c7227 */ /* 0x000fc800078e00ff */
[----:B------:R-:W-:Y:S01]  /*7540*/  @!P4 IMAD.IADD R29, R29, 0x1, -R4 ;  /* 0x000000011d1dc824 */ /* 0x000fe200078e0a04 */
[----:B------:R-:W-:Y:S01]  /*7550*/  ISETP.GE.AND P4, PT, R10, RZ, PT ;  /* 0x000000ff0a00720c */ /* 0x000fe20003f86270 */
[----:B------:R-:W-:-:S04]  /*7560*/  IMAD.HI.U32 R10, R5, R20, RZ ;  /* 0x00000014050a7227 */ /* 0x000fc800078e00ff */
[----:B------:R-:W-:Y:S01]  /*7570*/  @!P1 IMAD.IADD R22, R22, 0x1, -R4 ;  /* 0x0000000116169824 */ /* 0x000fe200078e0a04 */
[C---:B------:R-:W-:Y:S01]  /*7580*/  ISETP.GT.U32.AND P1, PT, R4.reuse, R24, PT ;  /* 0x000000180400720c */ /* 0x040fe20003f24070 */
[----:B------:R-:W-:Y:S02]  /*7590*/  IMAD.MOV R15, RZ, RZ, -R12 ;  /* 0x000000ffff0f7224 */ /* 0x000fe400078e0a0c */
[----:B------:R-:W-:Y:S02]  /*75a0*/  IMAD.MOV R17, RZ, RZ, -R10 ;  /* 0x000000ffff117224 */ /* 0x000fe400078e0a0a */
[C---:B------:R-:W-:Y:S02]  /*75b0*/  IMAD R18, R4.reuse, R15, R18 ;  /* 0x0000000f04127224 */ /* 0x040fe400078e0212 */
[C---:B------:R-:W-:Y:S02]  /*75c0*/  IMAD R20, R4.reuse, R17, R20 ;  /* 0x0000001104147224 */ /* 0x040fe400078e0214 */
[----:B------:R-:W-:Y:S01]  /*75d0*/  @!P5 IMAD.MOV R31, RZ, RZ, -R31 ;  /* 0x000000ffff1fd224 */ /* 0x000fe200078e0a1f */
[C---:B------:R-:W-:Y:S01]  /*75e0*/  ISETP.GT.U32.AND P5, PT, R4.reuse, R156, PT ;  /* 0x0000009c0400720c */ /* 0x040fe20003fa4070 */
[----:B------:R-:W-:Y:S01]  /*75f0*/  @!P6 IMAD.MOV R26, RZ, RZ, -R26 ;  /* 0x000000ffff1ae224 */ /* 0x000fe200078e0a1a */
[----:B------:R-:W-:Y:S01]  /*7600*/  ISETP.GT.U32.AND P6, PT, R4, R22, PT ;  /* 0x000000160400720c */ /* 0x000fe20003fc4070 */
[----:B------:R-:W-:Y:S01]  /*7610*/  @!P1 IMAD.IADD R24, R24, 0x1, -R4 ;  /* 0x0000000118189824 */ /* 0x000fe200078e0a04 */
[C---:B------:R-:W-:Y:S01]  /*7620*/  ISETP.GT.U32.AND P1, PT, R4.reuse, R18, PT ;  /* 0x000000120400720c */ /* 0x040fe20003f24070 */
[----:B------:R-:W-:Y:S01]  /*7630*/  IMAD.MOV R17, RZ, RZ, -R8 ;  /* 0x000000ffff117224 */ /* 0x000fe200078e0a08 */
[----:B------:R-:W-:Y:S01]  /*7640*/  ISETP.GT.U32.AND P0, PT, R4, R20, PT ;  /* 0x000000140400720c */ /* 0x000fe20003f04070 */
[----:B------:R-:W-:-:S04]  /*7650*/  IMAD.HI.U32 R8, R5, R150, RZ ;  /* 0x0000009605087227 */ /* 0x000fc800078e00ff */
[----:B------:R-:W-:Y:S02]  /*7660*/  IMAD.MOV R15, RZ, RZ, -R8 ;  /* 0x000000ffff0f7224 */ /* 0x000fe400078e0a08 */
[C---:B------:R-:W-:Y:S01]  /*7670*/  IMAD R154, R4.reuse, R17, R154 ;  /* 0x00000011049a7224 */ /* 0x040fe200078e029a */
[----:B------:R-:W-:Y:S01]  /*7680*/  IABS R17, R41 ;  /* 0x0000002900117213 */ /* 0x000fe20000000000 */
[----:B------:R-:W-:Y:S02]  /*7690*/  IMAD R150, R4, R15, R150 ;  /* 0x0000000f04967224 */ /* 0x000fe400078e0296 */
[--C-:B------:R-:W-:Y:S01]  /*76a0*/  @!P5 IMAD.IADD R156, R156, 0x1, -R4.reuse ;  /* 0x000000019c9cd824 */ /* 0x100fe200078e0a04 */
[----:B------:R-:W-:Y:S01]  /*76b0*/  ISETP.GE.AND P5, PT, R19, RZ, PT ;  /* 0x000000ff1300720c */ /* 0x000fe20003fa6270 */
[--C-:B------:R-:W-:Y:S01]  /*76c0*/  @!P6 IMAD.IADD R22, R22, 0x1, -R4.reuse ;  /* 0x000000011616e824 */ /* 0x100fe200078e0a04 */
[----:B------:R-:W-:Y:S01]  /*76d0*/  IABS R19, R43 ;  /* 0x0000002b00137213 */ /* 0x000fe20000000000 */
[--C-:B------:R-:W-:Y:S01]  /*76e0*/  @!P1 IMAD.IADD R18, R18, 0x1, -R4.reuse ;  /* 0x0000000112129824 */ /* 0x100fe200078e0a04 */
[----:B------:R-:W-:Y:S01]  /*76f0*/  ISETP.GT.U32.AND P6, PT, R4, R154, PT ;  /* 0x0000009a0400720c */ /* 0x000fe20003fc4070 */
[----:B------:R-:W-:Y:S01]  /*7700*/  @!P0 IMAD.IADD R20, R20, 0x1, -R4 ;  /* 0x0000000114148824 */ /* 0x000fe200078e0a04 */
[----:B------:R-:W-:Y:S01]  /*7710*/  ISETP.GT.U32.AND P1, PT, R4, R150, PT ;  /* 0x000000960400720c */ /* 0x000fe20003f24070 */
[----:B------:R-:W-:-:S03]  /*7720*/  IMAD.HI.U32 R10, R5, R17, RZ ;  /* 0x00000011050a7227 */ /* 0x000fc600078e00ff */
[----:B------:R-:W-:Y:S01]  /*7730*/  ISETP.GT.U32.AND P0, PT, R4, R20, PT ;  /* 0x000000140400720c */ /* 0x000fe20003f04070 */
[----:B------:R-:W-:-:S04]  /*7740*/  IMAD.HI.U32 R12, R5, R19, RZ ;  /* 0x00000013050c7227 */ /* 0x000fc800078e00ff */
[----:B------:R-:W-:Y:S02]  /*7750*/  IMAD.MOV R10, RZ, RZ, -R10 ;  /* 0x000000ffff0a7224 */ /* 0x000fe400078e0a0a */
[----:B------:R-:W-:Y:S02]  /*7760*/  IMAD.MOV R8, RZ, RZ, -R12 ;  /* 0x000000ffff087224 */ /* 0x000fe400078e0a0c */
[----:B------:R-:W-:Y:S02]  /*7770*/  IMAD R12, R4, R10, R17 ;  /* 0x0000000a040c7224 */ /* 0x000fe400078e0211 */
[--C-:B------:R-:W-:Y:S02]  /*7780*/  @!P6 IMAD.IADD R154, R154, 0x1, -R4.reuse ;  /* 0x000000019a9ae824 */ /* 0x100fe400078e0a04 */
[--C-:B------:R-:W-:Y:S01]  /*7790*/  @!P1 IMAD.IADD R150, R150, 0x1, -R4.reuse ;  /* 0x0000000196969824 */ /* 0x100fe200078e0a04 */
[----:B------:R-:W-:Y:S01]  /*77a0*/  ISETP.GT.U32.AND P6, PT, R4, R12, PT ;  /* 0x0000000c0400720c */ /* 0x000fe20003fc4070 */
[----:B------:R-:W-:Y:S01]  /*77b0*/  @!P0 IMAD.IADD R20, R20, 0x1, -R4 ;  /* 0x0000000114148824 */ /* 0x000fe200078e0a04 */
[C---:B------:R-:W-:Y:S01]  /*77c0*/  ISETP.GT.U32.AND P1, PT, R4.reuse, R18, PT ;  /* 0x000000120400720c */ /* 0x040fe20003f24070 */
[----:B------:R-:W-:Y:S01]  /*77d0*/  IMAD R10, R4, R8, R19 ;  /* 0x00000008040a7224 */ /* 0x000fe200078e0213 */
[----:B------:R-:W-:Y:S01]  /*77e0*/  ISETP.GE.AND P0, PT, R35, RZ, PT ;  /* 0x000000ff2300720c */ /* 0x000fe20003f06270 */
[----:B------:R-:W-:Y:S01]  /*77f0*/  VIADD R7, R7, 0xe ;  /* 0x0000000e07077836 */ /* 0x000fe20000000000 */
[----:B------:R-:W-:Y:S01]  /*7800*/  LOP3.LUT R35, R6, 0x12, RZ, 0xfc, !PT ;  /* 0x0000001206237812 */ /* 0x000fe200078efcff */
[----:B------:R-:W-:Y:S01]  /*7810*/  @!P2 IMAD.MOV R29, RZ, RZ, -R29 ;  /* 0x000000ffff1da224 */ /* 0x000fe200078e0a1d */
[----:B------:R-:W-:Y:S01]  /*7820*/  ISETP.GE.AND P2, PT, R14, RZ, PT ;  /* 0x000000ff0e00720c */ /* 0x000fe20003f46270 */
[----:B------:R-:W-:Y:S01]  /*7830*/  IMAD.HI.U32 R14, R5, R27, RZ ;  /* 0x0000001b050e7227 */ /* 0x000fe200078e00ff */
[----:B------:R-:W-:-:S02]  /*7840*/  IABS R15, R35 ;  /* 0x00000023000f7213 */ /* 0x000fc40000000000 */
[----:B------:R-:W-:Y:S01]  /*7850*/  IABS R144, R7 ;  /* 0x0000000700907213 */ /* 0x000fe20000000000 */
[--C-:B------:R-:W-:Y:S01]  /*7860*/  @!P6 IMAD.IADD R12, R12, 0x1, -R4.reuse ;  /* 0x000000010c0ce824 */ /* 0x100fe200078e0a04 */
[----:B------:R-:W-:Y:S01]  /*7870*/  ISETP.GE.AND P6, PT, R7, RZ, PT ;  /* 0x000000ff0700720c */ /* 0x000fe20003fc6270 */
[----:B------:R-:W-:Y:S01]  /*7880*/  @!P1 IMAD.IADD R18, R18, 0x1, -R4 ;  /* 0x0000000112129824 */ /* 0x000fe200078e0a04 */
[----:B------:R-:W-:Y:S01]  /*7890*/  ISETP.GT.U32.AND P1, PT, R4, R10, PT ;  /* 0x0000000a0400720c */ /* 0x000fe20003f24070 */
[----:B------:R-:W-:-:S04]  /*78a0*/  IMAD.HI.U32 R7, R5, R15, RZ ;  /* 0x0000000f05077227 */ /* 0x000fc800078e00ff */
[----:B------:R-:W-:Y:S02]  /*78b0*/  IMAD.MOV R7, RZ, RZ, -R7 ;  /* 0x000000ffff077224 */ /* 0x000fe400078e0a07 */
[----:B------:R-:W-:Y:S02]  /*78c0*/  IMAD.MOV R14, RZ, RZ, -R14 ;  /* 0x000000ffff0e7224 */ /* 0x000fe400078e0a0e */
[C---:B------:R-:W-:Y:S02]  /*78d0*/  IMAD R7, R4.reuse, R7, R15 ;  /* 0x0000000704077224 */ /* 0x040fe400078e020f */
[----:B------:R-:W-:Y:S02]  /*78e0*/  IMAD R8, R4, R14, R27 ;  /* 0x0000000e04087224 */ /* 0x000fe400078e021b */
[----:B------:R-:W-:Y:S01]  /*78f0*/  @!P1 IMAD.IADD R10, R10, 0x1, -R4 ;  /* 0x000000010a0a9824 */ /* 0x000fe200078e0a04 */
[----:B------:R-:W-:Y:S01]  /*7900*/  ISETP.GT.U32.AND P1, PT, R4, R7, PT ;  /* 0x000000070400720c */ /* 0x000fe20003f24070 */
[----:B------:R-:W-:-:S04]  /*7910*/  IMAD.HI.U32 R14, R5, R148, RZ ;  /* 0x00000094050e7227 */ /* 0x000fc800078e00ff */
[----:B------:R-:W-:Y:S01]  /*7920*/  @!P2 IMAD.MOV R24, RZ, RZ, -R24 ;  /* 0x000000ffff18a224 */ /* 0x000fe200078e0a18 */
[C---:B------:R-:W-:Y:S01]  /*7930*/  ISETP.GT.U32.AND P2, PT, R4.reuse, R154, PT ;  /* 0x0000009a0400720c */ /* 0x040fe20003f44070 */
[----:B------:R-:W-:Y:S01]  /*7940*/  @!P3 IMAD.MOV R156, RZ, RZ, -R156 ;  /* 0x000000ffff9cb224 */ /* 0x000fe200078e0a9c */
[----:B------:R-:W-:Y:S01]  /*7950*/  ISETP.GT.U32.AND P3, PT, R4, R150, PT ;  /* 0x000000960400720c */ /* 0x000fe20003f64070 */
[----:B------:R-:W-:Y:S02]  /*7960*/  IMAD.MOV R17, RZ, RZ, -R14 ;  /* 0x000000ffff117224 */ /* 0x000fe400078e0a0e */
[----:B------:R-:W-:-:S04]  /*7970*/  IMAD.HI.U32 R15, R5, R144, RZ ;  /* 0x00000090050f7227 */ /* 0x000fc800078e00ff */
[C---:B------:R-:W-:Y:S02]  /*7980*/  IMAD R148, R4.reuse, R17, R148 ;  /* 0x0000001104947224 */ /* 0x040fe400078e0294 */
[----:B------:R-:W-:Y:S02]  /*7990*/  @!P1 IMAD.IADD R7, R7, 0x1, -R4 ;  /* 0x0000000107079824 */ /* 0x000fe400078e0a04 */
[----:B------:R-:W-:Y:S01]  /*79a0*/  @!P5 IMAD.MOV R22, RZ, RZ, -R22 ;  /* 0x000000ffff16d224 */ /* 0x000fe200078e0a16 */
[----:B------:R-:W-:Y:S01]  /*79b0*/  ISETP.GT.U32.AND P1, PT, R4, R148, PT ;  /* 0x000000940400720c */ /* 0x000fe20003f24070 */
[--C-:B------:R-:W-:Y:S01]  /*79c0*/  @!P2 IMAD.IADD R154, R154, 0x1, -R4.reuse ;  /* 0x000000019a9aa824 */ /* 0x100fe200078e0a04 */
[----:B------:R-:W-:Y:S01]  /*79d0*/  ISETP.GT.U32.AND P5, PT, R4, R12, PT ;  /* 0x0000000c0400720c */ /* 0x000fe20003fa4070 */
[----:B------:R-:W-:Y:S01]  /*79e0*/  @!P3 IMAD.IADD R150, R150, 0x1, -R4 ;  /* 0x000000019696b824 */ /* 0x000fe200078e0a04 */
[----:B------:R-:W-:Y:S01]  /*79f0*/  ISETP.GT.U32.AND P2, PT, R4, R8, PT ;  /* 0x000000080400720c */ /* 0x000fe20003f44070 */
[----:B------:R-:W-:Y:S01]  /*7a00*/  IMAD.MOV R15, RZ, RZ, -R15 ;  /* 0x000000ffff0f7224 */ /* 0x000fe200078e0a0f */
[----:B------:R-:W-:Y:S01]  /*7a10*/  ISETP.GE.AND P3, PT, R37, RZ, PT ;  /* 0x000000ff2500720c */ /* 0x000fe20003f66270 */
[----:B------:R-:W-:Y:S01]  /*7a20*/  @!P0 IMAD.MOV R20, RZ, RZ, -R20 ;  /* 0x000000ffff148224 */ /* 0x000fe200078e0a14 */
[----:B------:R-:W-:Y:S01]  /*7a30*/  LOP3.LUT R37, R6, 0xc, RZ, 0xfc, !PT ;  /* 0x0000000c06257812 */ /* 0x000fe200078efcff */
[C---:B------:R-:W-:Y:S01]  /*7a40*/  IMAD R144, R4.reuse, R15, R144 ;  /* 0x0000000f04907224 */ /* 0x040fe200078e0290 */
[----:B------:R-:W-:Y:S01]  /*7a50*/  ISETP.GT.U32.AND P0, PT, R4, R10, PT ;  /* 0x0000000a0400720c */ /* 0x000fe20003f04070 */
[----:B------:R-:W-:Y:S01]  /*7a60*/  IMAD.HI.U32 R19, R5, R142, RZ ;  /* 0x0000008e05137227 */ /* 0x000fe200078e00ff */
[----:B------:R-:W-:-:S03]  /*7a70*/  IABS R14, R37 ;  /* 0x00000025000e7213 */ /* 0x000fc60000000000 */
[----:B------:R-:W-:Y:S01]  /*7a80*/  @!P1 IMAD.IADD R148, R148, 0x1, -R4 ;  /* 0x0000000194949824 */ /* 0x000fe200078e0a04 */
[----:B------:R-:W-:Y:S01]  /*7a90*/  ISETP.GT.U32.AND P1, PT, R4, R144, PT ;  /* 0x000000900400720c */ /* 0x000fe20003f24070 */
[----:B------:R-:W-:Y:S02]  /*7aa0*/  IMAD.MOV.U32 R17, RZ, RZ, R14 ;  /* 0x000000ffff117224 */ /* 0x000fe400078e000e */
[--C-:B------:R-:W-:Y:S01]  /*7ab0*/  @!P5 IMAD.IADD R12, R12, 0x1, -R4.reuse ;  /* 0x000000010c0cd824 */ /* 0x100fe200078e0a04 */
[----:B------:R-:W-:Y:S01]  /*7ac0*/  ISETP.GE.AND P5, PT, R39, RZ, PT ;  /* 0x000000ff2700720c */ /* 0x000fe20003fa6270 */
[----:B------:R-:W-:Y:S01]  /*7ad0*/  @!P2 IMAD.IADD R8, R8, 0x1, -R4 ;  /* 0x000000010808a824 */ /* 0x000fe200078e0a04 */
[----:B------:R-:W-:Y:S01]  /*7ae0*/  ISETP.GE.AND P2, PT, R41, RZ, PT ;  /* 0x000000ff2900720c */ /* 0x000fe20003f46270 */
[C---:B------:R-:W-:Y:S01]  /*7af0*/  IMAD.HI.U32 R14, R5.reuse, R17, RZ ;  /* 0x00000011050e7227 */ /* 0x040fe200078e00ff */
[C---:B------:R-:W-:Y:S02]  /*7b00*/  LOP3.LUT R39, R6.reuse, 0xa, RZ, 0xfc, !PT ;  /* 0x0000000a06277812 */ /* 0x040fe400078efcff */
[----:B------:R-:W-:Y:S01]  /*7b10*/  LOP3.LUT R41, R6, 0x8, RZ, 0xfc, !PT ;  /* 0x0000000806297812 */ /* 0x000fe200078efcff */
[----:B------:R-:W-:Y:S01]  /*7b20*/  IMAD.MOV R14, RZ, RZ, -R14 ;  /* 0x000000ffff0e7224 */ /* 0x000fe200078e0a0e */
[----:B------:R-:W-:Y:S01]  /*7b30*/  IABS R146, R39 ;  /* 0x0000002700927213 */ /* 0x000fe20000000000 */
[----:B------:R-:W-:Y:S01]  /*7b40*/  @!P1 IMAD.IADD R144, R144, 0x1, -R4 ;  /* 0x0000000190909824 */ /* 0x000fe200078e0a04 */
[----:B------:R-:W-:Y:S01]  /*7b50*/  IABS R136, R41 ;  /* 0x0000002900887213 */ /* 0x000fe20000000000 */
[----:B------:R-:W-:Y:S01]  /*7b60*/  @!P3 IMAD.MOV R154, RZ, RZ, -R154 ;  /* 0x000000ffff9ab224 */ /* 0x000fe200078e0a9a */
[C---:B------:R-:W-:Y:S01]  /*7b70*/  ISETP.GT.U32.AND P1, PT, R4.reuse, R8, PT ;  /* 0x000000080400720c */ /* 0x040fe20003f24070 */
[----:B------:R-:W-:Y:S01]  /*7b80*/  IMAD.HI.U32 R15, R5, R146, RZ ;  /* 0x00000092050f7227 */ /* 0x000fe200078e00ff */
[----:B------:R-:W-:-:S03]  /*7b90*/  ISETP.GT.U32.AND P3, PT, R4, R7, PT ;  /* 0x000000070400720c */ /* 0x000fc60003f64070 */
[----:B------:R-:W-:Y:S02]  /*7ba0*/  IMAD R14, R4, R14, R17 ;  /* 0x0000000e040e7224 */ /* 0x000fe400078e0211 */
[----:B------:R-:W-:-:S04]  /*7bb0*/  IMAD.HI.U32 R17, R5, R136, RZ ;  /* 0x0000008805117227 */ /* 0x000fc800078e00ff */
[----:B------:R-:W-:Y:S01]  /*7bc0*/  IMAD.MOV R27, RZ, RZ, -R15 ;  /* 0x000000ffff1b7224 */ /* 0x000fe200078e0a0f */
[----:B------:R-:W-:Y:S01]  /*7bd0*/  LOP3.LUT R15, R6, 0x2, RZ, 0xfc, !PT ;  /* 0x00000002060f7812 */ /* 0x000fe200078efcff */
[----:B------:R-:W-:Y:S02]  /*7be0*/  IMAD.MOV R17, RZ, RZ, -R17 ;  /* 0x000000ffff117224 */ /* 0x000fe400078e0a11 */
[----:B------:R-:W-:Y:S01]  /*7bf0*/  IMAD.MOV R19, RZ, RZ, -R19 ;  /* 0x000000ffff137224 */ /* 0x000fe200078e0a13 */
[----:B------:R-:W-:Y:S01]  /*7c00*/  IABS R138, R15 ;  /* 0x0000000f008a7213 */ /* 0x000fe20000000000 */
[C---:B------:R-:W-:Y:S02]  /*7c10*/  IMAD R146, R4.reuse, R27, R146 ;  /* 0x0000001b04927224 */ /* 0x040fe400078e0292 */
[C---:B------:R-:W-:Y:S02]  /*7c20*/  IMAD R136, R4.reuse, R17, R136 ;  /* 0x0000001104887224 */ /* 0x040fe400078e0288 */
[----:B------:R-:W-:-:S02]  /*7c30*/  IMAD R142, R4, R19, R142 ;  /* 0x00000013048e7224 */ /* 0x000fc400078e028e */
[----:B------:R-:W-:Y:S01]  /*7c40*/  @!P4 IMAD.MOV R18, RZ, RZ, -R18 ;  /* 0x000000ffff12c224 */ /* 0x000fe200078e0a12 */
[C---:B------:R-:W-:Y:S01]  /*7c50*/  ISETP.GT.U32.AND P4, PT, R4.reuse, R148, PT ;  /* 0x000000940400720c */ /* 0x040fe20003f84070 */
[----:B------:R-:W-:Y:S01]  /*7c60*/  @!P2 IMAD.MOV R12, RZ, RZ, -R12 ;  /* 0x000000ffff0ca224 */ /* 0x000fe200078e0a0c */
[----:B------:R-:W-:Y:S01]  /*7c70*/  ISETP.GT.U32.AND P2, PT, R4, R14, PT ;  /* 0x0000000e0400720c */ /* 0x000fe20003f44070 */
[----:B------:R-:W-:-:S04]  /*7c80*/  IMAD.HI.U32 R6, R5, R140, RZ ;  /* 0x0000008c05067227 */ /* 0x000fc800078e00ff */
[----:B------:R-:W-:Y:S01]  /*7c90*/  @!P5 IMAD.MOV R150, RZ, RZ, -R150 ;  /* 0x000000ffff96d224 */ /* 0x000fe200078e0a96 */
[----:B------:R-:W-:Y:S01]  /*7ca0*/  ISETP.GT.U32.AND P5, PT, R4, R144, PT ;  /* 0x000000900400720c */ /* 0x000fe20003fa4070 */
[--C-:B------:R-:W-:Y:S01]  /*7cb0*/  @!P0 IMAD.IADD R10, R10, 0x1, -R4.reuse ;  /* 0x000000010a0a8824 */ /* 0x100fe200078e0a04 */
[----:B------:R-:W-:Y:S01]  /*7cc0*/  ISETP.GT.U32.AND P0, PT, R4, R146, PT ;  /* 0x000000920400720c */ /* 0x000fe20003f04070 */
[--C-:B------:R-:W-:Y:S01]  /*7cd0*/  @!P1 IMAD.IADD R8, R8, 0x1, -R4.reuse ;  /* 0x0000000108089824 */ /* 0x100fe200078e0a04 */
[C---:B------:R-:W-:Y:S01]  /*7ce0*/  ISETP.GT.U32.AND P1, PT, R4.reuse, R136, PT ;  /* 0x000000880400720c */ /* 0x040fe20003f24070 */
[----:B------:R-:W-:Y:S01]  /*7cf0*/  @!P3 IMAD.IADD R7, R7, 0x1, -R4 ;  /* 0x000000010707b824 */ /* 0x000fe200078e0a04 */
[----:B------:R-:W-:Y:S01]  /*7d00*/  ISETP.GT.U32.AND P3, PT, R4, R142, PT ;  /* 0x0000008e0400720c */ /* 0x000fe20003f64070 */
[----:B------:R-:W-:Y:S02]  /*7d10*/  IMAD.MOV R17, RZ, RZ, -R6 ;  /* 0x000000ffff117224 */ /* 0x000fe400078e0a06 */
[----:B------:R-:W-:-:S04]  /*7d20*/  IMAD.HI.U32 R5, R5, R138, RZ ;  /* 0x0000008a05057227 */ /* 0x000fc800078e00ff */
[----:B------:R-:W-:Y:S02]  /*7d30*/  IMAD R140, R4, R17, R140 ;  /* 0x00000011048c7224 */ /* 0x000fe400078e028c */
[----:B------:R-:W-:Y:S02]  /*7d40*/  IMAD.MOV R5, RZ, RZ, -R5 ;  /* 0x000000ffff057224 */ /* 0x000fe400078e0a05 */
[--C-:B------:R-:W-:Y:S01]  /*7d50*/  @!P4 IMAD.IADD R148, R148, 0x1, -R4.reuse ;  /* 0x000000019494c824 */ /* 0x100fe200078e0a04 */
[----:B------:R-:W-:Y:S01]  /*7d60*/  ISETP.GT.U32.AND P4, PT, R4, R140, PT ;  /* 0x0000008c0400720c */ /* 0x000fe20003f84070 */
[----:B------:R-:W-:Y:S01]  /*7d70*/  @!P2 IMAD.IADD R14, R14, 0x1, -R4 ;  /* 0x000000010e0ea824 */ /* 0x000fe200078e0a04 */
[----:B------:R-:W-:Y:S01]  /*7d80*/  ISETP.GE.AND P2, PT, R45, RZ, PT ;  /* 0x000000ff2d00720c */ /* 0x000fe20003f46270 */
[----:B------:R-:W-:Y:S02]  /*7d90*/  IMAD R138, R4, R5, R138 ;  /* 0x00000005048a7224 */ /* 0x000fe400078e028a */
[--C-:B------:R-:W-:Y:S01]  /*7da0*/  @!P5 IMAD.IADD R144, R144, 0x1, -R4.reuse ;  /* 0x000000019090d824 */ /* 0x100fe200078e0a04 */
[----:B------:R-:W-:Y:S01]  /*7db0*/  ISETP.GE.AND P5, PT, R43, RZ, PT ;  /* 0x000000ff2b00720c */ /* 0x000fe20003fa6270 */
[--C-:B------:R-:W-:Y:S01]  /*7dc0*/  @!P0 IMAD.IADD R146, R146, 0x1, -R4.reuse ;  /* 0x0000000192928824 */ /* 0x100fe200078e0a04 */
[----:B------:R-:W-:Y:S01]  /*7dd0*/  ISETP.GE.AND P0, PT, R35, RZ, PT ;  /* 0x000000ff2300720c */ /* 0x000fe20003f06270 */
[--C-:B------:R-:W-:Y:S01]  /*7de0*/  @!P1 IMAD.IADD R136, R136, 0x1, -R4.reuse ;  /* 0x0000000188889824 */ /* 0x100fe200078e0a04 */
[----:B------:R-:W-:Y:S01]  /*7df0*/  ISETP.GE.AND P1, PT, R47, RZ, PT ;  /* 0x000000ff2f00720c */ /* 0x000fe20003f26270 */
[----:B------:R-:W-:Y:S01]  /*7e00*/  @!P3 IMAD.IADD R142, R142, 0x1, -R4 ;  /* 0x000000018e8eb824 */ /* 0x000fe200078e0a04 */
[----:B------:R-:W-:Y:S01]  /*7e10*/  ISETP.GT.U32.AND P3, PT, R4, R138, PT ;  /* 0x0000008a0400720c */ /* 0x000fe20003f64070 */
[----:B------:R-:W-:-:S02]  /*7e20*/  IMAD.MOV.U32 R6, RZ, RZ, R7 ;  /* 0x000000ffff067224 */ /* 0x000fc400078e0007 */
[----:B------:R-:W-:Y:S01]  /*7e30*/  @!P4 IMAD.IADD R140, R140, 0x1, -R4 ;  /* 0x000000018c8cc824 */ /* 0x000fe200078e0a04 */
[C---:B------:R-:W-:Y:S01]  /*7e40*/  ISETP.GT.U32.AND P4, PT, R4.reuse, R14, PT ;  /* 0x0000000e0400720c */ /* 0x040fe20003f84070 */
[----:B------:R-:W-:Y:S01]  /*7e50*/  @!P2 IMAD.MOV R8, RZ, RZ, -R8 ;  /* 0x000000ffff08a224 */ /* 0x000fe200078e0a08 */
[C---:B------:R-:W-:Y:S01]  /*7e60*/  ISETP.GT.U32.AND P2, PT, R4.reuse, R146, PT ;  /* 0x000000920400720c */ /* 0x040fe20003f44070 */
[----:B------:R-:W-:Y:S01]  /*7e70*/  @!P5 IMAD.MOV R10, RZ, RZ, -R10 ;  /* 0x000000ffff0ad224 */ /* 0x000fe200078e0a0a */
[C---:B------:R-:W-:Y:S01]  /*7e80*/  ISETP.GT.U32.AND P5, PT, R4.reuse, R142, PT ;  /* 0x0000008e0400720c */ /* 0x040fe20003fa4070 */
[----:B------:R-:W-:Y:S01]  /*7e90*/  @!P0 IMAD.MOV R6, RZ, RZ, -R6 ;  /* 0x000000ffff068224 */ /* 0x000fe200078e0a06 */
[C---:B------:R-:W-:Y:S01]  /*7ea0*/  ISETP.GT.U32.AND P0, PT, R4.reuse, R136, PT ;  /* 0x000000880400720c */ /* 0x040fe20003f04070 */
[----:B------:R-:W-:Y:S01]  /*7eb0*/  @!P1 IMAD.MOV R148, RZ, RZ, -R148 ;  /* 0x000000ffff949224 */ /* 0x000fe200078e0a94 */
[----:B------:R-:W-:Y:S01]  /*7ec0*/  ISETP.GT.U32.AND P1, PT, R4, R140, PT ;  /* 0x0000008c0400720c */ /* 0x000fe20003f24070 */
[----:B------:R-:W-:-:S02]  /*7ed0*/  @!P3 IMAD.IADD R138, R138, 0x1, -R4 ;  /* 0x000000018a8ab824 */ /* 0x000fc400078e0a04 */
[----:B------:R-:W-:Y:S01]  /*7ee0*/  @!P6 IMAD.MOV R144, RZ, RZ, -R144 ;  /* 0x000000ffff90e224 */ /* 0x000fe200078e0a90 */
[----:B------:R-:W-:Y:S01]  /*7ef0*/  ISETP.GE.AND P6, PT, R37, RZ, PT ;  /* 0x000000ff2500720c */ /* 0x000fe20003fc6270 */
[--C-:B------:R-:W-:Y:S01]  /*7f00*/  @!P4 IMAD.IADD R14, R14, 0x1, -R4.reuse ;  /* 0x000000010e0ec824 */ /* 0x100fe200078e0a04 */
[----:B------:R-:W-:Y:S01]  /*7f10*/  ISETP.GT.U32.AND P3, PT, R4, R138, PT ;  /* 0x0000008a0400720c */ /* 0x000fe20003f64070 */
[--C-:B------:R-:W-:Y:S01]  /*7f20*/  @!P2 IMAD.IADD R146, R146, 0x1, -R4.reuse ;  /* 0x000000019292a824 */ /* 0x100fe200078e0a04 */
[----:B------:R-:W-:Y:S01]  /*7f30*/  ISETP.GE.AND P2, PT, R41, RZ, PT ;  /* 0x000000ff2900720c */ /* 0x000fe20003f46270 */
[--C-:B------:R-:W-:Y:S01]  /*7f40*/  @!P5 IMAD.IADD R142, R142, 0x1, -R4.reuse ;  /* 0x000000018e8ed824 */ /* 0x100fe200078e0a04 */
[----:B------:R-:W-:Y:S01]  /*7f50*/  ISETP.GE.AND P4, PT, R39, RZ, PT ;  /* 0x000000ff2700720c */ /* 0x000fe20003f86270 */
[--C-:B------:R-:W-:Y:S01]  /*7f60*/  @!P0 IMAD.IADD R136, R136, 0x1, -R4.reuse ;  /* 0x0000000188888824 */ /* 0x100fe200078e0a04 */
[----:B------:R-:W-:Y:S01]  /*7f70*/  ISETP.GE.AND P0, PT, R49, RZ, PT ;  /* 0x000000ff3100720c */ /* 0x000fe20003f06270 */
[----:B------:R-:W-:Y:S01]  /*7f80*/  @!P1 IMAD.IADD R140, R140, 0x1, -R4 ;  /* 0x000000018c8c9824 */ /* 0x000fe200078e0a04 */
[----:B------:R-:W-:-:S02]  /*7f90*/  ISETP.GE.AND P5, PT, R51, RZ, PT ;  /* 0x000000ff3300720c */ /* 0x000fc40003fa6270 */
[----:B------:R-:W-:Y:S01]  /*7fa0*/  ISETP.GE.AND P1, PT, R15, RZ, PT ;  /* 0x000000ff0f00720c */ /* 0x000fe20003f26270 */
[----:B------:R-:W-:Y:S02]  /*7fb0*/  @!P6 IMAD.MOV R14, RZ, RZ, -R14 ;  /* 0x000000ffff0ee224 */ /* 0x000fe400078e0a0e */
[----:B------:R-:W-:Y:S01]  /*7fc0*/  @!P3 IMAD.IADD R138, R138, 0x1, -R4 ;  /* 0x000000018a8ab824 */ /* 0x000fe200078e0a04 */
[----:B------:R-:W-:Y:S01]  /*7fd0*/  ISETP.NE.AND P3, PT, R21, RZ, PT ;  /* 0x000000ff1500720c */ /* 0x000fe20003f65270 */
[----:B------:R-:W-:Y:S01]  /*7fe0*/  @!P2 IMAD.MOV R136, RZ, RZ, -R136 ;  /* 0x000000ffff88a224 */ /* 0x000fe200078e0a88 */
[----:B------:R-:W-:Y:S01]  /*7ff0*/  LOP3.LUT R21, RZ, R21, RZ, 0x33, !PT ;  /* 0x00000015ff157212 */ /* 0x000fe200078e33ff */
[----:B------:R-:W-:Y:S01]  /*8000*/  IMAD R4, R53, UR10, RZ ;  /* 0x0000000a35047c24 */ /* 0x000fe2000f8e02ff */
[----:B------:R-:W-:Y:S01]  /*8010*/  USHF.L.U32 UR10, UR10, 0x6, URZ ;  /* 0x000000060a0a7899 */ /* 0x000fe2000800063f */
[----:B------:R-:W-:Y:S01]  /*8020*/  @!P4 IMAD.MOV R146, RZ, RZ, -R146 ;  /* 0x000000ffff92c224 */ /* 0x000fe200078e0a92 */
[C---:B------:R-:W-:Y:S01]  /*8030*/  SEL R16, R21.reuse, R16, !P3 ;  /* 0x0000001015107207 */ /* 0x040fe20005800000 */
[----:B------:R-:W-:Y:S01]  /*8040*/  @!P0 IMAD.MOV R142, RZ, RZ, -R142 ;  /* 0x000000ffff8e8224 */ /* 0x000fe200078e0a8e */
[C---:B------:R-:W-:Y:S01]  /*8050*/  SEL R135, R21.reuse, R30, !P3 ;  /* 0x0000001e15877207 */ /* 0x040fe20005800000 */
[----:B------:R-:W-:Y:S01]  /*8060*/  @!P5 IMAD.MOV R140, RZ, RZ, -R140 ;  /* 0x000000ffff8cd224 */ /* 0x000fe200078e0a8c */
[C---:B------:R-:W-:Y:S01]  /*8070*/  SEL R134, R21.reuse, R134, !P3 ;  /* 0x0000008615867207 */ /* 0x040fe20005800000 */
[----:B------:R-:W-:Y:S01]  /*8080*/  @!P1 IMAD.MOV R138, RZ, RZ, -R138 ;  /* 0x000000ffff8a9224 */ /* 0x000fe200078e0a8a */
[C---:B------:R-:W-:Y:S01]  /*8090*/  SEL R133, R21.reuse, R32, !P3 ;  /* 0x0000002015857207 */ /* 0x040fe20005800000 */
[----:B------:R-:W-:Y:S01]  /*80a0*/  IMAD R137, R16, UR11, RZ ;  /* 0x0000000b10897c24 */ /* 0x000fe2000f8e02ff */
[----:B------:R-:W-:Y:S01]  /*80b0*/  SEL R136, R21, R136, !P3 ;  /* 0x0000008815887207 */ /* 0x000fe20005800000 */
[----:B------:R-:W-:Y:S01]  /*80c0*/  IMAD R135, R135, UR11, RZ ;  /* 0x0000000b87877c24 */ /* 0x000fe2000f8e02ff */
[----:B------:R-:W-:Y:S01]  /*80d0*/  IADD3 R5, P6, R4, UR8, RZ ;  /* 0x0000000804057c10 */ /* 0x000fe2000ffde0ff */
[----:B------:R-:W-:Y:S01]  /*80e0*/  IMAD R134, R134, UR11, RZ ;  /* 0x0000000b86867c24 */ /* 0x000fe2000f8e02ff */
[C---:B------:R-:W-:Y:S01]  /*80f0*/  SEL R131, R21.reuse, R34, !P3 ;  /* 0x0000002215837207 */ /* 0x040fe20005800000 */
[----:B------:R-:W-:Y:S01]  /*8100*/  IMAD R16, R136, UR11, RZ ;  /* 0x0000000b88107c24 */ /* 0x000fe2000f8e02ff */
[----:B------:R-:W-:Y:S01]  /*8110*/  SEL R32, R21, R11, !P3 ;  /* 0x0000000b15207207 */ /* 0x000fe20005800000 */
[----:B------:R-:W-:Y:S01]  /*8120*/  IMAD R133, R133, UR11, RZ ;  /* 0x0000000b85857c24 */ /* 0x000fe2000f8e02ff */
[----:B------:R-:W-:Y:S01]  /*8130*/  SEL R132, R21, R132, !P3 ;  /* 0x0000008415847207 */ /* 0x000fe20005800000 */
[----:B------:R-:W-:Y:S01]  /*8140*/  IMAD R131, R131, UR11, RZ ;  /* 0x0000000b83837c24 */ /* 0x000fe2000f8e02ff */
[C---:B------:R-:W-:Y:S01]  /*8150*/  SEL R129, R21.reuse, R36, !P3 ;  /* 0x0000002415817207 */ /* 0x040fe20005800000 */
[----:B------:R-:W-:Y:S01]  /*8160*/  IMAD R32, R32, UR11, RZ ;  /* 0x0000000b20207c24 */ /* 0x000fe2000f8e02ff */
[C---:B------:R-:W-:Y:S01]  /*8170*/  SEL R127, R21.reuse, R38, !P3 ;  /* 0x00000026157f7207 */ /* 0x040fe20005800000 */
[----:B------:R-:W-:Y:S01]  /*8180*/  IMAD R132, R132, UR11, RZ ;  /* 0x0000000b84847c24 */ /* 0x000fe2000f8e02ff */
[----:B------:R-:W-:Y:S01]  /*8190*/  SEL R125, R21, R40, !P3 ;  /* 0x00000028157d7207 */ /* 0x000fe20005800000 */
        /* <DEDUP_REMOVED lines=105> */
[----:B------:R-:W-:Y:S01]  /*8830*/  SEL R79, R21, R164, !P3 ;  /* 0x000000a4154f7207 */ /* 0x000fe20005800000 */
        /* <DEDUP_REMOVED lines=127> */
[----:B------:R-:W-:Y:S01]  /*9030*/  SEL R21, R21, R138, !P3 ;  /* 0x0000008a15157207 */ /* 0x000fe20005800000 */
[----:B------:R-:W-:Y:S01]  /*9040*/  IMAD R17, R17, UR11, RZ ;  /* 0x0000000b11117c24 */ /* 0x000fe2000f8e02ff */
[-C--:B------:R-:W-:Y:S01]  /*9050*/  IADD3 R138, P1, R137, R5.reuse, RZ ;  /* 0x00000005898a7210 */ /* 0x080fe20007f3e0ff */
[----:B------:R-:W-:Y:S01]  /*9060*/  IMAD R19, R19, UR11, RZ ;  /* 0x0000000b13137c24 */ /* 0x000fe2000f8e02ff */
[-C--:B------:R-:W-:Y:S01]  /*9070*/  IADD3 R136, P2, R135, R5.reuse, RZ ;  /* 0x0000000587887210 */ /* 0x080fe20007f5e0ff */
[----:B------:R-:W-:Y:S01]  /*9080*/  IMAD R21, R21, UR11, RZ ;  /* 0x0000000b15157c24 */ /* 0x000fe2000f8e02ff */
[----:B------:R-:W-:Y:S01]  /*9090*/  IADD3 R139, P3, R134, R5, RZ ;  /* 0x00000005868b7210 */ /* 0x000fe20007f7e0ff */
[----:B------:R0:W-:Y:S01]  /*90a0*/  STL [R1+0xe48], R138 ;  /* 0x000e488a01007387 */ /* 0x0001e20000100800 */
[----:B------:R-:W-:Y:S01]  /*90b0*/  LEA.HI.X.SX32 R4, R4, UR9, 0x1, P6 ;  /* 0x0000000904047c11 */ /* 0x000fe2000b0f0eff */
[----:B------:R-:W-:Y:S01]  /*90c0*/  ULDC.64 UR8, c[0x0][0x210] ;  /* 0x0000840000087ab9 */ /* 0x000fe20000000a00 */
[----:B------:R-:W-:Y:S01]  /*90d0*/  UIMAD UR11, UR18, 0x2f, URZ ;  /* 0x0000002f120b78a4 */ /* 0x000fe2000f8e023f */
[----:B------:R1:W-:Y:S01]  /*90e0*/  STL [R1+0x660], R136 ;  /* 0x0006608801007387 */ /* 0x0003e20000100800 */
[----:B------:R-:W-:-:S02]  /*90f0*/  LEA.HI.X.SX32 R135, R135, R4, 0x1, P2 ;  /* 0x0000000487877211 */ /* 0x000fc400010f0eff */
[----:B------:R-:W-:Y:S02]  /*9100*/  CS2R R140, SRZ ;  /* 0x00000000008c7805 */ /* 0x000fe4000001ff00 */
[----:B------:R-:W-:Y:S01]  /*9110*/  LEA.HI.X.SX32 R134, R134, R4, 0x1, P3 ;  /* 0x0000000486867211 */ /* 0x000fe200018f0eff */
[----:B------:R2:W-:Y:S01]  /*9120*/  STL [R1+0x668], R139 ;  /* 0x0006688b01007387 */ /* 0x0005e20000100800 */
[----:B------:R-:W-:Y:S02]  /*9130*/  CS2R R142, SRZ ;  /* 0x00000000008e7805 */ /* 0x000fe4000001ff00 */
[----:B0-----:R-:W-:Y:S02]  /*9140*/  IADD3 R138, P4, R133, R5, RZ ;  /* 0x00000005858a7210 */ /* 0x001fe40007f9e0ff */
[----:B------:R-:W-:Y:S02]  /*9150*/  CS2R R144, SRZ ;  /* 0x0000000000907805 */ /* 0x000fe4000001ff00 */
[----:B------:R-:W-:-:S02]  /*9160*/  CS2R R146, SRZ ;  /* 0x0000000000927805 */ /* 0x000fc4000001ff00 */
[----:B------:R-:W-:Y:S02]  /*9170*/  CS2R R148, SRZ ;  /* 0x0000000000947805 */ /* 0x000fe4000001ff00 */
[CC--:B-1----:R-:W-:Y:S01]  /*9180*/  IADD3 R136, P5, R132.reuse, R5.reuse, RZ ;  /* 0x0000000584887210 */ /* 0x0c2fe20007fbe0ff */
[----:B------:R0:W-:Y:S01]  /*9190*/  STL [R1+0x670], R138 ;  /* 0x0006708a01007387 */ /* 0x0001e20000100800 */
[-C--:B------:R-:W-:Y:S02]  /*91a0*/  LEA.HI.X.SX32 R133, R133, R4.reuse, 0x1, P4 ;  /* 0x0000000485857211 */ /* 0x080fe400020f0eff */
[----:B------:R-:W-:Y:S02]  /*91b0*/  CS2R R150, SRZ ;  /* 0x0000000000967805 */ /* 0x000fe4000001ff00 */
[----:B--2---:R-:W-:Y:S01]  /*91c0*/  IADD3 R139, P6, R131, R5, RZ ;  /* 0x00000005838b7210 */ /* 0x004fe20007fde0ff */
[----:B------:R1:W-:Y:S01]  /*91d0*/  STL [R1+0x678], R136 ;  /* 0x0006788801007387 */ /* 0x0003e20000100800 */
[----:B------:R-:W-:-:S02]  /*91e0*/  LEA.HI.X.SX32 R132, R132, R4, 0x1, P5 ;  /* 0x0000000484847211 */ /* 0x000fc400028f0eff */
[-C--:B------:R-:W-:Y:S01]  /*91f0*/  LEA.HI.X.SX32 R131, R131, R4.reuse, 0x1, P6 ;  /* 0x0000000483837211 */ /* 0x080fe200030f0eff */
[----:B------:R-:W-:Y:S01]  /*9200*/  STL [R1+0x680], R139 ;  /* 0x0006808b01007387 */ /* 0x000fe20000100800 */
[----:B0-----:R-:W-:Y:S02]  /*9210*/  IADD3 R138, P0, R130, R5, RZ ;  /* 0x00000005828a7210 */ /* 0x001fe40007f1e0ff */
[----:B-1----:R-:W-:-:S03]  /*9220*/  LEA.HI.X.SX32 R136, R137, R4, 0x1, P1 ;  /* 0x0000000489887211 */ /* 0x002fc600008f0eff */
[----:B------:R0:W-:Y:S01]  /*9230*/  STL [R1+0x688], R138 ;  /* 0x0006888a01007387 */ /* 0x0001e20000100800 */
[C---:B------:R-:W-:Y:S02]  /*9240*/  IADD3 R137, P1, R129.reuse, R5, RZ ;  /* 0x0000000581897210 */ /* 0x040fe40007f3e0ff */
[-C--:B------:R-:W-:Y:S01]  /*9250*/  LEA.HI.X.SX32 R130, R130, R4.reuse, 0x1, P0 ;  /* 0x0000000482827211 */ /* 0x080fe200000f0eff */
[----:B------:R1:W-:Y:S01]  /*9260*/  STL [R1+0xe44], R136 ;  /* 0x000e448801007387 */ /* 0x0003e20000100800 */
[----:B------:R-:W-:-:S03]  /*9270*/  LEA.HI.X.SX32 R129, R129, R4, 0x1, P1 ;  /* 0x0000000481817211 */ /* 0x000fc600008f0eff */
[----:B------:R-:W-:Y:S01]  /*9280*/  STL [R1+0x690], R137 ;  /* 0x0006908901007387 */ /* 0x000fe20000100800 */
[----:B0-----:R-:W-:-:S03]  /*9290*/  CS2R R138, SRZ ;  /* 0x00000000008a7805 */ /* 0x001fc6000001ff00 */
[----:B------:R0:W-:Y:S01]  /*92a0*/  STL [R1+0x65c], R135 ;  /* 0x00065c8701007387 */ /* 0x0001e20000100800 */
[----:B-1----:R-:W-:-:S04]  /*92b0*/  IADD3 R136, P2, R128, R5, RZ ;  /* 0x0000000580887210 */ /* 0x002fc80007f5e0ff */
[----:B------:R-:W-:Y:S01]  /*92c0*/  LEA.HI.X.SX32 R128, R128, R4, 0x1, P2 ;  /* 0x0000000480807211 */ /* 0x000fe200010f0eff */
[----:B------:R1:W-:Y:S01]  /*92d0*/  STL [R1+0x698], R136 ;  /* 0x0006988801007387 */ /* 0x0003e20000100800 */
[----:B0-----:R-:W-:-:S03]  /*92e0*/  IADD3 R135, P3, R127, R5, RZ ;  /* 0x000000057f877210 */ /* 0x001fc60007f7e0ff */
[----:B------:R0:W-:Y:S01]  /*92f0*/  STL [R1+0x664], R134 ;  /* 0x0006648601007387 */ /* 0x0001e20000100800 */
[----:B------:R-:W-:-:S03]  /*9300*/  LEA.HI.X.SX32 R127, R127, R4, 0x1, P3 ;  /* 0x000000047f7f7211 */ /* 0x000fc600018f0eff */
[----:B------:R-:W-:Y:S01]  /*9310*/  STL [R1+0x6a0], R135 ;  /* 0x0006a08701007387 */ /* 0x000fe20000100800 */
[----:B-1----:R-:W-:-:S03]  /*9320*/  CS2R R136, SRZ ;  /* 0x0000000000887805 */ /* 0x002fc6000001ff00 */
[----:B------:R1:W-:Y:S01]  /*9330*/  STL [R1+0x66c], R133 ;  /* 0x00066c8501007387 */ /* 0x0003e20000100800 */
[----:B0-----:R-:W-:-:S04]  /*9340*/  IADD3 R134, P4, R126, R5, RZ ;  /* 0x000000057e867210 */ /* 0x001fc80007f9e0ff */
[----:B------:R-:W-:Y:S01]  /*9350*/  LEA.HI.X.SX32 R126, R126, R4, 0x1, P4 ;  /* 0x000000047e7e7211 */ /* 0x000fe200020f0eff */
[----:B------:R0:W-:Y:S01]  /*9360*/  STL [R1+0x6a8], R134 ;  /* 0x0006a88601007387 */ /* 0x0001e20000100800 */
[----:B-1----:R-:W-:-:S03]  /*9370*/  IADD3 R133, P5, R125, R5, RZ ;  /* 0x000000057d857210 */ /* 0x002fc60007fbe0ff */
        /* <DEDUP_REMOVED lines=475> */
[----:B------:R-:W-:Y:S01]  /*b130*/  STL [R1+0x9f8], R27 ;  /* 0x0009f81b01007387 */ /* 0x000fe20000100800 */
[----:B0-----:R-:W-:-:S03]  /*b140*/  IADD3 R26, P6, R10, R5, RZ ;  /* 0x000000050a1a7210 */ /* 0x001fc60007fde0ff */
[----:B------:R0:W-:Y:S01]  /*b150*/  STL [R1+0x9c4], R24 ;  /* 0x0009c41801007387 */ /* 0x0001e20000100800 */
[----:B------:R-:W-:-:S03]  /*b160*/  LEA.HI.X.SX32 R10, R10, R4, 0x1, P6 ;  /* 0x000000040a0a7211 */ /* 0x000fc600030f0eff */
[----:B------:R1:W-:Y:S04]  /*b170*/  STL [R1+0xa00], R26 ;  /* 0x000a001a01007387 */ /* 0x0003e80000100800 */
[----:B------:R2:W-:Y:S01]  /*b180*/  STL [R1+0x9cc], R22 ;  /* 0x0009cc1601007387 */ /* 0x0005e20000100800 */
[----:B0-----:R-:W-:-:S04]  /*b190*/  IADD3 R24, P0, R8, R5, RZ ;  /* 0x0000000508187210 */ /* 0x001fc80007f1e0ff */
[-C--:B------:R-:W-:Y:S01]  /*b1a0*/  LEA.HI.X.SX32 R8, R8, R4.reuse, 0x1, P0 ;  /* 0x0000000408087211 */ /* 0x080fe200000f0eff */
[----:B------:R-:W-:Y:S01]  /*b1b0*/  STL [R1+0xa08], R24 ;  /* 0x000a081801007387 */ /* 0x000fe20000100800 */
[----:B-1----:R-:W-:Y:S02]  /*b1c0*/  CS2R R26, SRZ ;  /* 0x00000000001a7805 */ /* 0x002fe4000001ff00 */
[CC--:B--2---:R-:W-:Y:S01]  /*b1d0*/  IADD3 R22, P1, R6.reuse, R5.reuse, RZ ;  /* 0x0000000506167210 */ /* 0x0c4fe20007f3e0ff */
[----:B------:R0:W-:Y:S03]  /*b1e0*/  STL [R1+0x9d4], R20 ;  /* 0x0009d41401007387 */ /* 0x0001e60000100800 */
[----:B------:R-:W-:Y:S01]  /*b1f0*/  LEA.HI.X.SX32 R6, R6, R4, 0x1, P1 ;  /* 0x0000000406067211 */ /* 0x000fe200008f0eff */
[----:B------:R-:W-:Y:S04]  /*b200*/  STL [R1+0xa10], R22 ;  /* 0x000a101601007387 */ /* 0x000fe80000100800 */
[----:B------:R1:W-:Y:S01]  /*b210*/  STL [R1+0x9dc], R18 ;  /* 0x0009dc1201007387 */ /* 0x0003e20000100800 */
[----:B0-----:R-:W-:-:S04]  /*b220*/  IADD3 R20, P2, R7, R5, RZ ;  /* 0x0000000507147210 */ /* 0x001fc80007f5e0ff */
[----:B------:R-:W-:Y:S01]  /*b230*/  LEA.HI.X.SX32 R7, R7, R4, 0x1, P2 ;  /* 0x0000000407077211 */ /* 0x000fe200010f0eff */
[----:B------:R-:W-:Y:S01]  /*b240*/  STL [R1+0xa18], R20 ;  /* 0x000a181401007387 */ /* 0x000fe20000100800 */
[----:B-1----:R-:W-:-:S03]  /*b250*/  IADD3 R18, P3, R9, R5, RZ ;  /* 0x0000000509127210 */ /* 0x002fc60007f7e0ff */
[----:B------:R0:W-:Y:S04]  /*b260*/  STL [R1+0x9e4], R15 ;  /* 0x0009e40f01007387 */ /* 0x0001e80000100800 */
[----:B------:R-:W-:Y:S04]  /*b270*/  STL [R1+0xa20], R18 ;  /* 0x000a201201007387 */ /* 0x000fe80000100800 */
[----:B------:R1:W-:Y:S01]  /*b280*/  STL [R1+0x9ec], R13 ;  /* 0x0009ec0d01007387 */ /* 0x0003e20000100800 */
[----:B0-----:R-:W-:-:S05]  /*b290*/  IADD3 R15, P4, R11, R5, RZ ;  /* 0x000000050b0f7210 */ /* 0x001fca0007f9e0ff */
        /* <DEDUP_REMOVED lines=14> */
[----:B------:R0:W-:Y:S01]  /*b380*/  STL [R1+0xa14], R7 ;  /* 0x000a140701007387 */ /* 0x0001e20000100800 */
[-C--:B------:R-:W-:Y:S02]  /*b390*/  LEA.HI.X.SX32 R5, R9, R4.reuse, 0x1, P3 ;  /* 0x0000000409057211 */ /* 0x080fe400018f0eff */
[C---:B------:R-:W-:Y:S01]  /*b3a0*/  IADD3 R13, P3, R23.reuse, UR8, RZ ;  /* 0x00000008170d7c10 */ /* 0x040fe2000ff7e0ff */
[----:B------:R1:W-:Y:S03]  /*b3b0*/  STL [R1+0xe40], R6 ;  /* 0x000e400601007387 */ /* 0x0003e60000100800 */
[----:B------:R-:W-:Y:S01]  /*b3c0*/  LEA.HI.X.SX32 R12, R23, UR9, 0x1, P3 ;  /* 0x00000009170c7c11 */ /* 0x000fe200098f0eff */
[----:B------:R2:W-:Y:S01]  /*b3d0*/  STL [R1+0xa1c], R5 ;  /* 0x000a1c0501007387 */ /* 0x0005e20000100800 */
[-C--:B0-----:R-:W-:Y:S02]  /*b3e0*/  LEA.HI.X.SX32 R7, R16, R4.reuse, 0x1, P6 ;  /* 0x0000000410077211 */ /* 0x081fe400030f0eff */
[----:B-1----:R-:W-:-:S02]  /*b3f0*/  LEA.HI.X.SX32 R6, R11, R4, 0x1, P4 ;  /* 0x000000040b067211 */ /* 0x002fc400020f0eff */
[C---:B------:R-:W-:Y:S01]  /*b400*/  IADD3 R15, P4, R25.reuse, UR8, RZ ;  /* 0x00000008190f7c10 */ /* 0x040fe2000ff9e0ff */
[----:B------:R-:W-:Y:S01]  /*b410*/  USHF.R.U32.HI UR8, URZ, 0x4, UR5 ;  /* 0x000000043f087899 */ /* 0x000fe20008011605 */
[-C--:B--2---:R-:W-:Y:S01]  /*b420*/  LEA.HI.X.SX32 R5, R14, R4.reuse, 0x1, P5 ;  /* 0x000000040e057211 */ /* 0x084fe200028f0eff */
[----:B------:R0:W-:Y:S01]  /*b430*/  STL [R1+0xa24], R6 ;  /* 0x000a240601007387 */ /* 0x0001e20000100800 */
[----:B------:R-:W-:Y:S01]  /*b440*/  LEA.HI.X.SX32 R14, R25, UR9, 0x1, P4 ;  /* 0x00000009190e7c11 */ /* 0x000fe2000a0f0eff */
[----:B------:R-:W-:Y:S01]  /*b450*/  USGXT.U32 UR8, UR8, 0xe ;  /* 0x0000000e0808789a */ /* 0x000fe20008000000 */
[----:B------:R-:W-:Y:S01]  /*b460*/  CS2R R24, SRZ ;  /* 0x0000000000187805 */ /* 0x000fe2000001ff00 */
[----:B------:R1:W-:Y:S01]  /*b470*/  STL [R1+0xa2c], R5 ;  /* 0x000a2c0501007387 */ /* 0x0003e20000100800 */
[----:B------:R-:W-:Y:S01]  /*b480*/  UMOV UR9, URZ ;  /* 0x0000003f00097c82 */ /* 0x000fe20008000000 */
[----:B------:R-:W-:Y:S02]  /*b490*/  UIMAD UR5, UR18, 0x16, URZ ;  /* 0x00000016120578a4 */ /* 0x000fe4000f8e023f */
[----:B------:R-:W-:Y:S01]  /*b4a0*/  STL [R1+0xe28], R7 ;  /* 0x000e280701007387 */ /* 0x000fe20000100800 */
[----:B------:R-:W-:Y:S01]  /*b4b0*/  UIADD3.64 UR14, UR8, -UR14, URZ ;  /* 0x8000000e080e7297 */ /* 0x000fe2000fffe03f */
[-C--:B0-----:R-:W-:Y:S01]  /*b4c0*/  LEA.HI.X.SX32 R6, R17, R4.reuse, 0x1, P0 ;  /* 0x0000000411067211 */ /* 0x081fe200000f0eff */
[----:B------:R-:W-:Y:S01]  /*b4d0*/  USHF.R.S32.HI UR9, URZ, 0x1f, UR22 ;  /* 0x0000001f3f097899 */ /* 0x000fe20008011416 */
[----:B-1----:R-:W-:-:S03]  /*b4e0*/  LEA.HI.X.SX32 R5, R19, R4, 0x1, P1 ;  /* 0x0000000413057211 */ /* 0x002fc600008f0eff */
[----:B------:R0:W-:Y:S01]  /*b4f0*/  STL [R1+0xe30], R6 ;  /* 0x000e300601007387 */ /* 0x0001e20000100800 */
[----:B------:R-:W-:-:S03]  /*b500*/  LEA.HI.X.SX32 R4, R21, R4, 0x1, P2 ;  /* 0x0000000415047211 */ /* 0x000fc600010f0eff */
[----:B------:R1:W-:Y:S04]  /*b510*/  STL [R1+0xe38], R5 ;  /* 0x000e380501007387 */ /* 0x0003e80000100800 */
[----:B------:R2:W-:Y:S01]  /*b520*/  STL [R1+0xa34], R4 ;  /* 0x000a340401007387 */ /* 0x0005e20000100800 */
[----:B0-----:R-:W-:Y:S01]  /*b530*/  IADD3 R6, P0, R15, UR22, RZ ;  /* 0x000000160f067c10 */ /* 0x001fe2000ff1e0ff */
[----:B-1----:R-:W-:Y:S01]  /*b540*/  IMAD.SHL.U32 R5, R28, 0x8, RZ ;  /* 0x000000081c057824 */ /* 0x002fe200078e00ff */
[----:B------:R-:W-:Y:S02]  /*b550*/  CS2R R28, SRZ ;  /* 0x00000000001c7805 */ /* 0x000fe4000001ff00 */
[----:B--2---:R-:W-:Y:S02]  /*b560*/  IADD3 R4, P1, R13, UR22, RZ ;  /* 0x000000160d047c10 */ /* 0x004fe4000ff3e0ff */
[----:B------:R-:W-:Y:S01]  /*b570*/  STL [R1+0xe68], R5 ;  /* 0x000e680501007387 */ /* 0x000fe20000100800 */
[----:B------:R-:W-:-:S03]  /*b580*/  USHF.R.S32.HI UR22, URZ, 0x1f, UR61 ;  /* 0x0000001f3f167899 */ /* 0x000fc6000801143d */
[----:B------:R-:W-:Y:S04]  /*b590*/  STL [R1+0x64c], RZ ;  /* 0x00064cff01007387 */ /* 0x000fe80000100800 */
        /* <DEDUP_REMOVED lines=256> */
[----:B------:R-:W-:Y:S04]  /*c5a0*/  STL [R1], RZ ;  /* 0x000000ff01007387 */ /* 0x000fe80000100800 */
        /* <DEDUP_REMOVED lines=127> */
[----:B------:R0:W-:Y:S04]  /*cda0*/  STL [R1+0xa3c], R6 ;  /* 0x000a3c0601007387 */ /* 0x0001e80000100800 */
[----:B------:R1:W-:Y:S01]  /*cdb0*/  STL [R1+0xa44], R4 ;  /* 0x000a440401007387 */ /* 0x0003e20000100800 */
[----:B0-----:R-:W-:-:S02]  /*cdc0*/  IADD3.X R6, R14, UR9, RZ, P0, !PT ;  /* 0x000000090e067c10 */ /* 0x001fc400087fe4ff */
[----:B-1----:R-:W-:-:S03]  /*cdd0*/  IADD3.X R4, R12, UR9, RZ, P1, !PT ;  /* 0x000000090c047c10 */ /* 0x002fc60008ffe4ff */
[----:B------:R0:W-:Y:S01]  /*cde0*/  STL [R1+0xa38], R6 ;  /* 0x000a380601007387 */ /* 0x0001e20000100800 */
[----:B------:R-:W-:-:S03]  /*cdf0*/  USHF.R.S32.HI UR9, URZ, 0x1f, UR19 ;  /* 0x0000001f3f097899 */ /* 0x000fc60008011413 */
[----:B------:R1:W-:Y:S01]  /*ce00*/  STL [R1+0xa40], R4 ;  /* 0x000a400401007387 */ /* 0x0003e20000100800 */
[----:B0-----:R-:W-:Y:S02]  /*ce10*/  IADD3 R6, P0, R15, UR61, RZ ;  /* 0x0000003d0f067c10 */ /* 0x001fe4000ff1e0ff */
[----:B-1----:R-:W-:-:S03]  /*ce20*/  IADD3 R4, P1, R13, UR61, RZ ;  /* 0x0000003d0d047c10 */ /* 0x002fc6000ff3e0ff */
[----:B------:R0:W-:Y:S01]  /*ce30*/  STL [R1+0xa4c], R6 ;  /* 0x000a4c0601007387 */ /* 0x0001e20000100800 */
[----:B------:R-:W-:-:S03]  /*ce40*/  UIMAD UR61, UR18, 0xf, URZ ;  /* 0x0000000f123d78a4 */ /* 0x000fc6000f8e023f */
[----:B------:R1:W-:Y:S01]  /*ce50*/  STL [R1+0xa54], R4 ;  /* 0x000a540401007387 */ /* 0x0003e20000100800 */
[----:B0-----:R-:W-:Y:S02]  /*ce60*/  IADD3.X R6, R14, UR22, RZ, P0, !PT ;  /* 0x000000160e067c10 */ /* 0x001fe400087fe4ff */
        /* <DEDUP_REMOVED lines=17> */
[----:B------:R-:W-:-:S03]  /*cf80*/  USHF.R.S32.HI UR26, URZ, 0x1f, UR30 ;  /* 0x0000001f3f1a7899 */ /* 0x000fc6000801141e */
[----:B------:R1:W-:Y:S01]  /*cf90*/  STL [R1+0xa74], R4 ;  /* 0x000a740401007387 */ /* 0x0003e20000100800 */
[----:B0-----:R-:W-:Y:S02]  /*cfa0*/  IADD3.X R6, R14, UR22, RZ, P0, !PT ;  /* 0x000000160e067c10 */ /* 0x001fe400087fe4ff */
[----:B-1----:R-:W-:-:S03]  /*cfb0*/  IADD3.X R4, R12, UR22, RZ, P1, !PT ;  /* 0x000000160c047c10 */ /* 0x002fc60008ffe4ff */
[----:B------:R0:W-:Y:S01]  /*cfc0*/  STL [R1+0xa68], R6 ;  /* 0x000a680601007387 */ /* 0x0001e20000100800 */
[----:B------:R-:W-:-:S03]  /*cfd0*/  UIMAD UR22, UR18, 0xd, URZ ;  /* 0x0000000d121678a4 */ /* 0x000fc6000f8e023f */
        /* <DEDUP_REMOVED lines=44> */
[----:B------:R-:W-:-:S03]  /*d2a0*/  USHF.L.U32 UR31, UR18, 0x3, URZ ;  /* 0x00000003121f7899 */ /* 0x000fc6000800063f */
        /* <DEDUP_REMOVED lines=292> */
[----:B------:R-:W-:Y:S02]  /*e4f0*/  IADD3 R7, P0, R15, UR59, RZ ;  /* 0x0000003b0f077c10 */ /* 0x000fe4000ff1e0ff */
[----:B-1----:R-:W-:Y:S01]  /*e500*/  IADD3.X R4, R12, UR58, RZ, P1, !PT ;  /* 0x0000003a0c047c10 */ /* 0x002fe20008ffe4ff */
[----:B------:R0:W-:Y:S01]  /*e510*/  STL [R1+0xc88], R6 ;  /* 0x000c880601007387 */ /* 0x0001e20000100800 */
[----:B------:R-:W-:-:S03]  /*e520*/  USHF.R.S32.HI UR58, URZ, 0x1f, UR39 ;  /* 0x0000001f3f3a7899 */ /* 0x000fc60008011427 */
[----:B------:R1:W-:Y:S04]  /*e530*/  STL [R1+0xc90], R4 ;  /* 0x000c900401007387 */ /* 0x0003e80000100800 */
[----:B------:R2:W-:Y:S01]  /*e540*/  STL [R1+0xc9c], R7 ;  /* 0x000c9c0701007387 */ /* 0x0005e20000100800 */
[----:B0-----:R-:W-:Y:S01]  /*e550*/  IADD3 R6, P1, R13, UR59, RZ ;  /* 0x0000003b0d067c10 */ /* 0x001fe2000ff3e0ff */
[----:B------:R-:W-:Y:S01]  /*e560*/  USHF.R.S32.HI UR59, URZ, 0x1f, UR41 ;  /* 0x0000001f3f3b7899 */ /* 0x000fe20008011429 */
[----:B-1----:R-:W-:-:S03]  /*e570*/  LOP3.LUT R4, R5, 0x30, RZ, 0xc0, !PT ;  /* 0x0000003005047812 */ /* 0x002fc600078ec0ff */
[----:B------:R0:W-:Y:S01]  /*e580*/  STL [R1+0xca4], R6 ;  /* 0x000ca40601007387 */ /* 0x0001e20000100800 */
[----:B------:R-:W-:Y:S02]  /*e590*/  IADD3.X R5, R12, UR9, RZ, P1, !PT ;  /* 0x000000090c057c10 */ /* 0x000fe40008ffe4ff */
[----:B--2---:R-:W-:Y:S01]  /*e5a0*/  SHF.R.S32.HI R7, RZ, 0x6, R152 ;  /* 0x00000006ff077819 */ /* 0x004fe20000011498 */
[----:B------:R-:W-:Y:S01]  /*e5b0*/  IMAD R4, R153, 0x40, R4 ;  /* 0x0000004099047824 */ /* 0x000fe200078e0204 */
[----:B0-----:R-:W-:Y:S01]  /*e5c0*/  IADD3.X R6, R14, UR9, RZ, P0, !PT ;  /* 0x000000090e067c10 */ /* 0x001fe200087fe4ff */
[----:B------:R-:W-:-:S04]  /*e5d0*/  USHF.R.S32.HI UR9, URZ, 0x1f, UR11 ;  /* 0x0000001f3f097899 */ /* 0x000fc8000801140b */
[----:B------:R0:W-:Y:S04]  /*e5e0*/  STL [R1+0xc98], R6 ;  /* 0x000c980601007387 */ /* 0x0001e80000100800 */
[----:B------:R1:W-:Y:S04]  /*e5f0*/  STL [R1+0xca0], R5 ;  /* 0x000ca00501007387 */ /* 0x0003e80000100800 */
[----:B------:R-:W-:Y:S01]  /*e600*/  STL [R1+0xe60], R7 ;  /* 0x000e600701007387 */ /* 0x000fe20000100800 */
[----:B0-----:R-:W-:Y:S02]  /*e610*/  IADD3 R6, P5, R15, UR12, RZ ;  /* 0x0000000c0f067c10 */ /* 0x001fe4000ffbe0ff */
[----:B-1----:R-:W-:-:S03]  /*e620*/  IADD3 R5, P1, R13, UR12, RZ ;  /* 0x0000000c0d057c10 */ /* 0x002fc6000ff3e0ff */
[----:B------:R0:W-:Y:S01]  /*e630*/  STL [R1+0xcac], R6 ;  /* 0x000cac0601007387 */ /* 0x0001e20000100800 */
[----:B------:R-:W-:-:S03]  /*e640*/  UIADD3 UR12, UP0, UR40, 0x2, URZ ;  /* 0x00000002280c7890 */ /* 0x000fc6000ff1e03f */
[----:B------:R1:W-:Y:S01]  /*e650*/  STL [R1+0xcb4], R5 ;  /* 0x000cb40501007387 */ /* 0x0003e20000100800 */
[----:B0-----:R-:W-:Y:S02]  /*e660*/  IADD3 R6, P0, R15, UR13, RZ ;  /* 0x0000000d0f067c10 */ /* 0x001fe4000ff1e0ff */
[----:B-1----:R-:W-:-:S03]  /*e670*/  IADD3 R5, P4, R13, UR13, RZ ;  /* 0x0000000d0d057c10 */ /* 0x002fc6000ff9e0ff */
[----:B------:R0:W-:Y:S01]  /*e680*/  STL [R1+0xcbc], R6 ;  /* 0x000cbc0601007387 */ /* 0x0001e20000100800 */
[----:B------:R-:W-:Y:S02]  /*e690*/  UMOV UR13, URZ ;  /* 0x0000003f000d7c82 */ /* 0x000fe40008000000 */
[----:B------:R-:W-:Y:S01]  /*e6a0*/  UIADD3.X UR13, UR13, -0x7fffffe0, URZ, UP0, !UPT ;  /* 0x800000200d0d7890 */ /* 0x000fe200087fe43f */
[----:B------:R1:W-:Y:S04]  /*e6b0*/  STL [R1+0xcc4], R5 ;  /* 0x000cc40501007387 */ /* 0x0003e80000100800 */
[----:B------:R-:W-:Y:S01]  /*e6c0*/  STL [R1+0xe50], R4 ;  /* 0x000e500401007387 */ /* 0x000fe20000100800 */
[----:B0-----:R-:W-:Y:S02]  /*e6d0*/  IADD3 R6, P3, R15, UR5, RZ ;  /* 0x000000050f067c10 */ /* 0x001fe4000ff7e0ff */
[----:B-1----:R-:W-:-:S03]  /*e6e0*/  IADD3 R5, P2, R13, UR5, RZ ;  /* 0x000000050d057c10 */ /* 0x002fc6000ff5e0ff */
[----:B------:R0:W-:Y:S01]  /*e6f0*/  STL [R1+0xccc], R6 ;  /* 0x000ccc0601007387 */ /* 0x0001e20000100800 */
[----:B------:R-:W-:-:S03]  /*e700*/  USHF.R.S32.HI UR5, URZ, 0x1f, UR10 ;  /* 0x0000001f3f057899 */ /* 0x000fc6000801140a */
[----:B------:R1:W-:Y:S01]  /*e710*/  STL [R1+0xcd4], R5 ;  /* 0x000cd40501007387 */ /* 0x0003e20000100800 */
[C---:B0-----:R-:W-:Y:S02]  /*e720*/  LOP3.LUT R6, R4.reuse, 0x10, RZ, 0x3c, !PT ;  /* 0x0000001004067812 */ /* 0x041fe400078e3cff */
[----:B-1----:R-:W-:-:S03]  /*e730*/  LOP3.LUT R5, R4, 0x20, RZ, 0x3c, !PT ;  /* 0x0000002004057812 */ /* 0x002fc600078e3cff */
[----:B------:R0:W-:Y:S01]  /*e740*/  STL [R1+0xe5c], R6 ;  /* 0x000e5c0601007387 */ /* 0x0001e20000100800 */
[----:B------:R-:W-:-:S03]  /*e750*/  LOP3.LUT R4, R4, 0x30, RZ, 0x3c, !PT ;  /* 0x0000003004047812 */ /* 0x000fc600078e3cff */
[----:B------:R1:W-:Y:S04]  /*e760*/  STL [R1+0xe58], R5 ;  /* 0x000e580501007387 */ /* 0x0003e80000100800 */
[----:B------:R2:W-:Y:S01]  /*e770*/  STL [R1+0xe54], R4 ;  /* 0x000e540401007387 */ /* 0x0005e20000100800 */
[----:B0-----:R-:W-:Y:S02]  /*e780*/  IADD3.X R6, R14, UR17, RZ, P5, !PT ;  /* 0x000000110e067c10 */ /* 0x001fe4000affe4ff */
[----:B-1----:R-:W-:Y:S02]  /*e790*/  IADD3 R5, P6, R15, UR16, RZ ;  /* 0x000000100f057c10 */ /* 0x002fe4000ffde0ff */
[----:B--2---:R-:W-:-:S03]  /*e7a0*/  IADD3 R4, P5, R13, UR16, RZ ;  /* 0x000000100d047c10 */ /* 0x004fc6000ffbe0ff */
[----:B------:R0:W-:Y:S04]  /*e7b0*/  STL [R1+0xcdc], R5 ;  /* 0x000cdc0501007387 */ /* 0x0001e80000100800 */
[----:B------:R1:W-:Y:S04]  /*e7c0*/  STL [R1+0xca8], R6 ;  /* 0x000ca80601007387 */ /* 0x0003e80000100800 */
[----:B------:R2:W-:Y:S01]  /*e7d0*/  STL [R1+0xce4], R4 ;  /* 0x000ce40401007387 */ /* 0x0005e20000100800 */
[----:B0-----:R-:W-:Y:S01]  /*e7e0*/  IADD3.X R5, R12, UR17, RZ, P1, !PT ;  /* 0x000000110c057c10 */ /* 0x001fe20008ffe4ff */
[----:B------:R-:W-:Y:S01]  /*e7f0*/  UIADD3.64 UR16, UR12, 0xfe, URZ ;  /* 0x000000fe0c107897 */ /* 0x000fe2000fffe03f */
[----:B-1----:R-:W-:-:S03]  /*e800*/  IADD3.X R6, R14, UR21, RZ, P0, !PT ;  /* 0x000000150e067c10 */ /* 0x002fc600087fe4ff */
[----:B------:R0:W-:Y:S01]  /*e810*/  STL [R1+0xcb0], R5 ;  /* 0x000cb00501007387 */ /* 0x0001e20000100800 */
[----:B--2---:R-:W-:-:S05]  /*e820*/  IADD3 R4, P1, R15, UR20, RZ ;  /* 0x000000140f047c10 */ /* 0x004fca000ff3e0ff */
[----:B------:R1:W-:Y:S01]  /*e830*/  STL [R1+0xcec], R4 ;  /* 0x000cec0401007387 */ /* 0x0003e20000100800 */
[----:B0-----:R-:W-:-:S03]  /*e840*/  IADD3 R5, P0, R13, UR20, RZ ;  /* 0x000000140d057c10 */ /* 0x001fc6000ff1e0ff */
[----:B------:R0:W-:Y:S04]  /*e850*/  STL [R1+0xcb8], R6 ;  /* 0x000cb80601007387 */ /* 0x0001e80000100800 */
[----:B------:R2:W-:Y:S01]  /*e860*/  STL [R1+0xcf4], R5 ;  /* 0x000cf40501007387 */ /* 0x0005e20000100800 */
[----:B-1----:R-:W-:Y:S01]  /*e870*/  IADD3.X R4, R12, UR21, RZ, P4, !PT ;  /* 0x000000150c047c10 */ /* 0x002fe2000a7fe4ff */
[----:B------:R-:W-:Y:S01]  /*e880*/  UIADD3.64 UR20, UR12, 0x100, URZ ;  /* 0x000001000c147897 */ /* 0x000fe2000fffe03f */
[----:B0-----:R-:W-:-:S03]  /*e890*/  IADD3.X R6, R14, UR25, RZ, P3, !PT ;  /* 0x000000190e067c10 */ /* 0x001fc60009ffe4ff */
        /* <DEDUP_REMOVED lines=35> */
[----:B0-----:R-:W-:-:S03]  /*ead0*/  IADD3 R6, P3, R15, UR61, RZ ;  /* 0x0000003d0f067c10 */ /* 0x001fc6000ff7e0ff */
[----:B------:R0:W-:Y:S01]  /*eae0*/  STL [R1+0xd00], R4 ;  /* 0x000d000401007387 */ /* 0x0001e20000100800 */
[----:B--2---:R-:W-:-:S03]  /*eaf0*/  IADD3.X R5, R14, UR44, RZ, P2, !PT ;  /* 0x0000002c0e057c10 */ /* 0x004fc600097fe4ff */
[----:B------:R1:W-:Y:S04]  /*eb00*/  STL [R1+0xd3c], R6 ;  /* 0x000d3c0601007387 */ /* 0x0003e80000100800 */
[----:B------:R2:W-:Y:S01]  /*eb10*/  STL [R1+0xd08], R5 ;  /* 0x000d080501007387 */ /* 0x0005e20000100800 */
[----:B0-----:R-:W-:Y:S02]  /*eb20*/  IADD3 R4, P2, R13, UR61, RZ ;  /* 0x0000003d0d047c10 */ /* 0x001fe4000ff5e0ff */
[----:B-1----:R-:W-:-:S03]  /*eb30*/  IADD3.X R6, R12, UR44, RZ, P6, !PT ;  /* 0x0000002c0c067c10 */ /* 0x002fc6000b7fe4ff */
[----:B------:R0:W-:Y:S01]  /*eb40*/  STL [R1+0xd44], R4 ;  /* 0x000d440401007387 */ /* 0x0001e20000100800 */
[----:B--2---:R-:W-:-:S03]  /*eb50*/  IADD3 R5, P6, R15, UR19, RZ ;  /* 0x000000130f057c10 */ /* 0x004fc6000ffde0ff */
[----:B------:R1:W-:Y:S04]  /*eb60*/  STL [R1+0xd10], R6 ;  /* 0x000d100601007387 */ /* 0x0003e80000100800 */
[----:B------:R2:W-:Y:S01]  /*eb70*/  STL [R1+0xd4c], R5 ;  /* 0x000d4c0501007387 */ /* 0x0005e20000100800 */
[----:B0-----:R-:W-:Y:S02]  /*eb80*/  IADD3.X R4, R14, UR45, RZ, P5, !PT ;  /* 0x0000002d0e047c10 */ /* 0x001fe4000affe4ff */
[----:B-1----:R-:W-:-:S03]  /*eb90*/  IADD3 R6, P5, R13, UR19, RZ ;  /* 0x000000130d067c10 */ /* 0x002fc6000ffbe0ff */
        /* <DEDUP_REMOVED lines=97> */
[----:B------:R-:W-:Y:S01]  /*f1b0*/  UMOV UR42, UR8 ;  /* 0x00000008002a7c82 */ /* 0x000fe20008000000 */
[----:B--2---:R-:W-:Y:S02]  /*f1c0*/  IADD3.X R5, R12, UR57, RZ, P3, !PT ;  /* 0x000000390c057c10 */ /* 0x004fe40009ffe4ff */
        /* <DEDUP_REMOVED lines=9> */
[----:B-1----:R-:W-:-:S03]  /*f260*/  IADD3.X R6, R14, UR59, RZ, P5, !PT ;  /* 0x0000003b0e067c10 */ /* 0x002fc6000affe4ff */
[----:B------:R0:W-:Y:S01]  /*f270*/  STL [R1+0xdf0], R4 ;  /* 0x000df00401007387 */ /* 0x0001e20000100800 */
[----:B--2---:R-:W-:-:S03]  /*f280*/  IADD3.X R5, R12, UR59, RZ, P1, !PT ;  /* 0x0000003b0c057c10 */ /* 0x004fc60008ffe4ff */
        /* <DEDUP_REMOVED lines=8> */
[----:B0-----:R-:W-:Y:S01]  /*f310*/  IADD3.X R4, R12, UR43, RZ, P2, !PT ;  /* 0x0000002b0c047c10 */ /* 0x001fe200097fe4ff */
[----:B------:R-:W-:-:S04]  /*f320*/  UMOV UR43, 0x80000020 ;  /* 0x80000020002b7882 */ /* 0x000fc80000000000 */
[----:B------:R1:W-:Y:S02]  /*f330*/  STL [R1+0xe20], R4 ;  /* 0x000e200401007387 */ /* 0x0003e40000100800 */
.L_x_2:
[----:B0-----:R0:W-:Y:S01]  /*f340*/  STL [R1+0x12d8], R125 ;  /* 0x0012d87d01007387 */ /* 0x0011e20000100800 */
[----:B-1----:R-:W1:Y:S03]  /*f350*/  LDC R4, c[0x0][0x230] ;  /* 0x00008c00ff047b82 */ /* 0x002e660000000800 */
[----:B0-----:R-:W2:Y:S04]  /*f360*/  LDL.LU R125, [R1+0xbcc] ;  /* 0x000bcc00017d7983 */ /* 0x001ea80000300800 */
[----:B------:R0:W-:Y:S04]  /*f370*/  STL [R1+0x12d4], R126 ;  /* 0x0012d47e01007387 */ /* 0x0001e80000100800 */
[----:B0-----:R-:W3:Y:S04]  /*f380*/  LDL.LU R126, [R1+0xbf0] ;  /* 0x000bf000017e7983 */ /* 0x001ee80000300800 */
[----:B------:R0:W-:Y:S04]  /*f390*/  STL [R1+0x12d0], R127 ;  /* 0x0012d07f01007387 */ /* 0x0001e80000100800 */
[----:B0-----:R-:W4:Y:S04]  /*f3a0*/  LDL.LU R127, [R1+0xbc4] ;  /* 0x000bc400017f7983 */ /* 0x001f280000300800 */
[----:B------:R0:W-:Y:S04]  /*f3b0*/  STL [R1+0x12cc], R128 ;  /* 0x0012cc8001007387 */ /* 0x0001e80000100800 */
[----:B0-----:R-:W2:Y:S04]  /*f3c0*/  LDL.LU R128, [R1+0xbe8] ;  /* 0x000be80001807983 */ /* 0x001ea80000300800 */
[----:B------:R0:W-:Y:S04]  /*f3d0*/  STL [R1+0x12c8], R129 ;  /* 0x0012c88101007387 */ /* 0x0001e80000100800 */
[----:B0-----:R-:W4:Y:S04]  /*f3e0*/  LDL.LU R129, [R1+0xbbc] ;  /* 0x000bbc0001817983 */ /* 0x001f280000300800 */
        /* <DEDUP_REMOVED lines=44> */
[----:B-----5:R0:W-:Y:S04]  /*f6b0*/  STL [R1+0x1264], R3 ;  /* 0x0012640301007387 */ /* 0x0201e80000100800 */
[----:B0-----:R-:W1:Y:S01]  /*f6c0*/  LDL.LU R3, [R1+0x64c] ;  /* 0x00064c0001037983 */ /* 0x001e620000300800 */
[----:B------:R-:W-:-:S03]  /*f6d0*/  PRMT R250, RZ, 0x7610, R250 ;  /* 0x00007610fffa7816 */ /* 0x000fc600000000fa */
[----:B------:R0:W-:Y:S04]  /*f6e0*/  STL [R1+0x1260], R2 ;  /* 0x0012600201007387 */ /* 0x0001e80000100800 */
[----:B0-----:R-:W3:Y:S04]  /*f6f0*/  LDL R2, [R1+0xe20] ;  /* 0x000e200001027983 */ /* 0x001ee80000100800 */
[----:B------:R0:W-:Y:S02]  /*f700*/  STL [R1+0x125c], R0 ;  /* 0x00125c0001007387 */ /* 0x0001e40000100800 */
[----:B0-----:R-:W-:Y:S01]  /*f710*/  PRMT R0, RZ, 0x7610, R0 ;  /* 0x00007610ff007816 */ /* 0x001fe20000000000 */
[----:B-1----:R-:W-:Y:S01]  /*f720*/  IMAD R4, R3, -0x40, R4 ;  /* 0xffffffc003047824 */ /* 0x002fe200078e0204 */
[----:B------:R-:W-:Y:S04]  /*f730*/  STL [R1+0x16f0], R3 ;  /* 0x0016f00301007387 */ /* 0x000fe80000100800 */
[C---:B------:R-:W-:Y:S01]  /*f740*/  ISETP.GT.AND P0, PT, R4.reuse, RZ, PT ;  /* 0x000000ff0400720c */ /* 0x040fe20003f04270 */
[----:B------:R0:W-:Y:S01]  /*f750*/  STL [R1+0x14ec], R13 ;  /* 0x0014ec0d01007387 */ /* 0x0001e20000100800 */
[----:B------:R-:W-:-:S11]  /*f760*/  ISETP.GT.AND P1, PT, R4, 0x1, PT ;  /* 0x000000010400780c */ /* 0x000fd60003f24270 */
[----:B------:R-:W-:Y:S02]  /*f770*/  @P0 IMAD.MOV.U32 R6, RZ, RZ, R13 ;  /* 0x000000ffff060224 */ /* 0x000fe400078e000d */
[----:B------:R-:W-:Y:S01]  /*f780*/  @P0 IMAD.MOV.U32 R7, RZ, RZ, R12 ;  /* 0x000000ffff070224 */ /* 0x000fe200078e000c */
[----:B0-----:R-:W2:Y:S04]  /*f790*/  LDL R13, [R1+0xe08] ;  /* 0x000e0800010d7983 */ /* 0x001ea80000100800 */
[----:B------:R0:W-:Y:S04]  /*f7a0*/  STL [R1+0x14e4], R12 ;  /* 0x0014e40c01007387 */ /* 0x0001e80000100800 */
[----:B------:R1:W4:Y:S04]  /*f7b0*/  @P0 LDG.E.U8 R250, desc[UR6][R6.64] ;  /* 0x0000000606fa0981 */ /* 0x000328000c1e1100 */
[----:B0-----:R-:W2:Y:S01]  /*f7c0*/  LDL.LU R12, [R1+0xe0c] ;  /* 0x000e0c00010c7983 */ /* 0x001ea20000300800 */
[----:B-1----:R-:W-:-:S03]  /*f7d0*/  @P0 IMAD.MOV.U32 R6, RZ, RZ, R15 ;  /* 0x000000ffff060224 */ /* 0x002fc600078e000f */
[----:B------:R-:W-:Y:S01]  /*f7e0*/  STL [R1+0x16f4], R15 ;  /* 0x0016f40f01007387 */ /* 0x000fe20000100800 */
[----:B------:R-:W-:-:S03]  /*f7f0*/  @P0 IMAD.MOV.U32 R7, RZ, RZ, R14 ;  /* 0x000000ffff070224 */ /* 0x000fc600078e000e */
[----:B------:R0:W-:Y:S04]  /*f800*/  STL [R1+0x14e0], R14 ;  /* 0x0014e00e01007387 */ /* 0x0001e80000100800 */
[----:B------:R3:W4:Y:S04]  /*f810*/  @P0 LDG.E.U8 R0, desc[UR6][R6.64] ;  /* 0x0000000606000981 */ /* 0x000728000c1e1100 */
[----:B0-----:R-:W2:Y:S01]  /*f820*/  LDL.LU R14, [R1+0xe24] ;  /* 0x000e2400010e7983 */ /* 0x001ea20000300800 */
[----:B------:R-:W-:Y:S01]  /*f830*/  PRMT R172, RZ, 0x7610, R172 ;  /* 0x00007610ffac7816 */ /* 0x000fe200000000ac */
[----:B---3--:R-:W-:-:S02]  /*f840*/  @P1 IMAD.MOV.U32 R7, RZ, RZ, R2 ;  /* 0x000000ffff071224 */ /* 0x008fc400078e0002 */
[----:B----4-:R0:W-:Y:S01]  /*f850*/  STL [R1+0x608], R0 ;  /* 0x0006080001007387 */ /* 0x0101e20000100800 */
[----:B--2---:R-:W-:-:S03]  /*f860*/  @P1 IMAD.MOV.U32 R6, RZ, RZ, R14 ;  /* 0x000000ffff061224 */ /* 0x004fc600078e000e */
[----:B0-----:R-:W2:Y:S04]  /*f870*/  LDL.LU R0, [R1+0xe04] ;  /* 0x000e040001007983 */ /* 0x001ea80000300800 */
[----:B------:R-:W3:Y:S04]  /*f880*/  LDL.LU R2, [R1+0xdfc] ;  /* 0x000dfc0001027983 */ /* 0x000ee80000300800 */
[----:B------:R0:W4:Y:S04]  /*f890*/  @P1 LDG.E.U8 R172, desc[UR6][R6.64] ;  /* 0x0000000606ac1981 */ /* 0x000128000c1e1100 */
[----:B------:R-:W0:Y:S04]  /*f8a0*/  LDL R6, [R1+0xe18] ;  /* 0x000e180001067983 */ /* 0x000e280000100800 */
[----:B------:R-:W0:Y:S01]  /*f8b0*/  LDL R7, [R1+0xe1c] ;  /* 0x000e1c0001077983 */ /* 0x000e220000100800 */
[----:B------:R-:W-:-:S02]  /*f8c0*/  PRMT R15, RZ, 0x7610, R15 ;  /* 0x00007610ff0f7816 */ /* 0x000fc4000000000f */
[----:B0-----:R-:W-:-:S04]  /*f8d0*/  @P1 LOP3.LUT R7, R7, R6, RZ, 0x3c, !PT ;  /* 0x0000000607071212 */ /* 0x001fc800078e3cff */
[----:B------:R-:W-:-:S04]  /*f8e0*/  @P1 LOP3.LUT R6, R7, R6, RZ, 0x3c, !PT ;  /* 0x0000000607061212 */ /* 0x000fc800078e3cff */
[----:B------:R-:W-:-:S05]  /*f8f0*/  @P1 LOP3.LUT R7, R7, R6, RZ, 0x3c, !PT ;  /* 0x0000000607071212 */ /* 0x000fca00078e3cff */
[----:B------:R0:W4:Y:S04]  /*f900*/  @P1 LDG.E.U8 R15, desc[UR6][R6.64] ;  /* 0x00000006060f1981 */ /* 0x000128000c1e1100 */
[----:B------:R-:W0:Y:S04]  /*f910*/  LDL R6, [R1+0xe10] ;  /* 0x000e100001067983 */ /* 0x000e280000100800 */
[----:B------:R-:W0:Y:S01]  /*f920*/  LDL R7, [R1+0xe14] ;  /* 0x000e140001077983 */ /* 0x000e220000100800 */
[----:B------:R-:W-:Y:S02]  /*f930*/  ISETP.GT.AND P2, PT, R4, 0x2, PT ;  /* 0x000000020400780c */ /* 0x000fe40003f44270 */
[----:B------:R-:W-:-:S02]  /*f940*/  PRMT R248, RZ, 0x7610, R248 ;  /* 0x00007610fff87816 */ /* 0x000fc400000000f8 */
[----:B------:R-:W-:-:S09]  /*f950*/  PRMT R3, RZ, 0x7610, R3 ;  /* 0x00007610ff037816 */ /* 0x000fd20000000003 */
[----:B0-----:R-:W-:-:S04]  /*f960*/  @P2 LOP3.LUT R7, R7, R6, RZ, 0x3c, !PT ;  /* 0x0000000607072212 */ /* 0x001fc800078e3cff */
[----:B------:R-:W-:-:S04]  /*f970*/  @P2 LOP3.LUT R6, R7, R6, RZ, 0x3c, !PT ;  /* 0x0000000607062212 */ /* 0x000fc800078e3cff */
[----:B------:R-:W-:-:S05]  /*f980*/  @P2 LOP3.LUT R7, R7, R6, RZ, 0x3c, !PT ;  /* 0x0000000607072212 */ /* 0x000fca00078e3cff */
[----:B------:R0:W4:Y:S02]  /*f990*/  @P2 LDG.E.U8 R248, desc[UR6][R6.64] ;  /* 0x0000000606f82981 */ /* 0x000124000c1e1100 */
[----:B0-----:R-:W-:Y:S02]  /*f9a0*/  @P2 IMAD.MOV.U32 R6, RZ, RZ, R12 ;  /* 0x000000ffff062224 */ /* 0x001fe400078e000c */
[----:B------:R-:W-:Y:S02]  /*f9b0*/  @P2 IMAD.MOV.U32 R7, RZ, RZ, R13 ;  /* 0x000000ffff072224 */ /* 0x000fe400078e000d */
[----:B------:R-:W4:Y:S04]  /*f9c0*/  LDL R13, [R1+0xde4] ;  /* 0x000de400010d7983 */ /* 0x000f280000100800 */
[----:B------:R-:W-:Y:S04]  /*f9d0*/  STL [R1+0x14e8], R12 ;  /* 0x0014e80c01007387 */ /* 0x000fe80000100800 */
[----:B------:R2:W4:Y:S04]  /*f9e0*/  @P2 LDG.E.U8 R3, desc[UR6][R6.64] ;  /* 0x0000000606032981 */ /* 0x000528000c1e1100 */
[----:B------:R-:W3:Y:S01]  /*f9f0*/  LDL R7, [R1+0xe00] ;  /* 0x000e000001077983 */ /* 0x000ee20000100800 */
[----:B------:R-:W-:-:S02]  /*fa00*/  ISETP.GT.AND P0, PT, R4, 0x3, PT ;  /* 0x000000030400780c */ /* 0x000fc40003f04270 */
[----:B------:R-:W-:-:S11]  /*fa10*/  PRMT R18, RZ, 0x7610, R18 ;  /* 0x00007610ff127816 */ /* 0x000fd60000000012 */
[----:B--2---:R-:W-:-:S05]  /*fa20*/  @P0 IMAD.MOV.U32 R6, RZ, RZ, R0 ;  /* 0x000000ffff060224 */ /* 0x004fca00078e0000 */
[----:B---3--:R0:W2:Y:S04]  /*fa30*/  @P0 LDG.E.U8 R18, desc[UR6][R6.64] ;  /* 0x0000000606120981 */ /* 0x0080a8000c1e1100 */
[----:B------:R-:W3:Y:S01]  /*fa40*/  LDL R7, [R1+0xdf8] ;  /* 0x000df80001077983 */ /* 0x000ee20000100800 */
[----:B------:R-:W-:Y:S01]  /*fa50*/  PRMT R252, RZ, 0x7610, R252 ;  /* 0x00007610fffc7816 */ /* 0x000fe200000000fc */
[----:B0-----:R-:W-:Y:S01]  /*fa60*/  @P0 IMAD.MOV.U32 R6, RZ, RZ, R2 ;  /* 0x000000ffff060224 */ /* 0x001fe200078e0002 */
[----:B------:R-:W-:-:S04]  /*fa70*/  ISETP.GT.AND P1, PT, R4, 0x4, PT ;  /* 0x000000040400780c */ /* 0x000fc80003f24270 */
[----:B---3--:R0:W3:Y:S04]  /*fa80*/  @P0 LDG.E.U8 R252, desc[UR6][R6.64] ;  /* 0x0000000606fc0981 */ /* 0x0080e8000c1e1100 */
[----:B------:R-:W0:Y:S04]  /*fa90*/  LDL R6, [R1+0xdf0] ;  /* 0x000df00001067983 */ /* 0x000e280000100800 */
[----:B------:R-:W0:Y:S01]  /*faa0*/  LDL R7, [R1+0xdf4] ;  /* 0x000df40001077983 */ /* 0x000e220000100800 */
[----:B------:R-:W-:Y:S02]  /*fab0*/  PRMT R246, RZ, 0x7610, R246 ;  /* 0x00007610fff67816 */ /* 0x000fe400000000f6 */
[----:B0-----:R-:W-:-:S04]  /*fac0*/  @P1 LOP3.LUT R7, R7, R6, RZ, 0x3c, !PT ;  /* 0x0000000607071212 */ /* 0x001fc800078e3cff */
[----:B------:R-:W-:-:S04]  /*fad0*/  @P1 LOP3.LUT R6, R7, R6, RZ, 0x3c, !PT ;  /* 0x0000000607061212 */ /* 0x000fc800078e3cff */
[----:B------:R-:W-:-:S05]  /*fae0*/  @P1 LOP3.LUT R7, R7, R6, RZ, 0x3c, !PT ;  /* 0x0000000607071212 */ /* 0x000fca00078e3cff */
[----:B------:R0:W3:Y:S04]  /*faf0*/  @P1 LDG.E.U8 R246, desc[UR6][R6.64] ;  /* 0x0000000606f61981 */ /* 0x0000e8000c1e1100 */
[----:B------:R-:W0:Y:S04]  /*fb00*/  LDL R6, [R1+0xde8] ;  /* 0x000de80001067983 */ /* 0x000e280000100800 */
[----:B------:R-:W0:Y:S01]  /*fb10*/  LDL R7, [R1+0xdec] ;  /* 0x000dec0001077983 */ /* 0x000e220000100800 */
[----:B------:R-:W-:Y:S02]  /*fb20*/  PRMT R251, RZ, 0x7610, R251 ;  /* 0x00007610fffb7816 */ /* 0x000fe400000000fb */
[----:B------:R-:W-:-:S02]  /*fb30*/  ISETP.GT.AND P2, PT, R4, 0x5, PT ;  /* 0x000000050400780c */ /* 0x000fc40003f44270 */
[----:B0-----:R-:W-:-:S04]  /*fb40*/  @P1 LOP3.LUT R7, R7, R6, RZ, 0x3c, !PT ;  /* 0x0000000607071212 */ /* 0x001fc800078e3cff */
[----:B------:R-:W-:-:S04]  /*fb50*/  @P1 LOP3.LUT R6, R7, R6, RZ, 0x3c, !PT ;  /* 0x0000000607061212 */ /* 0x000fc800078e3cff */
[----:B------:R-:W-:-:S05]  /*fb60*/  @P1 LOP3.LUT R7, R7, R6, RZ, 0x3c, !PT ;  /* 0x0000000607071212 */ /* 0x000fca00078e3cff */
[----:B------:R4:W3:Y:S04]  /*fb70*/  @P1 LDG.E.U8 R251, desc[UR6][R6.64] ;  /* 0x0000000606fb1981 */ /* 0x0008e8000c1e1100 */
[----:B------:R-:W2:Y:S01]  /*fb80*/  LDL R7, [R1+0xde0] ;  /* 0x000de00001077983 */ /* 0x000ea20000100800 */
[----:B------:R-:W-:Y:S01]  /*fb90*/  PRMT R168, RZ, 0x7610, R168 ;  /* 0x00007610ffa87816 */ /* 0x000fe200000000a8 */
[----:B----4-:R-:W-:Y:S01]  /*fba0*/  @P2 IMAD.MOV.U32 R6, RZ, RZ, R13 ;  /* 0x000000ffff062224 */ /* 0x010fe200078e000d */
[----:B------:R-:W-:Y:S01]  /*fbb0*/  PRMT R249, RZ, 0x7610, R249 ;  /* 0x00007610fff97816 */ /* 0x000fe200000000f9 */
[----:B------:R-:W4:Y:S04]  /*fbc0*/  LDL R13, [R1+0xdbc] ;  /* 0x000dbc00010d7983 */ /* 0x000f280000100800 */
[----:B--2---:R0:W2:Y:S04]  /*fbd0*/  @P2 LDG.E.U8 R168, desc[UR6][R6.64] ;  /* 0x0000000606a82981 */ /* 0x0040a8000c1e1100 */
[----:B------:R-:W0:Y:S04]  /*fbe0*/  LDL R6, [R1+0xdd8] ;  /* 0x000dd80001067983 */ /* 0x000e280000100800 */
[----:B------:R-:W0:Y:S02]  /*fbf0*/  LDL R7, [R1+0xddc] ;  /* 0x000ddc0001077983 */ /* 0x000e240000100800 */
[----:B0-----:R-:W-:-:S04]  /*fc00*/  @P2 LOP3.LUT R7, R7, R6, RZ, 0x3c, !PT ;  /* 0x0000000607072212 */ /* 0x001fc800078e3cff */
[----:B------:R-:W-:-:S04]  /*fc10*/  @P2 LOP3.LUT R6, R7, R6, RZ, 0x3c, !PT ;  /* 0x0000000607062212 */ /* 0x000fc800078e3cff */
[----:B------:R-:W-:-:S05]  /*fc20*/  @P2 LOP3.LUT R7, R7, R6, RZ, 0x3c, !PT ;  /* 0x0000000607072212 */ /* 0x000fca00078e3cff */
[----:B------:R0:W2:Y:S04]  /*fc30*/  @P2 LDG.E.U8 R249, desc[UR6][R6.64] ;  /* 0x0000000606f92981 */ /* 0x0000a8000c1e1100 */
[----:B------:R-:W0:Y:S04]  /*fc40*/  LDL R6, [R1+0xdd0] ;  /* 0x000dd00001067983 */ /* 0x000e280000100800 */
[----:B------:R-:W0:Y:S01]  /*fc50*/  LDL R7, [R1+0xdd4] ;  /* 0x000dd40001077983 */ /* 0x000e220000100800 */
[----:B------:R-:W-:Y:S02]  /*fc60*/  ISETP.GT.AND P0, PT, R4, 0x6, PT ;  /* 0x000000060400780c */ /* 0x000fe40003f04270 */
[----:B------:R-:W-:-:S11]  /*fc70*/  PRMT R244, RZ, 0x7610, R244 ;  /* 0x00007610fff47816 */ /* 0x000fd600000000f4 */
[----:B0-----:R-:W-:-:S04]  /*fc80*/  @P0 LOP3.LUT R7, R7, R6, RZ, 0x3c, !PT ;  /* 0x0000000607070212 */ /* 0x001fc800078e3cff */
[----:B------:R-:W-:-:S04]  /*fc90*/  @P0 LOP3.LUT R6, R7, R6, RZ, 0x3c, !PT ;  /* 0x0000000607060212 */ /* 0x000fc800078e3cff */
[----:B------:R-:W-:-:S05]  /*fca0*/  @P0 LOP3.LUT R7, R7, R6, RZ, 0x3c, !PT ;  /* 0x0000000607070212 */ /* 0x000fca00078e3cff */
[----:B------:R0:W2:Y:S04]  /*fcb0*/  @P0 LDG.E.U8 R244, desc[UR6][R6.64] ;  /* 0x0000000606f40981 */ /* 0x0000a8000c1e1100 */
[----:B------:R-:W0:Y:S04]  /*fcc0*/  LDL R6, [R1+0xdc8] ;  /* 0x000dc80001067983 */ /* 0x000e280000100800 */
[----:B------:R-:W0:Y:S01]  /*fcd0*/  LDL R7, [R1+0xdcc] ;  /* 0x000dcc0001077983 */ /* 0x000e220000100800 */
[----:B------:R-:W-:Y:S02]  /*fce0*/  PRMT R247, RZ, 0x7610, R247 ;  /* 0x00007610fff77816 */ /* 0x000fe400000000f7 */
        /* <DEDUP_REMOVED lines=12> */
[----:B------:R-:W3:Y:S01]  /*fdb0*/  LDL R7, [R1+0xdb8] ;  /* 0x000db80001077983 */ /* 0x000ee20000100800 */
[----:B------:R-:W-:Y:S01]  /*fdc0*/  PRMT R245, RZ, 0x7610, R245 ;  /* 0x00007610fff57816 */ /* 0x000fe200000000f5 */
[----:B----4-:R-:W-:Y:S01]  /*fdd0*/  @P1 IMAD.MOV.U32 R6, RZ, RZ, R13 ;  /* 0x000000ffff061224 */ /* 0x010fe200078e000d */
[----:B------:R-:W-:Y:S01]  /*fde0*/  ISETP.GT.AND P2, PT, R4, 0x8, PT ;  /* 0x000000080400780c */ /* 0x000fe20003f44270 */
[----:B------:R-:W4:Y:S04]  /*fdf0*/  LDL R13, [R1+0xd94] ;  /* 0x000d9400010d7983 */ /* 0x000f280000100800 */
[----:B---3--:R0:W3:Y:S04]  /*fe00*/  @P1 LDG.E.U8 R245, desc[UR6][R6.64] ;  /* 0x0000000606f51981 */ /* 0x0080e8000c1e1100 */
[----:B------:R-:W0:Y:S04]  /*fe10*/  LDL R6, [R1+0xdb0] ;  /* 0x000db00001067983 */ /* 0x000e280000100800 */
[----:B------:R-:W0:Y:S01]  /*fe20*/  LDL R7, [R1+0xdb4] ;  /* 0x000db40001077983 */ /* 0x000e220000100800 */
[----:B------:R-:W-:-:S02]  /*fe30*/  PRMT R241, RZ, 0x7610, R241 ;  /* 0x00007610fff17816 */ /* 0x000fc400000000f1 */
[----:B0-----:R-:W-:-:S04]  /*fe40*/  @P2 LOP3.LUT R7, R7, R6, RZ, 0x3c, !PT ;  /* 0x0000000607072212 */ /* 0x001fc800078e3cff */
[----:B------:R-:W-:-:S04]  /*fe50*/  @P2 LOP3.LUT R6, R7, R6, RZ, 0x3c, !PT ;  /* 0x0000000607062212 */ /* 0x000fc800078e3cff */
[----:B------:R-:W-:-:S05]  /*fe60*/  @P2 LOP3.LUT R7, R7, R6, RZ, 0x3c, !PT ;  /* 0x0000000607072212 */ /* 0x000fca00078e3cff */
[----:B------:R0:W3:Y:S04]  /*fe70*/  @P2 LDG.E.U8 R241, desc[UR6][R6.64] ;  /* 0x0000000606f12981 */ /* 0x0000e8000c1e1100 */
        /* <DEDUP_REMOVED lines=9> */
[----:B------:R-:W-:Y:S02]  /*ff10*/  ISETP.GT.AND P0, PT, R4, 0x9, PT ;  /* 0x000000090400780c */ /* 0x000fe40003f04270 */
[----:B------:R-:W-:-:S11]  /*ff20*/  PRMT R239, RZ, 0x7610, R239 ;  /* 0x00007610ffef7816 */ /* 0x000fd600000000ef */
        /* <DEDUP_REMOVED lines=232> */
[----:B------:R-:W2:Y:S01]  /*10db0*/  LDL R7, [R1+0xc98] ;  /* 0x000c980001077983 */ /* 0x000ea20000100800 */
[----:B------:R-:W-:Y:S01]  /*10dc0*/  PRMT R211, RZ, 0x7610, R211 ;  /* 0x00007610ffd37816 */ /* 0x000fe200000000d3 */
[----:B----4-:R-:W-:Y:S01]  /*10dd0*/  @P1 IMAD.MOV.U32 R6, RZ, RZ, R13 ;  /* 0x000000ffff061224 */ /* 0x010fe200078e000d */
[----:B------:R-:W-:Y:S01]  /*10de0*/  ISETP.GT.AND P0, PT, R4, 0x1a, PT ;  /* 0x0000001a0400780c */ /* 0x000fe20003f04270 */
[----:B------:R-:W4:Y:S04]  /*10df0*/  LDL R13, [R1+0xc74] ;  /* 0x000c7400010d7983 */ /* 0x000f280000100800 */
[----:B--2---:R0:W2:Y:S04]  /*10e00*/  @P1 LDG.E.U8 R211, desc[UR6][R6.64] ;  /* 0x0000000606d31981 */ /* 0x0040a8000c1e1100 */
[----:B------:R-:W0:Y:S04]  /*10e10*/  LDL R6, [R1+0xc90] ;  /* 0x000c900001067983 */ /* 0x000e280000100800 */
[----:B------:R-:W0:Y:S01]  /*10e20*/  LDL R7, [R1+0xc94] ;  /* 0x000c940001077983 */ /* 0x000e220000100800 */
[----:B------:R-:W-:-:S02]  /*10e30*/  PRMT R207, RZ, 0x7610, R207 ;  /* 0x00007610ffcf7816 */ /* 0x000fc400000000cf */
        /* <DEDUP_REMOVED lines=22> */
[----:B------:R-:W-:-:S02]  /*10fa0*/  ISETP.GT.AND P0, PT, R4, 0x1c, PT ;  /* 0x0000001c0400780c */ /* 0x000fc40003f04270 */
[----:B0-----:R-:W-:-:S04]  /*10fb0*/  @P1 LOP3.LUT R7, R7, R6, RZ, 0x3c, !PT ;  /* 0x0000000607071212 */ /* 0x001fc800078e3cff */
[----:B------:R-:W-:-:S04]  /*10fc0*/  @P1 LOP3.LUT R6, R7, R6, RZ, 0x3c, !PT ;  /* 0x0000000607061212 */ /* 0x000fc800078e3cff */
[----:B------:R-:W-:-:S05]  /*10fd0*/  @P1 LOP3.LUT R7, R7, R6, RZ, 0x3c, !PT ;  /* 0x0000000607071212 */ /* 0x000fca00078e3cff */
[----:B------:R4:W2:Y:S04]  /*10fe0*/  @P1 LDG.E.U8 R206, desc[UR6][R6.64] ;  /* 0x0000000606ce1981 */ /* 0x0008a8000c1e1100 */
[----:B------:R-:W3:Y:S01]  /*10ff0*/  LDL R7, [R1+0xc70] ;  /* 0x000c700001077983 */ /* 0x000ee20000100800 */
[----:B------:R-:W-:Y:S01]  /*11000*/  PRMT R199, RZ, 0x7610, R199 ;  /* 0x00007610ffc77816 */ /* 0x000fe200000000c7 */
[----:B----4-:R-:W-:Y:S01]  /*11010*/  @P0 IMAD.MOV.U32 R6, RZ, RZ, R13 ;  /* 0x000000ffff060224 */ /* 0x010fe200078e000d */
[----:B------:R-:W-:Y:S01]  /*11020*/  PRMT R202, RZ, 0x7610, R202 ;  /* 0x00007610ffca7816 */ /* 0x000fe200000000ca */
[----:B------:R-:W4:Y:S04]  /*11030*/  LDL R13, [R1+0xc4c] ;  /* 0x000c4c00010d7983 */ /* 0x000f280000100800 */
[----:B---3--:R0:W3:Y:S04]  /*11040*/  @P0 LDG.E.U8 R199, desc[UR6][R6.64] ;  /* 0x0000000606c70981 */ /* 0x0080e8000c1e1100 */
[----:B------:R-:W0:Y:S04]  /*11050*/  LDL R6, [R1+0xc68] ;  /* 0x000c680001067983 */ /* 0x000e280000100800 */
[----:B------:R-:W0:Y:S02]  /*11060*/  LDL R7, [R1+0xc6c] ;  /* 0x000c6c0001077983 */ /* 0x000e240000100800 */
        /* <DEDUP_REMOVED lines=104> */
[----:B------:R-:W0:Y:S01]  /*116f0*/  LDL R7, [R1+0xbf4] ;  /* 0x000bf40001077983 */ /* 0x000e220000100800 */
[----:B------:R-:W-:-:S03]  /*11700*/  PRMT R171, RZ, 0x7610, R171 ;  /* 0x00007610ffab7816 */ /* 0x000fc600000000ab */
[----:B0-----:R-:W-:Y:S02]  /*11710*/  @P0 IMAD.MOV.U32 R6, RZ, RZ, R7 ;  /* 0x000000ffff060224 */ /* 0x001fe400078e0007 */
[----:B------:R-:W-:-:S05]  /*11720*/  @P0 IMAD.MOV.U32 R7, RZ, RZ, R126 ;  /* 0x000000ffff070224 */ /* 0x000fca00078e007e */
[----:B------:R0:W2:Y:S04]  /*11730*/  @P0 LDG.E.U8 R171, desc[UR6][R6.64] ;  /* 0x0000000606ab0981 */ /* 0x0000a8000c1e1100 */
[----:B------:R-:W0:Y:S01]  /*11740*/  LDL R7, [R1+0xbec] ;  /* 0x000bec0001077983 */ /* 0x000e220000100800 */
[----:B------:R-:W-:Y:S02]  /*11750*/  PRMT R205, RZ, 0x7610, R205 ;  /* 0x00007610ffcd7816 */ /* 0x000fe400000000cd */
[----:B------:R-:W-:Y:S01]  /*11760*/  ISETP.GT.AND P1, PT, R4, 0x25, PT ;  /* 0x000000250400780c */ /* 0x000fe20003f24270 */
[----:B0-----:R-:W-:Y:S02]  /*11770*/  @P0 IMAD.MOV.U32 R6, RZ, RZ, R7 ;  /* 0x000000ffff060224 */ /* 0x001fe400078e0007 */
[----:B------:R-:W-:-:S05]  /*11780*/  @P0 IMAD.MOV.U32 R7, RZ, RZ, R128 ;  /* 0x000000ffff070224 */ /* 0x000fca00078e0080 */
[----:B------:R0:W2:Y:S04]  /*11790*/  @P0 LDG.E.U8 R205, desc[UR6][R6.64] ;  /* 0x0000000606cd0981 */ /* 0x0000a8000c1e1100 */
[----:B------:R-:W0:Y:S01]  /*117a0*/  LDL R7, [R1+0xbe4] ;  /* 0x000be40001077983 */ /* 0x000e220000100800 */
[----:B------:R-:W-:Y:S01]  /*117b0*/  PRMT R167, RZ, 0x7610, R167 ;  /* 0x00007610ffa77816 */ /* 0x000fe200000000a7 */
[----:B0-----:R-:W-:Y:S02]  /*117c0*/  @P1 IMAD.MOV.U32 R6, RZ, RZ, R7 ;  /* 0x000000ffff061224 */ /* 0x001fe400078e0007 */
[----:B------:R-:W-:-:S05]  /*117d0*/  @P1 IMAD.MOV.U32 R7, RZ, RZ, R130 ;  /* 0x000000ffff071224 */ /* 0x000fca00078e0082 */
[----:B------:R0:W2:Y:S04]  /*117e0*/  @P1 LDG.E.U8 R167, desc[UR6][R6.64] ;  /* 0x0000000606a71981 */ /* 0x0000a8000c1e1100 */
[----:B------:R-:W0:Y:S01]  /*117f0*/  LDL R7, [R1+0xbdc] ;  /* 0x000bdc0001077983 */ /* 0x000e220000100800 */
[----:B------:R-:W-:Y:S02]  /*11800*/  ISETP.GT.AND P0, PT, R4, 0x26, PT ;  /* 0x000000260400780c */ /* 0x000fe40003f04270 */
[----:B------:R-:W-:Y:S02]  /*11810*/  PRMT R201, RZ, 0x7610, R201 ;  /* 0x00007610ffc97816 */ /* 0x000fe400000000c9 */
[----:B------:R-:W-:Y:S02]  /*11820*/  PRMT R163, RZ, 0x7610, R163 ;  /* 0x00007610ffa37816 */ /* 0x000fe400000000a3 */
[----:B------:R-:W-:-:S02]  /*11830*/  PRMT R197, RZ, 0x7610, R197 ;  /* 0x00007610ffc57816 */ /* 0x000fc400000000c5 */
[----:B------:R-:W-:Y:S02]  /*11840*/  PRMT R160, RZ, 0x7610, R160 ;  /* 0x00007610ffa07816 */ /* 0x000fe400000000a0 */
[----:B------:R-:W-:Y:S02]  /*11850*/  PRMT R192, RZ, 0x7610, R192 ;  /* 0x00007610ffc07816 */ /* 0x000fe400000000c0 */
[----:B------:R-:W-:Y:S02]  /*11860*/  PRMT R157, RZ, 0x7610, R157 ;  /* 0x00007610ff9d7816 */ /* 0x000fe4000000009d */
[----:B------:R-:W-:Y:S01]  /*11870*/  PRMT R186, RZ, 0x7610, R186 ;  /* 0x00007610ffba7816 */ /* 0x000fe200000000ba */
[----:B0-----:R-:W-:Y:S02]  /*11880*/  @P1 IMAD.MOV.U32 R6, RZ, RZ, R7 ;  /* 0x000000ffff061224 */ /* 0x001fe400078e0007 */
[----:B------:R-:W-:-:S05]  /*11890*/  @P1 IMAD.MOV.U32 R7, RZ, RZ, R132 ;  /* 0x000000ffff071224 */ /* 0x000fca00078e0084 */
[----:B------:R4:W2:Y:S02]  /*118a0*/  @P1 LDG.E.U8 R201, desc[UR6][R6.64] ;  /* 0x0000000606c91981 */ /* 0x0008a4000c1e1100 */
[----:B----4-:R-:W-:Y:S02]  /*118b0*/  @P0 IMAD.MOV.U32 R6, RZ, RZ, R13 ;  /* 0x000000ffff060224 */ /* 0x010fe400078e000d */
[----:B------:R-:W4:Y:S01]  /*118c0*/  LDL.LU R13, [R1+0xb88] ;  /* 0x000b8800010d7983 */ /* 0x000f220000300800 */
[----:B------:R-:W-:Y:S01]  /*118d0*/  @P0 IMAD.MOV.U32 R7, RZ, RZ, R134 ;  /* 0x000000ffff070224 */ /* 0x000fe200078e0086 */
[----:B------:R-:W-:-:S04]  /*118e0*/  ISETP.GT.AND P1, PT, R4, 0x27, PT ;  /* 0x000000270400780c */ /* 0x000fc80003f24270 */
[----:B------:R0:W2:Y:S02]  /*118f0*/  @P0 LDG.E.U8 R163, desc[UR6][R6.64] ;  /* 0x0000000606a30981 */ /* 0x0000a4000c1e1100 */
[----:B0-----:R-:W-:Y:S02]  /*11900*/  @P0 IMAD.MOV.U32 R6, RZ, RZ, R125 ;  /* 0x000000ffff060224 */ /* 0x001fe400078e007d */
[----:B------:R-:W-:-:S05]  /*11910*/  @P0 IMAD.MOV.U32 R7, RZ, RZ, R136 ;  /* 0x000000ffff070224 */ /* 0x000fca00078e0088 */
[----:B------:R0:W2:Y:S01]  /*11920*/  @P0 LDG.E.U8 R197, desc[UR6][R6.64] ;  /* 0x0000000606c50981 */ /* 0x0000a2000c1e1100 */
[----:B------:R-:W-:Y:S01]  /*11930*/  ISETP.GT.AND P0, PT, R4, 0x28, PT ;  /* 0x000000280400780c */ /* 0x000fe20003f04270 */
[----:B0-----:R-:W-:Y:S02]  /*11940*/  @P1 IMAD.MOV.U32 R6, RZ, RZ, R127 ;  /* 0x000000ffff061224 */ /* 0x001fe400078e007f */
[----:B------:R-:W-:-:S05]  /*11950*/  @P1 IMAD.MOV.U32 R7, RZ, RZ, R138 ;  /* 0x000000ffff071224 */ /* 0x000fca00078e008a */
[----:B------:R0:W2:Y:S02]  /*11960*/  @P1 LDG.E.U8 R160, desc[UR6][R6.64] ;  /* 0x0000000606a01981 */ /* 0x0000a4000c1e1100 */
[----:B0-----:R-:W-:Y:S02]  /*11970*/  @P1 IMAD.MOV.U32 R6, RZ, RZ, R129 ;  /* 0x000000ffff061224 */ /* 0x001fe400078e0081 */
[----:B------:R-:W-:-:S05]  /*11980*/  @P1 IMAD.MOV.U32 R7, RZ, RZ, R140 ;  /* 0x000000ffff071224 */ /* 0x000fca00078e008c */
[----:B------:R0:W2:Y:S01]  /*11990*/  @P1 LDG.E.U8 R192, desc[UR6][R6.64] ;  /* 0x0000000606c01981 */ /* 0x0000a2000c1e1100 */
[----:B------:R-:W-:Y:S01]  /*119a0*/  ISETP.GT.AND P1, PT, R4, 0x29, PT ;  /* 0x000000290400780c */ /* 0x000fe20003f24270 */
[----:B0-----:R-:W-:Y:S02]  /*119b0*/  @P0 IMAD.MOV.U32 R6, RZ, RZ, R131 ;  /* 0x000000ffff060224 */ /* 0x001fe400078e0083 */
[----:B------:R-:W-:-:S05]  /*119c0*/  @P0 IMAD.MOV.U32 R7, RZ, RZ, R142 ;  /* 0x000000ffff070224 */ /* 0x000fca00078e008e */
[----:B------:R0:W2:Y:S01]  /*119d0*/  @P0 LDG.E.U8 R157, desc[UR6][R6.64] ;  /* 0x00000006069d0981 */ /* 0x0000a2000c1e1100 */
[----:B------:R-:W-:Y:S01]  /*119e0*/  PRMT R155, RZ, 0x7610, R155 ;  /* 0x00007610ff9b7816 */ /* 0x000fe2000000009b */
[----:B0-----:R-:W-:Y:S02]  /*119f0*/  @P0 IMAD.MOV.U32 R6, RZ, RZ, R133 ;  /* 0x000000ffff060224 */ /* 0x001fe400078e0085 */
[----:B------:R-:W-:-:S05]  /*11a00*/  @P0 IMAD.MOV.U32 R7, RZ, RZ, R144 ;  /* 0x000000ffff070224 */ /* 0x000fca00078e0090 */
[----:B------:R0:W2:Y:S01]  /*11a10*/  @P0 LDG.E.U8 R186, desc[UR6][R6.64] ;  /* 0x0000000606ba0981 */ /* 0x0000a2000c1e1100 */
[----:B------:R-:W-:Y:S02]  /*11a20*/  ISETP.GT.AND P0, PT, R4, 0x2a, PT ;  /* 0x0000002a0400780c */ /* 0x000fe40003f04270 */
[----:B------:R-:W-:Y:S01]  /*11a30*/  PRMT R181, RZ, 0x7610, R181 ;  /* 0x00007610ffb57816 */ /* 0x000fe200000000b5 */
[----:B0-----:R-:W-:Y:S02]  /*11a40*/  @P1 IMAD.MOV.U32 R6, RZ, RZ, R135 ;  /* 0x000000ffff061224 */ /* 0x001fe400078e0087 */
[----:B------:R-:W-:-:S05]  /*11a50*/  @P1 IMAD.MOV.U32 R7, RZ, RZ, R146 ;  /* 0x000000ffff071224 */ /* 0x000fca00078e0092 */
[----:B------:R0:W2:Y:S01]  /*11a60*/  @P1 LDG.E.U8 R155, desc[UR6][R6.64] ;  /* 0x00000006069b1981 */ /* 0x0000a2000c1e1100 */
[----:B------:R-:W-:Y:S01]  /*11a70*/  PRMT R153, RZ, 0x7610, R153 ;  /* 0x00007610ff997816 */ /* 0x000fe20000000099 */
[----:B0-----:R-:W-:Y:S02]  /*11a80*/  @P1 IMAD.MOV.U32 R6, RZ, RZ, R137 ;  /* 0x000000ffff061224 */ /* 0x001fe400078e0089 */
[----:B------:R-:W-:-:S05]  /*11a90*/  @P1 IMAD.MOV.U32 R7, RZ, RZ, R148 ;  /* 0x000000ffff071224 */ /* 0x000fca00078e0094 */
[----:B------:R0:W2:Y:S01]  /*11aa0*/  @P1 LDG.E.U8 R181, desc[UR6][R6.64] ;  /* 0x0000000606b51981 */ /* 0x0000a2000c1e1100 */
[----:B------:R-:W-:Y:S01]  /*11ab0*/  PRMT R177, RZ, 0x7610, R177 ;  /* 0x00007610ffb17816 */ /* 0x000fe200000000b1 */
[----:B0-----:R-:W-:Y:S02]  /*11ac0*/  @P0 IMAD.MOV.U32 R6, RZ, RZ, R139 ;  /* 0x000000ffff060224 */ /* 0x001fe400078e008b */
[----:B------:R-:W-:-:S05]  /*11ad0*/  @P0 IMAD.MOV.U32 R7, RZ, RZ, R150 ;  /* 0x000000ffff070224 */ /* 0x000fca00078e0096 */
[----:B------:R0:W2:Y:S02]  /*11ae0*/  @P0 LDG.E.U8 R153, desc[UR6][R6.64] ;  /* 0x0000000606990981 */ /* 0x0000a4000c1e1100 */
[----:B0-----:R-:W-:Y:S02]  /*11af0*/  @P0 IMAD.MOV.U32 R6, RZ, RZ, R141 ;  /* 0x000000ffff060224 */ /* 0x001fe400078e008d */
[----:B----4-:R-:W-:-:S05]  /*11b00*/  @P0 IMAD.MOV.U32 R7, RZ, RZ, R13 ;  /* 0x000000ffff070224 */ /* 0x010fca00078e000d */
[----:B------:R0:W4:Y:S04]  /*11b10*/  @P0 LDG.E.U8 R177, desc[UR6][R6.64] ;  /* 0x0000000606b10981 */ /* 0x000128000c1e1100 */
[----:B------:R-:W3:Y:S01]  /*11b20*/  LDL R7, [R1+0xb80] ;  /* 0x000b800001077983 */ /* 0x000ee20000100800 */
[----:B------:R-:W-:Y:S02]  /*11b30*/  ISETP.GT.AND P1, PT, R4, 0x2b, PT ;  /* 0x0000002b0400780c */ /* 0x000fe40003f24270 */
[----:B------:R-:W-:-:S11]  /*11b40*/  PRMT R23, RZ, 0x7610, R23 ;  /* 0x00007610ff177816 */ /* 0x000fd60000000017 */
[----:B0-----:R-:W-:-:S05]  /*11b50*/  @P1 IMAD.MOV.U32 R6, RZ, RZ, R143 ;  /* 0x000000ffff061224 */ /* 0x001fca00078e008f */
[----:B---3--:R0:W3:Y:S04]  /*11b60*/  @P1 LDG.E.U8 R23, desc[UR6][R6.64] ;  /* 0x0000000606171981 */ /* 0x0080e8000c1e1100 */
[----:B------:R-:W2:Y:S01]  /*11b70*/  LDL R7, [R1+0xb78] ;  /* 0x000b780001077983 */ /* 0x000ea20000100800 */
[----:B------:R-:W-:Y:S01]  /*11b80*/  PRMT R173, RZ, 0x7610, R173 ;  /* 0x00007610ffad7816 */ /* 0x000fe200000000ad */
[----:B0-----:R-:W-:Y:S01]  /*11b90*/  @P1 IMAD.MOV.U32 R6, RZ, RZ, R145 ;  /* 0x000000ffff061224 */ /* 0x001fe200078e0091 */
[C---:B------:R-:W-:Y:S02]  /*11ba0*/  ISETP.GT.AND P0, PT, R4.reuse, 0x2c, PT ;  /* 0x0000002c0400780c */ /* 0x040fe40003f04270 */
[----:B------:R-:W-:Y:S02]  /*11bb0*/  PRMT R21, RZ, 0x7610, R21 ;  /* 0x00007610ff157816 */ /* 0x000fe40000000015 */
[----:B--2---:R0:W2:Y:S04]  /*11bc0*/  @P1 LDG.E.U8 R173, desc[UR6][R6.64] ;  /* 0x0000000606ad1981 */ /* 0x0040a8000c1e1100 */
[----:B------:R-:W4:Y:S05]  /*11bd0*/  LDL R7, [R1+0xb70] ;  /* 0x000b700001077983 */ /* 0x000f2a0000100800 */
[----:B0-----:R-:W-:Y:S01]  /*11be0*/  @P0 IMAD.MOV.U32 R6, RZ, RZ, R147 ;  /* 0x000000ffff060224 */ /* 0x001fe200078e0093 */
[----:B------:R-:W-:-:S02]  /*11bf0*/  ISETP.GT.AND P1, PT, R4, 0x2d, PT ;  /* 0x0000002d0400780c */ /* 0x000fc40003f24270 */
[----:B------:R-:W-:Y:S02]  /*11c00*/  PRMT R169, RZ, 0x7610, R169 ;  /* 0x00007610ffa97816 */ /* 0x000fe400000000a9 */
[----:B----4-:R0:W4:Y:S04]  /*11c10*/  @P0 LDG.E.U8 R21, desc[UR6][R6.64] ;  /* 0x0000000606150981 */ /* 0x010128000c1e1100 */
[----:B------:R-:W3:Y:S01]  /*11c20*/  LDL R7, [R1+0xb68] ;  /* 0x000b680001077983 */ /* 0x000ee20000100800 */
[----:B0-----:R-:W-:-:S05]  /*11c30*/  @P0 IMAD.MOV.U32 R6, RZ, RZ, R149 ;  /* 0x000000ffff060224 */ /* 0x001fca00078e0095 */
[----:B---3--:R0:W3:Y:S04]  /*11c40*/  @P0 LDG.E.U8 R169, desc[UR6][R6.64] ;  /* 0x0000000606a90981 */ /* 0x0080e8000c1e1100 */
[----:B------:R-:W2:Y:S01]  /*11c50*/  LDL R7, [R1+0xb60] ;  /* 0x000b600001077983 */ /* 0x000ea20000100800 */
[----:B0-----:R-:W-:-:S03]  /*11c60*/  @P1 IMAD.MOV.U32 R6, RZ, RZ, R151 ;  /* 0x000000ffff061224 */ /* 0x001fc600078e0097 */
[----:B------:R0:W-:Y:S04]  /*11c70*/  STL.64 [R1+0x14d8], R150 ;  /* 0x0014d89601007387 */ /* 0x0001e80000100a00 */
[----:B0-----:R-:W4:Y:S04]  /*11c80*/  LDL R150, [R1+0xb30] ;  /* 0x000b300001967983 */ /* 0x001f280000100800 */
[----:B------:R-:W3:Y:S04]  /*11c90*/  LDL R151, [R1+0xb34] ;  /* 0x000b340001977983 */ /* 0x000ee80000100800 */
        /* <DEDUP_REMOVED lines=15> */
[----:B------:R-:W-:Y:S04]  /*11d90*/  STL.64 [R1+0x14a8], R138 ;  /* 0x0014a88a01007387 */ /* 0x000fe80000100a00 */
        /* <DEDUP_REMOVED lines=49> */
[----:B------:R0:W-:Y:S04]  /*120b0*/  STL.64 [R1+0x1318], R38 ;  /* 0x0013182601007387 */ /* 0x0001e80000100a00 */
[----:B------:R1:W-:Y:S04]  /*120c0*/  STL.64 [R1+0x1310], R36 ;  /* 0x0013102401007387 */ /* 0x0003e80000100a00 */
[----:B------:R-:W-:Y:S04]  /*120d0*/  STL.64 [R1+0x1308], R34 ;  /* 0x0013082201007387 */ /* 0x000fe80000100a00 */
[----:B------:R-:W-:Y:S04]  /*120e0*/  STL.64 [R1+0x1300], R32 ;  /* 0x0013002001007387 */ /* 0x000fe80000100a00 */
[----:B------:R2:W-:Y:S04]  /*120f0*/  STL.64 [R1+0x12f8], R30 ;  /* 0x0012f81e01007387 */ /* 0x0005e80000100a00 */
[----:B------:R-:W-:Y:S04]  /*12100*/  STL.64 [R1+0x12f0], R28 ;  /* 0x0012f01c01007387 */ /* 0x000fe80000100a00 */
[----:B------:R2:W-:Y:S04]  /*12110*/  STL.64 [R1+0x12e8], R26 ;  /* 0x0012e81a01007387 */ /* 0x0005e80000100a00 */
[----:B------:R3:W-:Y:S04]  /*12120*/  STL.64 [R1+0x12e0], R24 ;  /* 0x0012e01801007387 */ /* 0x0007e80000100a00 */
[----:B0-----:R-:W3:Y:S04]  /*12130*/  LDL R38, [R1+0xb28] ;  /* 0x000b280001267983 */ /* 0x001ee80000100800 */
[----:B-1----:R-:W3:Y:S04]  /*12140*/  LDL R37, [R1+0xb2c] ;  /* 0x000b2c0001257983 */ /* 0x002ee80000100800 */
[----:B------:R-:W3:Y:S04]  /*12150*/  LDL R36, [R1+0xb20] ;  /* 0x000b200001247983 */ /* 0x000ee80000100800 */
[----:B--2---:R-:W2:Y:S04]  /*12160*/  LDL R30, [R1+0xb24] ;  /* 0x000b2400011e7983 */ /* 0x004ea80000100800 */
[----:B------:R-:W2:Y:S04]  /*12170*/  LDL R40, [R1+0xb18] ;  /* 0x000b180001287983 */ /* 0x000ea80000100800 */
[----:B------:R-:W2:Y:S04]  /*12180*/  LDL R39, [R1+0xb1c] ;  /* 0x000b1c0001277983 */ /* 0x000ea80000100800 */
[----:B------:R-:W2:Y:S01]  /*12190*/  LDL R26, [R1+0xb14] ;  /* 0x000b1400011a7983 */ /* 0x000ea20000100800 */
[----:B------:R-:W-:-:S02]  /*121a0*/  PRMT R19, RZ, 0x7610, R19 ;  /* 0x00007610ff137816 */ /* 0x000fc40000000013 */
[----:B------:R-:W-:Y:S01]  /*121b0*/  ISETP.GT.AND P0, PT, R4, 0x2e, PT ;  /* 0x0000002e0400780c */ /* 0x000fe20003f04270 */
[----:B------:R-:W2:Y:S01]  /*121c0*/  LDL R27, [R1+0xb10] ;  /* 0x000b1000011b7983 */ /* 0x000ea20000100800 */
[----:B------:R-:W-:-:S03]  /*121d0*/  PRMT R165, RZ, 0x7610, R165 ;  /* 0x00007610ffa57816 */ /* 0x000fc600000000a5 */
[----:B------:R4:W2:Y:S01]  /*121e0*/  @P1 LDG.E.U8 R19, desc[UR6][R6.64] ;  /* 0x0000000606131981 */ /* 0x0008a2000c1e1100 */
[----:B------:R-:W-:Y:S02]  /*121f0*/  PRMT R17, RZ, 0x7610, R17 ;  /* 0x00007610ff117816 */ /* 0x000fe40000000011 */
[----:B------:R-:W-:Y:S01]  /*12200*/  PRMT R161, RZ, 0x7610, R161 ;  /* 0x00007610ffa17816 */ /* 0x000fe200000000a1 */
[----:B------:R-:W2:Y:S01]  /*12210*/  LDL R35, [R1+0xb08] ;  /* 0x000b080001237983 */ /* 0x000ea20000100800 */
[----:B------:R-:W-:Y:S02]  /*12220*/  PRMT R5, RZ, 0x7610, R5 ;  /* 0x00007610ff057816 */ /* 0x000fe40000000005 */
[----:B------:R-:W-:Y:S01]  /*12230*/  PRMT R158, RZ, 0x7610, R158 ;  /* 0x00007610ff9e7816 */ /* 0x000fe2000000009e */
[----:B------:R-:W2:Y:S01]  /*12240*/  LDL R34, [R1+0xb0c] ;  /* 0x000b0c0001227983 */ /* 0x000ea20000100800 */
[----:B------:R-:W-:-:S03]  /*12250*/  PRMT R194, RZ, 0x7610, R194 ;  /* 0x00007610ffc27816 */ /* 0x000fc600000000c2 */
[----:B------:R-:W2:Y:S04]  /*12260*/  LDL R33, [R1+0xb00] ;  /* 0x000b000001217983 */ /* 0x000ea80000100800 */
[----:B------:R-:W2:Y:S01]  /*12270*/  LDL R31, [R1+0xb04] ;  /* 0x000b0400011f7983 */ /* 0x000ea20000100800 */
[----:B------:R-:W-:Y:S02]  /*12280*/  PRMT R32, RZ, 0x7610, R32 ;  /* 0x00007610ff207816 */ /* 0x000fe40000000020 */
[----:B------:R-:W-:Y:S01]  /*12290*/  PRMT R188, RZ, 0x7610, R188 ;  /* 0x00007610ffbc7816 */ /* 0x000fe200000000bc */
[----:B------:R-:W2:Y:S01]  /*122a0*/  LDL R42, [R1+0xa88] ;  /* 0x000a8800012a7983 */ /* 0x000ea20000100800 */
[----:B------:R-:W-:Y:S02]  /*122b0*/  PRMT R29, RZ, 0x7610, R29 ;  /* 0x00007610ff1d7816 */ /* 0x000fe4000000001d */
[----:B------:R-:W-:Y:S01]  /*122c0*/  PRMT R182, RZ, 0x7610, R182 ;  /* 0x00007610ffb67816 */ /* 0x000fe200000000b6 */
[----:B------:R-:W2:Y:S01]  /*122d0*/  LDL R41, [R1+0xa8c] ;  /* 0x000a8c0001297983 */ /* 0x000ea20000100800 */
[----:B----4-:R-:W-:-:S02]  /*122e0*/  @P1 IMAD.MOV.U32 R7, RZ, RZ, R140 ;  /* 0x000000ffff071224 */ /* 0x010fc400078e008c */
[----:B---3--:R-:W-:-:S05]  /*122f0*/  @P1 IMAD.MOV.U32 R6, RZ, RZ, R141 ;  /* 0x000000ffff061224 */ /* 0x008fca00078e008d */
[----:B------:R0:W3:Y:S01]  /*12300*/  @P1 LDG.E.U8 R165, desc[UR6][R6.64] ;  /* 0x0000000606a51981 */ /* 0x0000e2000c1e1100 */
[----:B------:R-:W-:Y:S01]  /*12310*/  ISETP.GT.AND P1, PT, R4, 0x2f, PT ;  /* 0x0000002f0400780c */ /* 0x000fe20003f24270 */
[----:B0-----:R-:W-:Y:S02]  /*12320*/  @P0 IMAD.MOV.U32 R6, RZ, RZ, R143 ;  /* 0x000000ffff060224 */ /* 0x001fe400078e008f */
[----:B------:R-:W-:-:S05]  /*12330*/  @P0 IMAD.MOV.U32 R7, RZ, RZ, R142 ;  /* 0x000000ffff070224 */ /* 0x000fca00078e008e */
[----:B------:R0:W4:Y:S02]  /*12340*/  @P0 LDG.E.U8 R17, desc[UR6][R6.64] ;  /* 0x0000000606110981 */ /* 0x000124000c1e1100 */
[----:B0-----:R-:W-:Y:S02]  /*12350*/  @P0 IMAD.MOV.U32 R6, RZ, RZ, R145 ;  /* 0x000000ffff060224 */ /* 0x001fe400078e0091 */
[----:B------:R-:W-:-:S05]  /*12360*/  @P0 IMAD.MOV.U32 R7, RZ, RZ, R144 ;  /* 0x000000ffff070224 */ /* 0x000fca00078e0090 */
[----:B------:R0:W3:Y:S01]  /*12370*/  @P0 LDG.E.U8 R161, desc[UR6][R6.64] ;  /* 0x0000000606a10981 */ /* 0x0000e2000c1e1100 */
[----:B------:R-:W-:Y:S01]  /*12380*/  ISETP.GT.AND P0, PT, R4, 0x30, PT ;  /* 0x000000300400780c */ /* 0x000fe20003f04270 */
[----:B0-----:R-:W-:Y:S02]  /*12390*/  @P1 IMAD.MOV.U32 R6, RZ, RZ, R147 ;  /* 0x000000ffff061224 */ /* 0x001fe400078e0093 */
[----:B------:R-:W-:-:S05]  /*123a0*/  @P1 IMAD.MOV.U32 R7, RZ, RZ, R146 ;  /* 0x000000ffff071224 */ /* 0x000fca00078e0092 */
[----:B------:R0:W3:Y:S02]  /*123b0*/  @P1 LDG.E.U8 R5, desc[UR6][R6.64] ;  /* 0x0000000606051981 */ /* 0x0000e4000c1e1100 */
        /* <DEDUP_REMOVED lines=8> */
[----:B------:R-:W4:Y:S01]  /*12440*/  LDL R38, [R1+0xaf8] ;  /* 0x000af80001267983 */ /* 0x000f220000100800 */
[----:B------:R-:W-:-:S03]  /*12450*/  @P0 IMAD.MOV.U32 R6, RZ, RZ, R37 ;  /* 0x000000ffff060224 */ /* 0x000fc600078e0025 */
[----:B------:R-:W3:Y:S04]  /*12460*/  LDL R37, [R1+0xafc] ;  /* 0x000afc0001257983 */ /* 0x000ee80000100800 */
[----:B------:R2:W3:Y:S01]  /*12470*/  @P0 LDG.E.U8 R32, desc[UR6][R6.64] ;  /* 0x0000000606200981 */ /* 0x0004e2000c1e1100 */
[----:B------:R-:W-:Y:S01]  /*12480*/  ISETP.GT.AND P0, PT, R4, 0x32, PT ;  /* 0x000000320400780c */ /* 0x000fe20003f04270 */
[----:B--2---:R-:W-:Y:S02]  /*12490*/  @P1 IMAD.MOV.U32 R6, RZ, RZ, R30 ;  /* 0x000000ffff061224 */ /* 0x004fe400078e001e */
[----:B------:R-:W-:Y:S01]  /*124a0*/  @P1 IMAD.MOV.U32 R7, RZ, RZ, R36 ;  /* 0x000000ffff071224 */ /* 0x000fe200078e0024 */
[----:B------:R-:W2:Y:S04]  /*124b0*/  LDL R30, [R1+0xaf4] ;  /* 0x000af400011e7983 */ /* 0x000ea80000100800 */
[----:B------:R-:W2:Y:S04]  /*124c0*/  LDL R36, [R1+0xaf0] ;  /* 0x000af00001247983 */ /* 0x000ea80000100800 */
[----:B------:R0:W2:Y:S02]  /*124d0*/  @P1 LDG.E.U8 R188, desc[UR6][R6.64] ;  /* 0x0000000606bc1981 */ /* 0x0000a4000c1e1100 */
[----:B0-----:R-:W-:-:S02]  /*124e0*/  @P1 IMAD.MOV.U32 R6, RZ, RZ, R39 ;  /* 0x000000ffff061224 */ /* 0x001fc400078e0027 */
[----:B------:R-:W-:Y:S01]  /*124f0*/  @P1 IMAD.MOV.U32 R7, RZ, RZ, R40 ;  /* 0x000000ffff071224 */ /* 0x000fe200078e0028 */
[----:B------:R-:W2:Y:S04]  /*12500*/  LDL R39, [R1+0xaec] ;  /* 0x000aec0001277983 */ /* 0x000ea80000100800 */
[----:B------:R-:W2:Y:S04]  /*12510*/  LDL R40, [R1+0xae8] ;  /* 0x000ae80001287983 */ /* 0x000ea80000100800 */
[----:B------:R0:W2:Y:S02]  /*12520*/  @P1 LDG.E.U8 R29, desc[UR6][R6.64] ;  /* 0x00000006061d1981 */ /* 0x0000a4000c1e1100 */
[----:B0-----:R-:W-:-:S02]  /*12530*/  @P0 IMAD.MOV.U32 R6, RZ, RZ, R26 ;  /* 0x000000ffff060224 */ /* 0x001fc400078e001a */
[----:B------:R-:W2:Y:S01]  /*12540*/  LDL R26, [R1+0xae4] ;  /* 0x000ae400011a7983 */ /* 0x000ea20000100800 */
[----:B------:R-:W-:-:S03]  /*12550*/  @P0 IMAD.MOV.U32 R7, RZ, RZ, R27 ;  /* 0x000000ffff070224 */ /* 0x000fc600078e001b */
[----:B------:R-:W2:Y:S01]  /*12560*/  LDL R27, [R1+0xae0] ;  /* 0x000ae000011b7983 */ /* 0x000ea20000100800 */
[C---:B------:R-:W-:Y:S02]  /*12570*/  ISETP.GT.AND P1, PT, R4.reuse, 0x33, PT ;  /* 0x000000330400780c */ /* 0x040fe40003f24270 */
[----:B------:R-:W-:Y:S01]  /*12580*/  PRMT R28, RZ, 0x7610, R28 ;  /* 0x00007610ff1c7816 */ /* 0x000fe2000000001c */
[----:B------:R0:W2:Y:S01]  /*12590*/  @P0 LDG.E.U8 R182, desc[UR6][R6.64] ;  /* 0x0000000606b60981 */ /* 0x0000a2000c1e1100 */
[----:B------:R-:W-:Y:S01]  /*125a0*/  PRMT R178, RZ, 0x7610, R178 ;  /* 0x00007610ffb27816 */ /* 0x000fe200000000b2 */
[----:B0-----:R-:W-:Y:S02]  /*125b0*/  @P0 IMAD.MOV.U32 R6, RZ, RZ, R34 ;  /* 0x000000ffff060224 */ /* 0x001fe400078e0022 */
[----:B------:R-:W-:Y:S01]  /*125c0*/  @P0 IMAD.MOV.U32 R7, RZ, RZ, R35 ;  /* 0x000000ffff070224 */ /* 0x000fe200078e0023 */
[----:B------:R-:W2:Y:S04]  /*125d0*/  LDL R34, [R1+0xadc] ;  /* 0x000adc0001227983 */ /* 0x000ea80000100800 */
[----:B------:R-:W2:Y:S04]  /*125e0*/  LDL R35, [R1+0xad8] ;  /* 0x000ad80001237983 */ /* 0x000ea80000100800 */
[----:B------:R0:W2:Y:S01]  /*125f0*/  @P0 LDG.E.U8 R28, desc[UR6][R6.64] ;  /* 0x00000006061c0981 */ /* 0x0000a2000c1e1100 */
[----:B------:R-:W-:-:S02]  /*12600*/  ISETP.GT.AND P0, PT, R4, 0x34, PT ;  /* 0x000000340400780c */ /* 0x000fc40003f04270 */
[----:B------:R-:W-:Y:S01]  /*12610*/  PRMT R12, RZ, 0x7610, R12 ;  /* 0x00007610ff0c7816 */ /* 0x000fe2000000000c */
[----:B0-----:R-:W-:Y:S02]  /*12620*/  @P1 IMAD.MOV.U32 R6, RZ, RZ, R31 ;  /* 0x000000ffff061224 */ /* 0x001fe400078e001f */
[----:B------:R-:W-:Y:S01]  /*12630*/  @P1 IMAD.MOV.U32 R7, RZ, RZ, R33 ;  /* 0x000000ffff071224 */ /* 0x000fe200078e0021 */
[----:B------:R-:W2:Y:S04]  /*12640*/  LDL R31, [R1+0xad4] ;  /* 0x000ad400011f7983 */ /* 0x000ea80000100800 */
[----:B------:R-:W2:Y:S04]  /*12650*/  LDL R33, [R1+0xad0] ;  /* 0x000ad00001217983 */ /* 0x000ea80000100800 */
[----:B------:R4:W2:Y:S01]  /*12660*/  @P1 LDG.E.U8 R178, desc[UR6][R6.64] ;  /* 0x0000000606b21981 */ /* 0x0008a2000c1e1100 */
[----:B------:R-:W-:-:S02]  /*12670*/  PRMT R174, RZ, 0x7610, R174 ;  /* 0x00007610ffae7816 */ /* 0x000fc400000000ae */
[----:B------:R-:W-:Y:S01]  /*12680*/  PRMT R25, RZ, 0x7610, R25 ;  /* 0x00007610ff197816 */ /* 0x000fe20000000019 */
[----:B----4-:R-:W-:Y:S02]  /*12690*/  @P1 IMAD.MOV.U32 R7, RZ, RZ, R38 ;  /* 0x000000ffff071224 */ /* 0x010fe400078e0026 */
[----:B------:R-:W4:Y:S01]  /*126a0*/  LDL R38, [R1+0xac8] ;  /* 0x000ac80001267983 */ /* 0x000f220000100800 */
[----:B---3--:R-:W-:-:S03]  /*126b0*/  @P1 IMAD.MOV.U32 R6, RZ, RZ, R37 ;  /* 0x000000ffff061224 */ /* 0x008fc600078e0025 */
[----:B------:R-:W3:Y:S04]  /*126c0*/  LDL R37, [R1+0xacc] ;  /* 0x000acc0001257983 */ /* 0x000ee80000100800 */
[----:B------:R2:W3:Y:S01]  /*126d0*/  @P1 LDG.E.U8 R12, desc[UR6][R6.64] ;  /* 0x00000006060c1981 */ /* 0x0004e2000c1e1100 */
[----:B------:R-:W-:Y:S01]  /*126e0*/  ISETP.GT.AND P1, PT, R4, 0x35, PT ;  /* 0x000000350400780c */ /* 0x000fe20003f24270 */
[----:B--2---:R-:W-:Y:S02]  /*126f0*/  @P0 IMAD.MOV.U32 R6, RZ, RZ, R30 ;  /* 0x000000ffff060224 */ /* 0x004fe400078e001e */
[----:B------:R-:W2:Y:S01]  /*12700*/  LDL R30, [R1+0xac4] ;  /* 0x000ac400011e7983 */ /* 0x000ea20000100800 */
[----:B------:R-:W-:-:S03]  /*12710*/  @P0 IMAD.MOV.U32 R7, RZ, RZ, R36 ;  /* 0x000000ffff070224 */ /* 0x000fc600078e0024 */
[----:B------:R-:W2:Y:S04]  /*12720*/  LDL R36, [R1+0xac0] ;  /* 0x000ac00001247983 */ /* 0x000ea80000100800 */
[----:B------:R0:W2:Y:S02]  /*12730*/  @P0 LDG.E.U8 R174, desc[UR6][R6.64] ;  /* 0x0000000606ae0981 */ /* 0x0000a4000c1e1100 */
[----:B0-----:R-:W-:Y:S02]  /*12740*/  @P0 IMAD.MOV.U32 R6, RZ, RZ, R39 ;  /* 0x000000ffff060224 */ /* 0x001fe400078e0027 */
[----:B------:R-:W2:Y:S01]  /*12750*/  LDL R39, [R1+0xabc] ;  /* 0x000abc0001277983 */ /* 0x000ea20000100800 */
[----:B------:R-:W-:-:S03]  /*12760*/  @P0 IMAD.MOV.U32 R7, RZ, RZ, R40 ;  /* 0x000000ffff070224 */ /* 0x000fc600078e0028 */
[----:B------:R-:W2:Y:S04]  /*12770*/  LDL R40, [R1+0xab8] ;  /* 0x000ab80001287983 */ /* 0x000ea80000100800 */
[----:B------:R0:W2:Y:S02]  /*12780*/  @P0 LDG.E.U8 R25, desc[UR6][R6.64] ;  /* 0x0000000606190981 */ /* 0x0000a4000c1e1100 */
[----:B0-----:R-:W-:Y:S02]  /*12790*/  @P1 IMAD.MOV.U32 R6, RZ, RZ, R26 ;  /* 0x000000ffff061224 */ /* 0x001fe400078e001a */
[----:B------:R-:W2:Y:S01]  /*127a0*/  LDL R26, [R1+0xab4] ;  /* 0x000ab400011a7983 */ /* 0x000ea20000100800 */
[----:B------:R-:W-:-:S03]  /*127b0*/  @P1 IMAD.MOV.U32 R7, RZ, RZ, R27 ;  /* 0x000000ffff071224 */ /* 0x000fc600078e001b */
[----:B------:R-:W2:Y:S01]  /*127c0*/  LDL R27, [R1+0xab0] ;  /* 0x000ab000011b7983 */ /* 0x000ea20000100800 */
[----:B------:R-:W-:Y:S02]  /*127d0*/  PRMT R170, RZ, 0x7610, R170 ;  /* 0x00007610ffaa7816 */ /* 0x000fe400000000aa */
[C---:B------:R-:W-:Y:S02]  /*127e0*/  ISETP.GT.AND P0, PT, R4.reuse, 0x36, PT ;  /* 0x000000360400780c */ /* 0x040fe40003f04270 */
[----:B------:R-:W-:Y:S02]  /*127f0*/  PRMT R24, RZ, 0x7610, R24 ;  /* 0x00007610ff187816 */ /* 0x000fe40000000018 */
        /* <DEDUP_REMOVED lines=27> */
[----:B0-----:R-:W-:Y:S01]  /*129b0*/  @P1 IMAD.MOV.U32 R6, RZ, RZ, R39 ;  /* 0x000000ffff061224 */ /* 0x001fe200078e0027 */
[----:B------:R-:W-:Y:S01]  /*129c0*/  PRMT R159, RZ, 0x7610, R159 ;  /* 0x00007610ff9f7816 */ /* 0x000fe2000000009f */
        /* <DEDUP_REMOVED lines=8> */
[----:B------:R-:W-:Y:S02]  /*12a50*/  ISETP.GT.AND P1, PT, R4, 0x39, PT ;  /* 0x000000390400780c */ /* 0x000fe40003f24270 */
[----:B------:R-:W-:Y:S01]  /*12a60*/  PRMT R196, RZ, 0x7610, R196 ;  /* 0x00007610ffc47816 */ /* 0x000fe200000000c4 */
[----:B------:R0:W2:Y:S01]  /*12a70*/  @P0 LDG.E.U8 R159, desc[UR6][R6.64] ;  /* 0x00000006069f0981 */ /* 0x0000a2000c1e1100 */
[----:B------:R-:W-:Y:S02]  /*12a80*/  PRMT R156, RZ, 0x7610, R156 ;  /* 0x00007610ff9c7816 */ /* 0x000fe4000000009c */
[----:B------:R-:W-:Y:S01]  /*12a90*/  PRMT R191, RZ, 0x7610, R191 ;  /* 0x00007610ffbf7816 */ /* 0x000fe200000000bf */
[----:B0-----:R-:W-:Y:S02]  /*12aa0*/  @P0 IMAD.MOV.U32 R6, RZ, RZ, R34 ;  /* 0x000000ffff060224 */ /* 0x001fe400078e0022 */
[----:B------:R-:W2:Y:S01]  /*12ab0*/  LDL R34, [R1+0xa74] ;  /* 0x000a740001227983 */ /* 0x000ea20000100800 */
[----:B------:R-:W-:-:S03]  /*12ac0*/  @P0 IMAD.MOV.U32 R7, RZ, RZ, R35 ;  /* 0x000000ffff070224 */ /* 0x000fc600078e0023 */
[----:B------:R-:W2:Y:S04]  /*12ad0*/  LDL R35, [R1+0xa70] ;  /* 0x000a700001237983 */ /* 0x000ea80000100800 */
[----:B------:R0:W2:Y:S01]  /*12ae0*/  @P0 LDG.E.U8 R196, desc[UR6][R6.64] ;  /* 0x0000000606c40981 */ /* 0x0000a2000c1e1100 */
[----:B------:R-:W-:Y:S01]  /*12af0*/  ISETP.GT.AND P0, PT, R4, 0x3a, PT ;  /* 0x0000003a0400780c */ /* 0x000fe20003f04270 */
[----:B0-----:R-:W-:Y:S02]  /*12b00*/  @P1 IMAD.MOV.U32 R6, RZ, RZ, R31 ;  /* 0x000000ffff061224 */ /* 0x001fe400078e001f */
[----:B------:R-:W2:Y:S01]  /*12b10*/  LDL R31, [R1+0xa6c] ;  /* 0x000a6c00011f7983 */ /* 0x000ea20000100800 */
[----:B------:R-:W-:-:S03]  /*12b20*/  @P1 IMAD.MOV.U32 R7, RZ, RZ, R33 ;  /* 0x000000ffff071224 */ /* 0x000fc600078e0021 */
[----:B------:R-:W2:Y:S04]  /*12b30*/  LDL R33, [R1+0xa68] ;  /* 0x000a680001217983 */ /* 0x000ea80000100800 */
[----:B------:R4:W2:Y:S01]  /*12b40*/  @P1 LDG.E.U8 R156, desc[UR6][R6.64] ;  /* 0x00000006069c1981 */ /* 0x0008a2000c1e1100 */
[----:B------:R-:W-:Y:S02]  /*12b50*/  PRMT R154, RZ, 0x7610, R154 ;  /* 0x00007610ff9a7816 */ /* 0x000fe4000000009a */
        /* <DEDUP_REMOVED lines=13> */
[----:B------:R-:W-:-:S05]  /*12c30*/  @P0 IMAD.MOV.U32 R7, RZ, RZ, R42 ;  /* 0x000000ffff070224 */ /* 0x000fca00078e002a */
[----:B------:R0:W2:Y:S02]  /*12c40*/  @P0 LDG.E.U8 R185, desc[UR6][R6.64] ;  /* 0x0000000606b90981 */ /* 0x0000a4000c1e1100 */
[----:B0-----:R-:W-:Y:S02]  /*12c50*/  @P1 IMAD.MOV.U32 R6, RZ, RZ, R26 ;  /* 0x000000ffff061224 */ /* 0x001fe400078e001a */
[----:B------:R-:W2:Y:S01]  /*12c60*/  LDL R26, [R1+0xa54] ;  /* 0x000a5400011a7983 */ /* 0x000ea20000100800 */
[----:B------:R-:W-:Y:S01]  /*12c70*/  PRMT R152, RZ, 0x7610, R152 ;  /* 0x00007610ff987816 */ /* 0x000fe20000000098 */
[----:B------:R-:W-:Y:S01]  /*12c80*/  @P1 IMAD.MOV.U32 R7, RZ, RZ, R27 ;  /* 0x000000ffff071224 */ /* 0x000fe200078e001b */
[----:B------:R-:W-:Y:S01]  /*12c90*/  ISETP.GT.AND P0, PT, R4, 0x3c, PT ;  /* 0x0000003c0400780c */ /* 0x000fe20003f04270 */
[----:B------:R-:W2:Y:S01]  /*12ca0*/  LDL R27, [R1+0xa50] ;  /* 0x000a5000011b7983 */ /* 0x000ea20000100800 */
[----:B------:R-:W-:-:S03]  /*12cb0*/  PRMT R180, RZ, 0x7610, R180 ;  /* 0x00007610ffb47816 */ /* 0x000fc600000000b4 */
[----:B------:R0:W2:Y:S02]  /*12cc0*/  @P1 LDG.E.U8 R152, desc[UR6][R6.64] ;  /* 0x0000000606981981 */ /* 0x0000a4000c1e1100 */
[----:B0-----:R-:W-:Y:S02]  /*12cd0*/  @P1 IMAD.MOV.U32 R6, RZ, RZ, R39 ;  /* 0x000000ffff061224 */ /* 0x001fe400078e0027 */
[----:B------:R-:W-:-:S05]  /*12ce0*/  @P1 IMAD.MOV.U32 R7, RZ, RZ, R40 ;  /* 0x000000ffff071224 */ /* 0x000fca00078e0028 */
[----:B------:R0:W2:Y:S01]  /*12cf0*/  @P1 LDG.E.U8 R180, desc[UR6][R6.64] ;  /* 0x0000000606b41981 */ /* 0x0000a2000c1e1100 */
[----:B------:R-:W-:Y:S02]  /*12d00*/  PRMT R22, RZ, 0x7610, R22 ;  /* 0x00007610ff167816 */ /* 0x000fe40000000016 */
[----:B------:R-:W-:Y:S01]  /*12d10*/  ISETP.GT.AND P1, PT, R4, 0x3d, PT ;  /* 0x0000003d0400780c */ /* 0x000fe20003f24270 */
[----:B0-----:R-:W-:Y:S02]  /*12d20*/  @P0 IMAD.MOV.U32 R6, RZ, RZ, R34 ;  /* 0x000000ffff060224 */ /* 0x001fe400078e0022 */
[----:B------:R-:W-:Y:S01]  /*12d30*/  @P0 IMAD.MOV.U32 R7, RZ, RZ, R35 ;  /* 0x000000ffff070224 */ /* 0x000fe200078e0023 */
[----:B------:R-:W2:Y:S04]  /*12d40*/  LDL R34, [R1+0xa4c] ;  /* 0x000a4c0001227983 */ /* 0x000ea80000100800 */
[----:B------:R-:W2:Y:S01]  /*12d50*/  LDL R35, [R1+0xa48] ;  /* 0x000a480001237983 */ /* 0x000ea20000100800 */
[----:B------:R-:W-:-:S03]  /*12d60*/  PRMT R176, RZ, 0x7610, R176 ;  /* 0x00007610ffb07816 */ /* 0x000fc600000000b0 */
[----:B------:R0:W2:Y:S01]  /*12d70*/  @P0 LDG.E.U8 R22, desc[UR6][R6.64] ;  /* 0x0000000606160981 */ /* 0x0000a2000c1e1100 */
[----:B------:R-:W-:Y:S02]  /*12d80*/  PRMT R20, RZ, 0x7610, R20 ;  /* 0x00007610ff147816 */ /* 0x000fe40000000014 */
[----:B------:R-:W-:Y:S01]  /*12d90*/  LOP3.LUT R250, R250, 0xffff, RZ, 0xc0, !PT ;  /* 0x0000fffffafa7812 */ /* 0x000fe200078ec0ff */
[----:B0-----:R-:W-:Y:S02]  /*12da0*/  @P0 IMAD.MOV.U32 R6, RZ, RZ, R31 ;  /* 0x000000ffff060224 */ /* 0x001fe400078e001f */
[----:B------:R-:W-:Y:S01]  /*12db0*/  @P0 IMAD.MOV.U32 R7, RZ, RZ, R33 ;  /* 0x000000ffff070224 */ /* 0x000fe200078e0021 */
[----:B------:R-:W-:Y:S01]  /*12dc0*/  LOP3.LUT R172, R172, 0xffff, RZ, 0xc0, !PT ;  /* 0x0000ffffacac7812 */ /* 0x000fe200078ec0ff */
[----:B------:R-:W2:Y:S04]  /*12dd0*/  LDL R33, [R1+0xa40] ;  /* 0x000a400001217983 */ /* 0x000ea80000100800 */
[----:B------:R4:W2:Y:S01]  /*12de0*/  @P0 LDG.E.U8 R176, desc[UR6][R6.64] ;  /* 0x0000000606b00981 */ /* 0x0008a2000c1e1100 */
[----:B------:R-:W-:-:S03]  /*12df0*/  ISETP.GT.AND P0, PT, R4, 0x3e, PT ;  /* 0x0000003e0400780c */ /* 0x000fc60003f04270 */
[----:B------:R-:W2:Y:S01]  /*12e00*/  LDL R31, [R1+0xa44] ;  /* 0x000a4400011f7983 */ /* 0x000ea20000100800 */
[--C-:B------:R-:W-:Y:S02]  /*12e10*/  PRMT R250, R250, 0x3340, R172.reuse ;  /* 0x00003340fafa7816 */ /* 0x100fe400000000ac */
[----:B------:R-:W-:Y:S01]  /*12e20*/  PRMT R172, RZ, 0x7610, R172 ;  /* 0x00007610ffac7816 */ /* 0x000fe200000000ac */
[----:B----4-:R-:W-:Y:S02]  /*12e30*/  @P1 IMAD.MOV.U32 R7, RZ, RZ, R38 ;  /* 0x000000ffff071224 */ /* 0x010fe400078e0026 */
[----:B---3--:R-:W-:-:S05]  /*12e40*/  @P1 IMAD.MOV.U32 R6, RZ, RZ, R37 ;  /* 0x000000ffff061224 */ /* 0x008fca00078e0025 */
[----:B------:R2:W3:Y:S02]  /*12e50*/  @P1 LDG.E.U8 R20, desc[UR6][R6.64] ;  /* 0x0000000606141981 */ /* 0x0004e4000c1e1100 */
[----:B--2---:R-:W-:Y:S02]  /*12e60*/  @P1 IMAD.MOV.U32 R6, RZ, RZ, R30 ;  /* 0x000000ffff061224 */ /* 0x004fe400078e001e */
[----:B------:R-:W2:Y:S01]  /*12e70*/  LDL R30, [R1+0xa38] ;  /* 0x000a3800011e7983 */ /* 0x000ea20000100800 */
[----:B------:R-:W-:-:S05]  /*12e80*/  @P1 IMAD.MOV.U32 R7, RZ, RZ, R36 ;  /* 0x000000ffff071224 */ /* 0x000fca00078e0024 */
[----:B------:R0:W4:Y:S02]  /*12e90*/  @P1 LDG.E.U8 R172, desc[UR6][R6.64] ;  /* 0x0000000606ac1981 */ /* 0x000124000c1e1100 */
[----:B0-----:R-:W-:Y:S02]  /*12ea0*/  @P0 IMAD.MOV.U32 R6, RZ, RZ, R26 ;  /* 0x000000ffff060224 */ /* 0x001fe400078e001a */
[----:B------:R-:W3:Y:S01]  /*12eb0*/  LDL R26, [R1+0xa3c] ;  /* 0x000a3c00011a7983 */ /* 0x000ee20000100800 */
[----:B------:R-:W-:Y:S02]  /*12ec0*/  LOP3.LUT R248, R248, 0xffff, RZ, 0xc0, !PT ;  /* 0x0000fffff8f87812 */ /* 0x000fe400078ec0ff */
[----:B------:R-:W-:Y:S01]  /*12ed0*/  LOP3.LUT R18, R18, 0xffff, RZ, 0xc0, !PT ;  /* 0x0000ffff12127812 */ /* 0x000fe200078ec0ff */
[----:B------:R-:W-:Y:S01]  /*12ee0*/  @P0 IMAD.MOV.U32 R7, RZ, RZ, R27 ;  /* 0x000000ffff070224 */ /* 0x000fe200078e001b */
[----:B------:R-:W-:Y:S01]  /*12ef0*/  LOP3.LUT R246, R246, 0xffff, RZ, 0xc0, !PT ;  /* 0x0000fffff6f67812 */ /* 0x000fe200078ec0ff */
[----:B------:R-:W4:Y:S01]  /*12f00*/  LDL.LU R151, [R1+0x608] ;  /* 0x0006080001977983 */ /* 0x000f220000300800 */
[----:B------:R-:W-:-:S02]  /*12f10*/  PRMT R248, R248, 0x3340, R18 ;  /* 0x00003340f8f87816 */ /* 0x000fc40000000012 */
[----:B------:R-:W-:Y:S01]  /*12f20*/  PRMT R18, RZ, 0x7610, R18 ;  /* 0x00007610ff127816 */ /* 0x000fe20000000012 */
[----:B------:R-:W4:Y:S01]  /*12f30*/  LDL R27, [R1+0xe50] ;  /* 0x000e5000011b7983 */ /* 0x000f220000100800 */
[----:B------:R-:W-:-:S04]  /*12f40*/  LOP3.LUT R168, R168, 0xffff, RZ, 0xc0, !PT ;  /* 0x0000ffffa8a87812 */ /* 0x000fc800078ec0ff */
[--C-:B------:R-:W-:Y:S01]  /*12f50*/  PRMT R246, R246, 0x3340, R168.reuse ;  /* 0x00003340f6f67816 */ /* 0x100fe200000000a8 */
[----:B------:R0:W4:Y:S01]  /*12f60*/  @P0 LDG.E.U8 R18, desc[UR6][R6.64] ;  /* 0x0000000606120981 */ /* 0x000122000c1e1100 */
[----:B------:R-:W-:Y:S02]  /*12f70*/  PRMT R168, RZ, 0x7610, R168 ;  /* 0x00007610ffa87816 */ /* 0x000fe400000000a8 */
[----:B------:R-:W-:Y:S02]  /*12f80*/  LOP3.LUT R244, R244, 0xffff, RZ, 0xc0, !PT ;  /* 0x0000fffff4f47812 */ /* 0x000fe400078ec0ff */
[----:B------:R-:W-:Y:S01]  /*12f90*/  LOP3.LUT R16, R16, 0xffff, RZ, 0xc0, !PT ;  /* 0x0000ffff10107812 */ /* 0x000fe200078ec0ff */
[----:B0-----:R-:W-:Y:S02]  /*12fa0*/  @P0 IMAD.MOV.U32 R6, RZ, RZ, R34 ;  /* 0x000000ffff060224 */ /* 0x001fe400078e0022 */
[----:B------:R-:W-:-:S05]  /*12fb0*/  @P0 IMAD.MOV.U32 R7, RZ, RZ, R35 ;  /* 0x000000ffff070224 */ /* 0x000fca00078e0023 */
[----:B------:R0:W4:Y:S01]  /*12fc0*/  @P0 LDG.E.U8 R168, desc[UR6][R6.64] ;  /* 0x0000000606a80981 */ /* 0x000122000c1e1100 */
[----:B------:R-:W-:Y:S02]  /*12fd0*/  ISETP.GT.AND P0, PT, R4, 0x3f, PT ;  /* 0x0000003f0400780c */ /* 0x000fe40003f04270 */
[--C-:B------:R-:W-:Y:S02]  /*12fe0*/  PRMT R244, R244, 0x3340, R16.reuse ;  /* 0x00003340f4f47816 */ /* 0x100fe40000000010 */
[----:B------:R-:W-:Y:S02]  /*12ff0*/  PRMT R16, RZ, 0x7610, R16 ;  /* 0x00007610ff107816 */ /* 0x000fe40000000010 */
[----:B------:R-:W-:Y:S02]  /*13000*/  LOP3.LUT R241, R241, 0xffff, RZ, 0xc0, !PT ;  /* 0x0000fffff1f17812 */ /* 0x000fe400078ec0ff */
[----:B------:R-:W-:Y:S02]  /*13010*/  LOP3.LUT R239, R239, 0xffff, RZ, 0xc0, !PT ;  /* 0x0000ffffefef7812 */ /* 0x000fe400078ec0ff */
[----:B------:R-:W-:-:S03]  /*13020*/  LOP3.LUT R237, R237, 0xffff, RZ, 0xc0, !PT ;  /* 0x0000ffffeded7812 */ /* 0x000fc600078ec0ff */
[----:B0-----:R-:W-:Y:S01]  /*13030*/  @P0 IMAD.MOV.U32 R7, RZ, RZ, R33 ;  /* 0x000000ffff070224 */ /* 0x001fe200078e0021 */
[----:B------:R-:W-:Y:S02]  /*13040*/  LOP3.LUT R164, R164, 0xffff, RZ, 0xc0, !PT ;  /* 0x0000ffffa4a47812 */ /* 0x000fe400078ec0ff */
[----:B------:R-:W-:Y:S02]  /*13050*/  LOP3.LUT R11, R11, 0xffff, RZ, 0xc0, !PT ;  /* 0x0000ffff0b0b7812 */ /* 0x000fe400078ec0ff */
[----:B------:R-:W-:Y:S01]  /*13060*/  LOP3.LUT R10, R10, 0xffff, RZ, 0xc0, !PT ;  /* 0x0000ffff0a0a7812 */ /* 0x000fe200078ec0ff */
[----:B------:R-:W-:Y:S01]  /*13070*/  @P0 IMAD.MOV.U32 R6, RZ, RZ, R31 ;  /* 0x000000ffff060224 */ /* 0x000fe200078e001f */
[----:B------:R-:W-:Y:S02]  /*13080*/  LOP3.LUT R9, R9, 0xffff, RZ, 0xc0, !PT ;  /* 0x0000ffff09097812 */ /* 0x000fe400078ec0ff */
[----:B------:R-:W-:Y:S02]  /*13090*/  LOP3.LUT R8, R8, 0xffff, RZ, 0xc0, !PT ;  /* 0x0000ffff08087812 */ /* 0x000fe400078ec0ff */
[----:B------:R0:W4:Y:S01]  /*130a0*/  @P0 LDG.E.U8 R16, desc[UR6][R6.64] ;  /* 0x0000000606100981 */ /* 0x000122000c1e1100 */
[----:B------:R-:W-:-:S02]  /*130b0*/  PRMT R239, R241, 0x3340, R239 ;  /* 0x00003340f1ef7816 */ /* 0x000fc400000000ef */
[----:B------:R-:W-:Y:S02]  /*130c0*/  PRMT R164, R237, 0x3340, R164 ;  /* 0x00003340eda47816 */ /* 0x000fe400000000a4 */
[----:B0-----:R-:W-:Y:S02]  /*130d0*/  PRMT R6, R11, 0x3340, R10 ;  /* 0x000033400b067816 */ /* 0x001fe4000000000a */
[----:B------:R-:W-:Y:S02]  /*130e0*/  PRMT R11, R9, 0x3340, R8 ;  /* 0x00003340090b7816 */ /* 0x000fe40000000008 */
[--C-:B------:R-:W-:Y:S02]  /*130f0*/  PRMT R10, R239, 0x5410, R164.reuse ;  /* 0x00005410ef0a7816 */ /* 0x100fe400000000a4 */
[----:B------:R-:W-:Y:S02]  /*13100*/  PRMT R11, R6, 0x5410, R11 ;  /* 0x00005410060b7816 */ /* 0x000fe4000000000b */
[----:B------:R-:W-:Y:S01]  /*13110*/  PRMT R164, RZ, 0x7610, R164 ;  /* 0x00007610ffa47816 */ /* 0x000fe200000000a4 */
[----:B--2---:R-:W-:-:S02]  /*13120*/  @P0 IMAD.MOV.U32 R7, RZ, RZ, R30 ;  /* 0x000000ffff070224 */ /* 0x004fc400078e001e */
[----:B---3--:R-:W-:-:S05]  /*13130*/  @P0 IMAD.MOV.U32 R6, RZ, RZ, R26 ;  /* 0x000000ffff060224 */ /* 0x008fca00078e001a */
[----:B------:R0:W2:Y:S02]  /*13140*/  @P0 LDG.E.U8 R164, desc[UR6][R6.64] ;  /* 0x0000000606a40981 */ /* 0x0000a4000c1e1100 */
[----:B0-----:R-:W-:Y:S02]  /*13150*/  LOP3.LUT R7, R15, 0xffff, RZ, 0xc0, !PT ;  /* 0x0000ffff0f077812 */ /* 0x001fe400078ec0ff */
[----:B------:R-:W3:Y:S01]  /*13160*/  LDL.LU R15, [R1+0x16f4] ;  /* 0x0016f400010f7983 */ /* 0x000ee20000300800 */
[----:B------:R-:W-:-:S03]  /*13170*/  LOP3.LUT R6, R3, 0xffff, RZ, 0xc0, !PT ;  /* 0x0000ffff03067812 */ /* 0x000fc600078ec0ff */
[----:B------:R-:W3:Y:S04]  /*13180*/  LDL.LU R3, [R1+0x16f0] ;  /* 0x0016f00001037983 */ /* 0x000ee80000300800 */
[----:B------:R-:W2:Y:S01]  /*13190*/  LDL R26, [R1+0xe5c] ;  /* 0x000e5c00011a7983 */ /* 0x000ea20000100800 */
[----:B------:R-:W-:Y:S02]  /*131a0*/  PRMT R8, R250, 0x5410, R248 ;  /* 0x00005410fa087816 */ /* 0x000fe400000000f8 */
[----:B------:R-:W-:Y:S01]  /*131b0*/  PRMT R9, R246, 0x5410, R244 ;  /* 0x00005410f6097816 */ /* 0x000fe200000000f4 */
[----:B------:R-:W-:Y:S01]  /*131c0*/  BAR.SYNC.DEFER_BLOCKING 0x0 ;  /* 0x0000000000007b1d */ /* 0x000fe20000010000 */
[----:B------:R-:W-:Y:S02]  /*131d0*/  LOP3.LUT R252, R252, 0xffff, RZ, 0xc0, !PT ;  /* 0x0000fffffcfc7812 */ /* 0x000fe400078ec0ff */
[----:B------:R-:W-:-:S02]  /*131e0*/  LOP3.LUT R251, R251, 0xffff, RZ, 0xc0, !PT ;  /* 0x0000fffffbfb7812 */ /* 0x000fc400078ec0ff */
[----:B------:R-:W-:Y:S02]  /*131f0*/  LOP3.LUT R249, R249, 0xffff, RZ, 0xc0, !PT ;  /* 0x0000fffff9f97812 */ /* 0x000fe400078ec0ff */
[----:B------:R-:W-:Y:S01]  /*13200*/  LOP3.LUT R247, R247, 0xffff, RZ, 0xc0, !PT ;  /* 0x0000fffff7f77812 */ /* 0x000fe200078ec0ff */
[----:B------:R-:W3:Y:S01]  /*13210*/  LDL R48, [R1+0xe28] ;  /* 0x000e280001307983 */ /* 0x000ee20000100800 */
[----:B------:R-:W-:Y:S02]  /*13220*/  LOP3.LUT R245, R245, 0xffff, RZ, 0xc0, !PT ;  /* 0x0000fffff5f57812 */ /* 0x000fe400078ec0ff */
[----:B------:R-:W-:Y:S01]  /*13230*/  LOP3.LUT R243, R243, 0xffff, RZ, 0xc0, !PT ;  /* 0x0000fffff3f37812 */ /* 0x000fe200078ec0ff */
[----:B------:R-:W3:Y:S01]  /*13240*/  LDL R47, [R1+0xa14] ;  /* 0x000a1400012f7983 */ /* 0x000ee20000100800 */
[----:B------:R-:W-:Y:S02]  /*13250*/  LOP3.LUT R242, R242, 0xffff, RZ, 0xc0, !PT ;  /* 0x0000fffff2f27812 */ /* 0x000fe400078ec0ff */
[----:B------:R-:W-:Y:S01]  /*13260*/  LOP3.LUT R240, R240, 0xffff, RZ, 0xc0, !PT ;  /* 0x0000fffff0f07812 */ /* 0x000fe200078ec0ff */
[----:B------:R-:W3:Y:S01]  /*13270*/  LDL R46, [R1+0xa18] ;  /* 0x000a1800012e7983 */ /* 0x000ee20000100800 */
[----:B------:R-:W-:-:S02]  /*13280*/  LOP3.LUT R238, R238, 0xffff, RZ, 0xc0, !PT ;  /* 0x0000ffffeeee7812 */ /* 0x000fc400078ec0ff */
[----:B------:R-:W-:Y:S01]  /*13290*/  LOP3.LUT R236, R236, 0xffff, RZ, 0xc0, !PT ;  /* 0x0000ffffecec7812 */ /* 0x000fe200078ec0ff */
[----:B------:R-:W3:Y:S01]  /*132a0*/  LDL R45, [R1+0x9f4] ;  /* 0x0009f400012d7983 */ /* 0x000ee20000100800 */
[----:B------:R-:W-:Y:S02]  /*132b0*/  LOP3.LUT R235, R235, 0xffff, RZ, 0xc0, !PT ;  /* 0x0000ffffebeb7812 */ /* 0x000fe400078ec0ff */
[----:B------:R-:W-:Y:S01]  /*132c0*/  LOP3.LUT R234, R234, 0xffff, RZ, 0xc0, !PT ;  /* 0x0000ffffeaea7812 */ /* 0x000fe200078ec0ff */
[----:B----4-:R0:W-:Y:S01]  /*132d0*/  STS.128 [R27+UR4], R8 ;  /* 0x000000081b007988 */ /* 0x0101e20008000c04 */
[----:B------:R-:W-:Y:S02]  /*132e0*/  LOP3.LUT R231, R231, 0xffff, RZ, 0xc0, !PT ;  /* 0x0000ffffe7e77812 */ /* 0x000fe400078ec0ff */
[----:B------:R-:W-:Y:S01]  /*132f0*/  PRMT R6, R6, 0x3340, R252 ;  /* 0x0000334006067816 */ /* 0x000fe200000000fc */
[----:B------:R-:W4:Y:S01]  /*13300*/  LDL R44, [R1+0x9f8] ;  /* 0x0009f800012c7983 */ /* 0x000f220000100800 */
[----:B------:R-:W-:-:S02]  /*13310*/  PRMT R249, R251, 0x3340, R249 ;  /* 0x00003340fbf97816 */ /* 0x000fc400000000f9 */
[----:B------:R-:W-:Y:S01]  /*13320*/  PRMT R242, R243, 0x3340, R242 ;  /* 0x00003340f3f27816 */ /* 0x000fe200000000f2 */
[----:B------:R-:W4:Y:S01]  /*13330*/  LDL R43, [R1+0x9d4] ;  /* 0x0009d400012b7983 */ /* 0x000f220000100800 */
[----:B------:R-:W-:Y:S02]  /*13340*/  PRMT R235, R236, 0x3340, R235 ;  /* 0x00003340eceb7816 */ /* 0x000fe400000000eb */
[----:B------:R-:W-:Y:S01]  /*13350*/  LOP3.LUT R232, R232, 0xffff, RZ, 0xc0, !PT ;  /* 0x0000ffffe8e87812 */ /* 0x000fe200078ec0ff */
[----:B------:R-:W4:Y:S01]  /*13360*/  LDL R42, [R1+0x9d8] ;  /* 0x0009d800012a7983 */ /* 0x000f220000100800 */
[----:B0-----:R-:W-:-:S03]  /*13370*/  LOP3.LUT R8, R151, 0xffff, RZ, 0xc0, !PT ;  /* 0x0000ffff97087812 */ /* 0x001fc600078ec0ff */
[----:B------:R-:W4:Y:S01]  /*13380*/  LDL R41, [R1+0x9b4] ;  /* 0x0009b40001297983 */ /* 0x000f220000100800 */
[----:B------:R-:W-:Y:S02]  /*13390*/  PRMT R9, R247, 0x3340, R245 ;  /* 0x00003340f7097816 */ /* 0x000fe400000000f5 */
[----:B------:R-:W-:Y:S01]  /*133a0*/  PRMT R8, R8, 0x3340, R7 ;  /* 0x0000334008087816 */ /* 0x000fe20000000007 */
[----:B------:R-:W4:Y:S01]  /*133b0*/  LDL R40, [R1+0x9b8] ;  /* 0x0009b80001287983 */ /* 0x000f220000100800 */
[----:B------:R-:W-:Y:S02]  /*133c0*/  PRMT R10, R240, 0x3340, R238 ;  /* 0x00003340f00a7816 */ /* 0x000fe400000000ee */
[----:B------:R-:W-:Y:S01]  /*133d0*/  PRMT R11, R234, 0x3340, R231 ;  /* 0x00003340ea0b7816 */ /* 0x000fe200000000e7 */
[----:B------:R-:W4:Y:S01]  /*133e0*/  LDL R39, [R1+0x994] ;  /* 0x0009940001277983 */ /* 0x000f220000100800 */
[----:B------:R-:W-:Y:S02]  /*133f0*/  PRMT R8, R8, 0x5410, R6 ;  /* 0x0000541008087816 */ /* 0x000fe40000000006 */
[----:B------:R-:W-:Y:S01]  /*13400*/  PRMT R9, R249, 0x5410, R9 ;  /* 0x00005410f9097816 */ /* 0x000fe20000000009 */
[----:B------:R-:W4:Y:S01]  /*13410*/  LDL R31, [R1+0x998] ;  /* 0x00099800011f7983 */ /* 0x000f220000100800 */
[----:B------:R-:W-:-:S02]  /*13420*/  PRMT R10, R242, 0x5410, R10 ;  /* 0x00005410f20a7816 */ /* 0x000fc4000000000a */
[----:B------:R-:W-:Y:S01]  /*13430*/  PRMT R11, R235, 0x5410, R11 ;  /* 0x00005410eb0b7816 */ /* 0x000fe2000000000b */
[----:B------:R-:W4:Y:S01]  /*13440*/  LDL R38, [R1+0x974] ;  /* 0x0009740001267983 */ /* 0x000f220000100800 */
[----:B------:R-:W-:Y:S02]  /*13450*/  LOP3.LUT R229, R229, 0xffff, RZ, 0xc0, !PT ;  /* 0x0000ffffe5e57812 */ /* 0x000fe400078ec0ff */
[----:B------:R-:W-:Y:S02]  /*13460*/  LOP3.LUT R227, R227, 0xffff, RZ, 0xc0, !PT ;  /* 0x0000ffffe3e37812 */ /* 0x000fe400078ec0ff */
[----:B------:R-:W-:Y:S02]  /*13470*/  LOP3.LUT R225, R225, 0xffff, RZ, 0xc0, !PT ;  /* 0x0000ffffe1e17812 */ /* 0x000fe400078ec0ff */
[----:B------:R-:W-:Y:S02]  /*13480*/  LOP3.LUT R223, R223, 0xffff, RZ, 0xc0, !PT ;  /* 0x0000ffffdfdf7812 */ /* 0x000fe400078ec0ff */
[----:B------:R-:W-:-:S02]  /*13490*/  LOP3.LUT R221, R221, 0xffff, RZ, 0xc0, !PT ;  /* 0x0000ffffdddd7812 */ /* 0x000fc400078ec0ff */
[----:B------:R-:W-:Y:S02]  /*134a0*/  LOP3.LUT R219, R219, 0xffff, RZ, 0xc0, !PT ;  /* 0x0000ffffdbdb7812 */ /* 0x000fe400078ec0ff */
        /* <DEDUP_REMOVED lines=8> */
[----:B------:R-:W-:Y:S01]  /*13530*/  LOP3.LUT R184, R184, 0xffff, RZ, 0xc0, !PT ;  /* 0x0000ffffb8b87812 */ /* 0x000fe200078ec0ff */
[----:B------:R0:W-:Y:S01]  /*13540*/  STS.128 [R27+UR4+0x2000], R8 ;  /* 0x002000081b007988 */ /* 0x0001e20008000c04 */
[----:B------:R-:W-:Y:S02]  /*13550*/  PRMT R229, R232, 0x3340, R229 ;  /* 0x00003340e8e57816 */ /* 0x000fe400000000e5 */
[----:B------:R-:W-:Y:S01]  /*13560*/  PRMT R221, R223, 0x3340, R221 ;  /* 0x00003340dfdd7816 */ /* 0x000fe200000000dd */
[----:B------:R-:W4:Y:S01]  /*13570*/  LDL R36, [R1+0x978] ;  /* 0x0009780001247983 */ /* 0x000f220000100800 */
[----:B------:R-:W-:-:S02]  /*13580*/  PRMT R212, R214, 0x3340, R212 ;  /* 0x00003340d6d47816 */ /* 0x000fc400000000d4 */
[----:B------:R-:W-:Y:S01]  /*13590*/  PRMT R195, R199, 0x3340, R195 ;  /* 0x00003340c7c37816 */ /* 0x000fe200000000c3 */
[----:B------:R-:W3:Y:S01]  /*135a0*/  LDL R37, [R1+0xe58] ;  /* 0x000e580001257983 */ /* 0x000ee20000100800 */
[----:B------:R-:W-:Y:S02]  /*135b0*/  LOP3.LUT R233, R233, 0xffff, RZ, 0xc0, !PT ;  /* 0x0000ffffe9e97812 */ /* 0x000fe400078ec0ff */
[----:B0-----:R-:W-:Y:S02]  /*135c0*/  PRMT R8, R227, 0x3340, R225 ;  /* 0x00003340e3087816 */ /* 0x001fe400000000e1 */
[----:B------:R-:W-:Y:S02]  /*135d0*/  PRMT R9, R219, 0x3340, R217 ;  /* 0x00003340db097816 */ /* 0x000fe400000000d9 */
[----:B------:R-:W-:Y:S02]  /*135e0*/  PRMT R10, R207, 0x3340, R203 ;  /* 0x00003340cf0a7816 */ /* 0x000fe400000000cb */
[----:B------:R-:W-:-:S02]  /*135f0*/  PRMT R11, R190, 0x3340, R184 ;  /* 0x00003340be0b7816 */ /* 0x000fc400000000b8 */
[----:B------:R-:W-:Y:S02]  /*13600*/  PRMT R8, R229, 0x5410, R8 ;  /* 0x00005410e5087816 */ /* 0x000fe40000000008 */
[----:B------:R-:W-:Y:S02]  /*13610*/  PRMT R9, R221, 0x5410, R9 ;  /* 0x00005410dd097816 */ /* 0x000fe40000000009 */
[----:B------:R-:W-:Y:S02]  /*13620*/  PRMT R10, R212, 0x5410, R10 ;  /* 0x00005410d40a7816 */ /* 0x000fe4000000000a */
[----:B------:R-:W-:Y:S02]  /*13630*/  PRMT R11, R195, 0x5410, R11 ;  /* 0x00005410c30b7816 */ /* 0x000fe4000000000b */
        /* <DEDUP_REMOVED lines=15> */
[----:B------:R-:W-:Y:S02]  /*13730*/  PRMT R230, R233, 0x3340, R230 ;  /* 0x00003340e9e67816 */ /* 0x000fe400000000e6 */
[----:B------:R-:W-:Y:S02]  /*13740*/  PRMT R222, R224, 0x3340, R222 ;  /* 0x00003340e0de7816 */ /* 0x000fe400000000de */
[----:B------:R-:W-:Y:S02]  /*13750*/  PRMT R211, R215, 0x3340, R211 ;  /* 0x00003340d7d37816 */ /* 0x000fe400000000d3 */
[----:B------:R-:W-:Y:S01]  /*13760*/  PRMT R198, R202, 0x3340, R198 ;  /* 0x00003340cac67816 */ /* 0x000fe200000000c6 */
[----:B--2---:R0:W-:Y:S02]  /*13770*/  STS.128 [R26+UR4], R8 ;  /* 0x000000081a007988 */ /* 0x0041e40008000c04 */
[----:B0-----:R-:W-:-:S02]  /*13780*/  PRMT R8, R228, 0x3340, R226 ;  /* 0x00003340e4087816 */ /* 0x001fc400000000e2 */
[----:B------:R-:W-:Y:S02]  /*13790*/  PRMT R9, R220, 0x3340, R218 ;  /* 0x00003340dc097816 */ /* 0x000fe400000000da */
[----:B------:R-:W-:Y:S02]  /*137a0*/  PRMT R10, R209, 0x3340, R206 ;  /* 0x00003340d10a7816 */ /* 0x000fe400000000ce */
[----:B------:R-:W-:Y:S02]  /*137b0*/  PRMT R11, R193, 0x3340, R187 ;  /* 0x00003340c10b7816 */ /* 0x000fe400000000bb */
[----:B------:R-:W-:Y:S02]  /*137c0*/  PRMT R8, R230, 0x5410, R8 ;  /* 0x00005410e6087816 */ /* 0x000fe40000000008 */
[----:B------:R-:W-:Y:S02]  /*137d0*/  PRMT R9, R222, 0x5410, R9 ;  /* 0x00005410de097816 */ /* 0x000fe40000000009 */
[----:B------:R-:W-:-:S02]  /*137e0*/  PRMT R10, R211, 0x5410, R10 ;  /* 0x00005410d30a7816 */ /* 0x000fc4000000000a */
[----:B------:R-:W-:-:S05]  /*137f0*/  PRMT R11, R198, 0x5410, R11 ;  /* 0x00005410c60b7816 */ /* 0x000fca000000000b */
[----:B------:R0:W-:Y:S04]  /*13800*/  STS.128 [R26+UR4+0x2000], R8 ;  /* 0x002000081a007988 */ /* 0x0001e80008000c04 */
[----:B0-----:R-:W2:Y:S04]  /*13810*/  LDL R10, [R1+0xe44] ;  /* 0x000e4400010a7983 */ /* 0x001ea80000100800 */
[----:B------:R-:W4:Y:S04]  /*13820*/  LDL R9, [R1+0xe48] ;  /* 0x000e480001097983 */ /* 0x000f280000100800 */
[----:B------:R-:W4:Y:S04]  /*13830*/  LDL R8, [R1+0xe2c] ;  /* 0x000e2c0001087983 */ /* 0x000f280000100800 */
[----:B------:R-:W2:Y:S04]  /*13840*/  LDL.LU R30, [R1+0x65c] ;  /* 0x00065c00011e7983 */ /* 0x000ea80000300800 */
[----:B------:R-:W4:Y:S01]  /*13850*/  LDL.LU R27, [R1+0x660] ;  /* 0x00066000011b7983 */ /* 0x000f220000300800 */
[----:B------:R-:W0:Y:S01]  /*13860*/  S2R R6, SR_TID.X ;  /* 0x0000000000067919 */ /* 0x000e220000002100 */
[----:B------:R-:W-:-:S02]  /*13870*/  LOP3.LUT R189, R189, 0xffff, RZ, 0xc0, !PT ;  /* 0x0000ffffbdbd7812 */ /* 0x000fc400078ec0ff */
[----:B------:R-:W-:Y:S01]  /*13880*/  LOP3.LUT R183, R183, 0xffff, RZ, 0xc0, !PT ;  /* 0x0000ffffb7b77812 */ /* 0x000fe200078ec0ff */
[----:B------:R-:W4:Y:S01]  /*13890*/  LDL R35, [R1+0x954] ;  /* 0x0009540001237983 */ /* 0x000f220000100800 */
[----:B------:R-:W-:Y:S02]  /*138a0*/  LOP3.LUT R179, R179, 0xffff, RZ, 0xc0, !PT ;  /* 0x0000ffffb3b37812 */ /* 0x000fe400078ec0ff */
[----:B------:R-:W-:Y:S01]  /*138b0*/  LOP3.LUT R175, R175, 0xffff, RZ, 0xc0, !PT ;  /* 0x0000ffffafaf7812 */ /* 0x000fe200078ec0ff */
[----:B------:R-:W4:Y:S01]  /*138c0*/  LDL R34, [R1+0x958] ;  /* 0x0009580001227983 */ /* 0x000f220000100800 */
[----:B------:R-:W-:Y:S02]  /*138d0*/  LOP3.LUT R171, R171, 0xffff, RZ, 0xc0, !PT ;  /* 0x0000ffffabab7812 */ /* 0x000fe400078ec0ff */
[----:B------:R-:W-:Y:S01]  /*138e0*/  LOP3.LUT R167, R167, 0xffff, RZ, 0xc0, !PT ;  /* 0x0000ffffa7a77812 */ /* 0x000fe200078ec0ff */
[----:B------:R-:W4:Y:S01]  /*138f0*/  LDL R33, [R1+0x934] ;  /* 0x0009340001217983 */ /* 0x000f220000100800 */
[----:B------:R-:W-:-:S02]  /*13900*/  LOP3.LUT R163, R163, 0xffff, RZ, 0xc0, !PT ;  /* 0x0000ffffa3a37812 */ /* 0x000fc400078ec0ff */
[----:B------:R-:W-:Y:S01]  /*13910*/  LOP3.LUT R160, R160, 0xffff, RZ, 0xc0, !PT ;  /* 0x0000ffffa0a07812 */ /* 0x000fe200078ec0ff */
        /* <DEDUP_REMOVED lines=8> */
[----:B0-----:R-:W-:Y:S02]  /*139a0*/  LOP3.LUT R6, R6, 0x3f, RZ, 0xc0, !PT ;  /* 0x0000003f06067812 */ /* 0x001fe400078ec0ff */
[----:B------:R-:W-:Y:S02]  /*139b0*/  LOP3.LUT R5, R5, 0xffff, RZ, 0xc0, !PT ;  /* 0x0000ffff05057812 */ /* 0x000fe400078ec0ff */
[----:B------:R-:W-:Y:S02]  /*139c0*/  ISETP.GE.AND P0, PT, R6, R4, PT ;  /* 0x000000040600720c */ /* 0x000fe40003f06270 */
[----:B------:R-:W-:-:S02]  /*139d0*/  PRMT R183, R189, 0x3340, R183 ;  /* 0x00003340bdb77816 */ /* 0x000fc400000000b7 */
[----:B------:R-:W-:Y:S02]  /*139e0*/  PRMT R4, R179, 0x3340, R175 ;  /* 0x00003340b3047816 */ /* 0x000fe400000000af */
[----:B------:R-:W-:Y:S02]  /*139f0*/  PRMT R167, R171, 0x3340, R167 ;  /* 0x00003340aba77816 */ /* 0x000fe400000000a7 */
[----:B------:R-:W-:Y:S02]  /*13a00*/  PRMT R160, R163, 0x3340, R160 ;  /* 0x00003340a3a07816 */ /* 0x000fe400000000a0 */
[----:B------:R-:W-:Y:S02]  /*13a10*/  PRMT R155, R157, 0x3340, R155 ;  /* 0x000033409d9b7816 */ /* 0x000fe4000000009b */
[----:B------:R-:W-:Y:S02]  /*13a20*/  PRMT R6, R153, 0x3340, R23 ;  /* 0x0000334099067816 */ /* 0x000fe40000000017 */
[----:B------:R-:W-:-:S02]  /*13a30*/  PRMT R19, R21, 0x3340, R19 ;  /* 0x0000334015137816 */ /* 0x000fc40000000013 */
[----:B------:R-:W-:Y:S02]  /*13a40*/  PRMT R7, R17, 0x3340, R5 ;  /* 0x0000334011077816 */ /* 0x000fe40000000005 */
[----:B------:R-:W-:Y:S02]  /*13a50*/  PRMT R4, R183, 0x5410, R4 ;  /* 0x00005410b7047816 */ /* 0x000fe40000000004 */
[----:B------:R-:W-:Y:S02]  /*13a60*/  PRMT R5, R167, 0x5410, R160 ;  /* 0x00005410a7057816 */ /* 0x000fe400000000a0 */
[----:B------:R-:W-:Y:S02]  /*13a70*/  PRMT R6, R155, 0x5410, R6 ;  /* 0x000054109b067816 */ /* 0x000fe40000000006 */
[----:B------:R-:W-:Y:S02]  /*13a80*/  PRMT R7, R19, 0x5410, R7 ;  /* 0x0000541013077816 */ /* 0x000fe40000000007 */
[----:B------:R-:W-:-:S03]  /*13a90*/  PRMT R49, RZ, 0x7610, R49 ;  /* 0x00007610ff317816 */ /* 0x000fc60000000031 */
[----:B---3--:R0:W-:Y:S01]  /*13aa0*/  STS.128 [R37+UR4], R4 ;  /* 0x0000000425007988 */ /* 0x0081e20008000c04 */
[----:B------:R-:W-:Y:S02]  /*13ab0*/  PRMT R62, RZ, 0x7610, R62 ;  /* 0x00007610ff3e7816 */ /* 0x000fe4000000003e */
[----:B------:R-:W-:Y:S02]  /*13ac0*/  PRMT R61, RZ, 0x7610, R61 ;  /* 0x00007610ff3d7816 */ /* 0x000fe4000000003d */
[----:B------:R-:W-:Y:S02]  /*13ad0*/  PRMT R60, RZ, 0x7610, R60 ;  /* 0x00007610ff3c7816 */ /* 0x000fe4000000003c */
[----:B------:R-:W-:Y:S02]  /*13ae0*/  PRMT R59, RZ, 0x7610, R59 ;  /* 0x00007610ff3b7816 */ /* 0x000fe4000000003b */
[----:B------:R-:W-:Y:S02]  /*13af0*/  PRMT R58, RZ, 0x7610, R58 ;  /* 0x00007610ff3a7816 */ /* 0x000fe4000000003a */
[----:B------:R-:W-:Y:S01]  /*13b00*/  PRMT R57, RZ, 0x7610, R57 ;  /* 0x00007610ff397816 */ /* 0x000fe20000000039 */
[----:B0-----:R-:W3:Y:S04]  /*13b10*/  LDL R7, [R1+0x8f8] ;  /* 0x0008f80001077983 */ /* 0x001ee80000100800 */
[----:B------:R-:W3:Y:S01]  /*13b20*/  LDL R6, [R1+0x8d4] ;  /* 0x0008d40001067983 */ /* 0x000ee20000100800 */
[----:B--2---:R-:W-:-:S02]  /*13b30*/  @!P0 IMAD.MOV.U32 R5, RZ, RZ, R30 ;  /* 0x000000ffff058224 */ /* 0x004fc400078e001e */
[----:B----4-:R-:W-:-:S05]  /*13b40*/  @!P0 IMAD.MOV.U32 R4, RZ, RZ, R27 ;  /* 0x000000ffff048224 */ /* 0x010fca00078e001b */
[----:B------:R0:W2:Y:S02]  /*13b50*/  @!P0 LDG.E.U8 R49, desc[UR6][R4.64] ;  /* 0x0000000604318981 */ /* 0x0000a4000c1e1100 */
[----:B0-----:R-:W-:Y:S02]  /*13b60*/  @!P0 IMAD.MOV.U32 R5, RZ, RZ, R10 ;  /* 0x000000ffff058224 */ /* 0x001fe400078e000a */
[----:B------:R-:W4:Y:S01]  /*13b70*/  LDL R10, [R1+0x914] ;  /* 0x00091400010a7983 */ /* 0x000f220000100800 */
[----:B------:R-:W-:-:S03]  /*13b80*/  @!P0 IMAD.MOV.U32 R4, RZ, RZ, R9 ;  /* 0x000000ffff048224 */ /* 0x000fc600078e0009 */
[----:B------:R-:W3:Y:S04]  /*13b90*/  LDL R9, [R1+0x918] ;  /* 0x0009180001097983 */ /* 0x000ee80000100800 */
[----:B------:R0:W2:Y:S02]  /*13ba0*/  @!P0 LDG.E.U8 R62, desc[UR6][R4.64] ;  /* 0x00000006043e8981 */ /* 0x0000a4000c1e1100 */
[----:B0-----:R-:W-:Y:S02]  /*13bb0*/  @!P0 IMAD.MOV.U32 R4, RZ, RZ, R8 ;  /* 0x000000ffff048224 */ /* 0x001fe400078e0008 */
[----:B------:R-:W-:Y:S01]  /*13bc0*/  @!P0 IMAD.MOV.U32 R5, RZ, RZ, R48 ;  /* 0x000000ffff058224 */ /* 0x000fe200078e0030 */
[----:B------:R-:W2:Y:S04]  /*13bd0*/  LDL R8, [R1+0x8f4] ;  /* 0x0008f40001087983 */ /* 0x000ea80000100800 */
[----:B------:R0:W2:Y:S02]  /*13be0*/  @!P0 LDG.E.U8 R61, desc[UR6][R4.64] ;  /* 0x00000006043d8981 */ /* 0x0000a4000c1e1100 */
[----:B0-----:R-:W-:-:S02]  /*13bf0*/  @!P0 IMAD.MOV.U32 R4, RZ, RZ, R46 ;  /* 0x000000ffff048224 */ /* 0x001fc400078e002e */
[----:B------:R-:W-:-:S05]  /*13c00*/  @!P0 IMAD.MOV.U32 R5, RZ, RZ, R47 ;  /* 0x000000ffff058224 */ /* 0x000fca00078e002f */
[----:B------:R0:W2:Y:S02]  /*13c10*/  @!P0 LDG.E.U8 R60, desc[UR6][R4.64] ;  /* 0x00000006043c8981 */ /* 0x0000a4000c1e1100 */
[----:B0-----:R-:W-:Y:S02]  /*13c20*/  @!P0 IMAD.MOV.U32 R4, RZ, RZ, R44 ;  /* 0x000000ffff048224 */ /* 0x001fe400078e002c */
[----:B------:R-:W-:-:S05]  /*13c30*/  @!P0 IMAD.MOV.U32 R5, RZ, RZ, R45 ;  /* 0x000000ffff058224 */ /* 0x000fca00078e002d */
[----:B------:R0:W2:Y:S02]  /*13c40*/  @!P0 LDG.E.U8 R59, desc[UR6][R4.64] ;  /* 0x00000006043b8981 */ /* 0x0000a4000c1e1100 */
[----:B0-----:R-:W-:Y:S02]  /*13c50*/  @!P0 IMAD.MOV.U32 R4, RZ, RZ, R42 ;  /* 0x000000ffff048224 */ /* 0x001fe400078e002a */
[----:B------:R-:W-:-:S05]  /*13c60*/  @!P0 IMAD.MOV.U32 R5, RZ, RZ, R43 ;  /* 0x000000ffff058224 */ /* 0x000fca00078e002b */
[----:B------:R0:W2:Y:S02]  /*13c70*/  @!P0 LDG.E.U8 R58, desc[UR6][R4.64] ;  /* 0x00000006043a8981 */ /* 0x0000a4000c1e1100 */
[----:B0-----:R-:W-:Y:S02]  /*13c80*/  @!P0 IMAD.MOV.U32 R4, RZ, RZ, R40 ;  /* 0x000000ffff048224 */ /* 0x001fe400078e0028 */
[----:B------:R-:W-:-:S05]  /*13c90*/  @!P0 IMAD.MOV.U32 R5, RZ, RZ, R41 ;  /* 0x000000ffff058224 */ /* 0x000fca00078e0029 */
[----:B------:R0:W2:Y:S01]  /*13ca0*/  @!P0 LDG.E.U8 R57, desc[UR6][R4.64] ;  /* 0x0000000604398981 */ /* 0x0000a2000c1e1100 */
[----:B------:R-:W-:Y:S01]  /*13cb0*/  PRMT R56, RZ, 0x7610, R56 ;  /* 0x00007610ff387816 */ /* 0x000fe20000000038 */
[----:B0-----:R-:W-:Y:S02]  /*13cc0*/  @!P0 IMAD.MOV.U32 R4, RZ, RZ, R31 ;  /* 0x000000ffff048224 */ /* 0x001fe400078e001f */
[----:B------:R-:W2:Y:S01]  /*13cd0*/  LDL.LU R31, [R1+0x8d8] ;  /* 0x0008d800011f7983 */ /* 0x000ea20000300800 */
[----:B------:R-:W-:Y:S01]  /*13ce0*/  @!P0 IMAD.MOV.U32 R5, RZ, RZ, R39 ;  /* 0x000000ffff058224 */ /* 0x000fe200078e0027 */
[----:B------:R-:W-:Y:S02]  /*13cf0*/  PRMT R55, RZ, 0x7610, R55 ;  /* 0x00007610ff377816 */ /* 0x000fe40000000037 */
[----:B------:R-:W-:Y:S01]  /*13d00*/  PRMT R54, RZ, 0x7610, R54 ;  /* 0x00007610ff367816 */ /* 0x000fe20000000036 */
[----:B------:R-:W2:Y:S04]  /*13d10*/  LDL R50, [R1+0x834] ;  /* 0x0008340001327983 */ /* 0x000ea80000100800 */
[----:B------:R0:W2:Y:S01]  /*13d20*/  @!P0 LDG.E.U8 R56, desc[UR6][R4.64] ;  /* 0x0000000604388981 */ /* 0x0000a2000c1e1100 */
[----:B------:R-:W-:-:S02]  /*13d30*/  PRMT R53, RZ, 0x7610, R53 ;  /* 0x00007610ff357816 */ /* 0x000fc40000000035 */
[----:B------:R-:W-:Y:S01]  /*13d40*/  PRMT R52, RZ, 0x7610, R52 ;  /* 0x00007610ff347816 */ /* 0x000fe20000000034 */
[----:B------:R-:W2:Y:S01]  /*13d50*/  LDL R48, [R1+0x838] ;  /* 0x0008380001307983 */ /* 0x000ea20000100800 */
[----:B------:R-:W-:-:S03]  /*13d60*/  PRMT R51, RZ, 0x7610, R51 ;  /* 0x00007610ff337816 */ /* 0x000fc60000000033 */
[----:B------:R-:W2:Y:S01]  /*13d70*/  LDL R47, [R1+0x814] ;  /* 0x00081400012f7983 */ /* 0x000ea20000100800 */
[----:B0-----:R-:W-:Y:S02]  /*13d80*/  @!P0 IMAD.MOV.U32 R4, RZ, RZ, R36 ;  /* 0x000000ffff048224 */ /* 0x001fe400078e0024 */
[----:B------:R-:W-:Y:S01]  /*13d90*/  @!P0 IMAD.MOV.U32 R5, RZ, RZ, R38 ;  /* 0x000000ffff058224 */ /* 0x000fe200078e0026 */
[----:B------:R-:W2:Y:S04]  /*13da0*/  LDL R36, [R1+0x894] ;  /* 0x0008940001247983 */ /* 0x000ea80000100800 */
[----:B------:R0:W2:Y:S04]  /*13db0*/  @!P0 LDG.E.U8 R55, desc[UR6][R4.64] ;  /* 0x0000000604378981 */ /* 0x0000a8000c1e1100 */
[----:B------:R-:W2:Y:S01]  /*13dc0*/  LDL R46, [R1+0x818] ;  /* 0x00081800012e7983 */ /* 0x000ea20000100800 */
[----:B------:R-:W-:-:S03]  /*13dd0*/  PRMT R252, RZ, 0x7610, R252 ;  /* 0x00007610fffc7816 */ /* 0x000fc600000000fc */
[----:B------:R-:W2:Y:S01]  /*13de0*/  LDL R45, [R1+0x7f4] ;  /* 0x0007f400012d7983 */ /* 0x000ea20000100800 */
[----:B0-----:R-:W-:Y:S02]  /*13df0*/  @!P0 IMAD.MOV.U32 R4, RZ, RZ, R34 ;  /* 0x000000ffff048224 */ /* 0x001fe400078e0022 */
[----:B------:R-:W-:Y:S01]  /*13e00*/  @!P0 IMAD.MOV.U32 R5, RZ, RZ, R35 ;  /* 0x000000ffff058224 */ /* 0x000fe200078e0023 */
[----:B------:R-:W2:Y:S04]  /*13e10*/  LDL R34, [R1+0x874] ;  /* 0x0008740001227983 */ /* 0x000ea80000100800 */
[----:B------:R-:W2:Y:S04]  /*13e20*/  LDL R35, [R1+0x898] ;  /* 0x0008980001237983 */ /* 0x000ea80000100800 */
[----:B------:R0:W2:Y:S01]  /*13e30*/  @!P0 LDG.E.U8 R54, desc[UR6][R4.64] ;  /* 0x0000000604368981 */ /* 0x0000a2000c1e1100 */
[----:B------:R-:W-:-:S03]  /*13e40*/  LOP3.LUT R216, R216, 0xffff, RZ, 0xc0, !PT ;  /* 0x0000ffffd8d87812 */ /* 0x000fc600078ec0ff */
[----:B------:R-:W2:Y:S01]  /*13e50*/  LDL R44, [R1+0x7f8] ;  /* 0x0007f800012c7983 */ /* 0x000ea20000100800 */
[----:B------:R-:W-:Y:S02]  /*13e60*/  LOP3.LUT R213, R213, 0xffff, RZ, 0xc0, !PT ;  /* 0x0000ffffd5d57812 */ /* 0x000fe400078ec0ff */
[----:B------:R-:W-:Y:S01]  /*13e70*/  LOP3.LUT R210, R210, 0xffff, RZ, 0xc0, !PT ;  /* 0x0000ffffd2d27812 */ /* 0x000fe200078ec0ff */
[----:B------:R-:W2:Y:S01]  /*13e80*/  LDL R43, [R1+0x7d4] ;  /* 0x0007d400012b7983 */ /* 0x000ea20000100800 */
[----:B0-----:R-:W-:-:S03]  /*13e90*/  @!P0 IMAD.MOV.U32 R5, RZ, RZ, R33 ;  /* 0x000000ffff058224 */ /* 0x001fc600078e0021 */
[----:B------:R-:W2:Y:S01]  /*13ea0*/  LDL R33, [R1+0x878] ;  /* 0x0008780001217983 */ /* 0x000ea20000100800 */
[----:B------:R-:W-:-:S03]  /*13eb0*/  @!P0 IMAD.MOV.U32 R4, RZ, RZ, R26 ;  /* 0x000000ffff048224 */ /* 0x000fc600078e001a */
[----:B------:R-:W2:Y:S04]  /*13ec0*/  LDL R26, [R1+0x854] ;  /* 0x00085400011a7983 */ /* 0x000ea80000100800 */
[----:B------:R4:W2:Y:S01]  /*13ed0*/  @!P0 LDG.E.U8 R53, desc[UR6][R4.64] ;  /* 0x0000000604358981 */ /* 0x0008a2000c1e1100 */
[----:B------:R-:W-:Y:S02]  /*13ee0*/  LOP3.LUT R208, R208, 0xffff, RZ, 0xc0, !PT ;  /* 0x0000ffffd0d07812 */ /* 0x000fe400078ec0ff */
[----:B------:R-:W-:Y:S01]  /*13ef0*/  LOP3.LUT R205, R205, 0xffff, RZ, 0xc0, !PT ;  /* 0x0000ffffcdcd7812 */ /* 0x000fe200078ec0ff */
[----:B------:R-:W2:Y:S01]  /*13f00*/  LDL R42, [R1+0x7d8] ;  /* 0x0007d800012a7983 */ /* 0x000ea20000100800 */
[----:B------:R-:W-:Y:S02]  /*13f10*/  LOP3.LUT R201, R201, 0xffff, RZ, 0xc0, !PT ;  /* 0x0000ffffc9c97812 */ /* 0x000fe400078ec0ff */
[----:B------:R-:W-:Y:S01]  /*13f20*/  LOP3.LUT R197, R197, 0xffff, RZ, 0xc0, !PT ;  /* 0x0000ffffc5c57812 */ /* 0x000fe200078ec0ff */
[----:B------:R-:W2:Y:S01]  /*13f30*/  LDL R41, [R1+0x7b4] ;  /* 0x0007b40001297983 */ /* 0x000ea20000100800 */
[----:B------:R-:W-:-:S02]  /*13f40*/  LOP3.LUT R192, R192, 0xffff, RZ, 0xc0, !PT ;  /* 0x0000ffffc0c07812 */ /* 0x000fc400078ec0ff */
[----:B------:R-:W-:Y:S01]  /*13f50*/  LOP3.LUT R186, R186, 0xffff, RZ, 0xc0, !PT ;  /* 0x0000ffffbaba7812 */ /* 0x000fe200078ec0ff */
[----:B------:R-:W2:Y:S01]  /*13f60*/  LDL R40, [R1+0x7b8] ;  /* 0x0007b80001287983 */ /* 0x000ea20000100800 */
[----:B------:R-:W-:Y:S02]  /*13f70*/  LOP3.LUT R181, R181, 0xffff, RZ, 0xc0, !PT ;  /* 0x0000ffffb5b57812 */ /* 0x000fe400078ec0ff */
[----:B------:R-:W-:Y:S01]  /*13f80*/  LOP3.LUT R177, R177, 0xffff, RZ, 0xc0, !PT ;  /* 0x0000ffffb1b17812 */ /* 0x000fe200078ec0ff */
[----:B------:R-:W2:Y:S01]  /*13f90*/  LDL R39, [R1+0x794] ;  /* 0x0007940001277983 */ /* 0x000ea20000100800 */
[----:B------:R-:W-:Y:S02]  /*13fa0*/  LOP3.LUT R173, R173, 0xffff, RZ, 0xc0, !PT ;  /* 0x0000ffffadad7812 */ /* 0x000fe400078ec0ff */
[----:B------:R-:W-:Y:S01]  /*13fb0*/  LOP3.LUT R169, R169, 0xffff, RZ, 0xc0, !PT ;  /* 0x0000ffffa9a97812 */ /* 0x000fe200078ec0ff */
[----:B------:R-:W2:Y:S01]  /*13fc0*/  LDL R38, [R1+0x774] ;  /* 0x0007740001267983 */ /* 0x000ea20000100800 */
[----:B----4-:R-:W-:-:S03]  /*13fd0*/  @!P0 IMAD.MOV.U32 R5, RZ, RZ, R10 ;  /* 0x000000ffff058224 */ /* 0x010fc600078e000a */
[----:B------:R-:W4:Y:S01]  /*13fe0*/  LDL R10, [R1+0x858] ;  /* 0x00085800010a7983 */ /* 0x000f220000100800 */
[----:B---3--:R-:W-:Y:S01]  /*13ff0*/  @!P0 IMAD.MOV.U32 R4, RZ, RZ, R9 ;  /* 0x000000ffff048224 */ /* 0x008fe200078e0009 */
[----:B------:R-:W-:Y:S02]  /*14000*/  LOP3.LUT R165, R165, 0xffff, RZ, 0xc0, !PT ;  /* 0x0000ffffa5a57812 */ /* 0x000fe400078ec0ff */
[----:B------:R-:W3:Y:S04]  /*14010*/  LDL R9, [R1+0x8b4] ;  /* 0x0008b40001097983 */ /* 0x000ee80000100800 */
[----:B------:R0:W3:Y:S01]  /*14020*/  @!P0 LDG.E.U8 R52, desc[UR6][R4.64] ;  /* 0x0000000604348981 */ /* 0x0000e2000c1e1100 */
[----:B------:R-:W-:Y:S01]  /*14030*/  LOP3.LUT R161, R161, 0xffff, RZ, 0xc0, !PT ;  /* 0x0000ffffa1a17812 */ /* 0x000fe200078ec0ff */
[----:B0-----:R-:W-:-:S02]  /*14040*/  @!P0 IMAD.MOV.U32 R4, RZ, RZ, R7 ;  /* 0x000000ffff048224 */ /* 0x001fc400078e0007 */
[----:B--2---:R-:W-:Y:S01]  /*14050*/  @!P0 IMAD.MOV.U32 R5, RZ, RZ, R8 ;  /* 0x000000ffff058224 */ /* 0x004fe200078e0008 */
[----:B------:R-:W-:Y:S01]  /*14060*/  LOP3.LUT R158, R158, 0xffff, RZ, 0xc0, !PT ;  /* 0x0000ffff9e9e7812 */ /* 0x000fe200078ec0ff */
[----:B------:R-:W3:Y:S04]  /*14070*/  LDL R8, [R1+0x8b8] ;  /* 0x0008b80001087983 */ /* 0x000ee80000100800 */
[----:B------:R0:W2:Y:S01]  /*14080*/  @!P0 LDG.E.U8 R51, desc[UR6][R4.64] ;  /* 0x0000000604338981 */ /* 0x0000a2000c1e1100 */
[----:B------:R-:W-:Y:S02]  /*14090*/  PRMT R213, R216, 0x3340, R213 ;  /* 0x00003340d8d57816 */ /* 0x000fe400000000d5 */
[----:B------:R-:W-:Y:S01]  /*140a0*/  PRMT R201, R205, 0x3340, R201 ;  /* 0x00003340cdc97816 */ /* 0x000fe200000000c9 */
[----:B0-----:R-:W-:Y:S01]  /*140b0*/  @!P0 IMAD.MOV.U32 R5, RZ, RZ, R6 ;  /* 0x000000ffff058224 */ /* 0x001fe200078e0006 */
[----:B------:R-:W-:-:S02]  /*140c0*/  PRMT R181, R186, 0x3340, R181 ;  /* 0x00003340bab57816 */ /* 0x000fc400000000b5 */
[----:B------:R-:W-:Y:S02]  /*140d0*/  PRMT R6, R177, 0x3340, R173 ;  /* 0x00003340b1067816 */ /* 0x000fe400000000ad */
[----:B------:R-:W-:Y:S02]  /*140e0*/  PRMT R165, R169, 0x3340, R165 ;  /* 0x00003340a9a57816 */ /* 0x000fe400000000a5 */
[----:B------:R-:W-:Y:S02]  /*140f0*/  PRMT R7, R161, 0x3340, R158 ;  /* 0x00003340a1077816 */ /* 0x000fe4000000009e */
[----:B------:R-:W-:Y:S02]  /*14100*/  PRMT R6, R181, 0x5410, R6 ;  /* 0x00005410b5067816 */ /* 0x000fe40000000006 */
[----:B------:R-:W-:Y:S02]  /*14110*/  PRMT R7, R165, 0x5410, R7 ;  /* 0x00005410a5077816 */ /* 0x000fe40000000007 */
[----:B------:R-:W-:-:S02]  /*14120*/  PRMT R250, RZ, 0x7610, R250 ;  /* 0x00007610fffa7816 */ /* 0x000fc400000000fa */
[----:B------:R-:W-:Y:S01]  /*14130*/  PRMT R249, RZ, 0x7610, R249 ;  /* 0x00007610fff97816 */ /* 0x000fe200000000f9 */
[----:B------:R-:W-:-:S05]  /*14140*/  @!P0 IMAD.MOV.U32 R4, RZ, RZ, R31 ;  /* 0x000000ffff048224 */ /* 0x000fca00078e001f */
[----:B------:R0:W2:Y:S02]  /*14150*/  @!P0 LDG.E.U8 R252, desc[UR6][R4.64] ;  /* 0x0000000604fc8981 */ /* 0x0000a4000c1e1100 */
[----:B0-----:R-:W-:Y:S02]  /*14160*/  PRMT R4, R210, 0x3340, R208 ;  /* 0x00003340d2047816 */ /* 0x001fe400000000d0 */
[----:B------:R-:W-:Y:S02]  /*14170*/  PRMT R5, R197, 0x3340, R192 ;  /* 0x00003340c5057816 */ /* 0x000fe400000000c0 */
[----:B------:R-:W-:Y:S02]  /*14180*/  PRMT R4, R213, 0x5410, R4 ;  /* 0x00005410d5047816 */ /* 0x000fe40000000004 */
[----:B------:R-:W-:-:S05]  /*14190*/  PRMT R5, R201, 0x5410, R5 ;  /* 0x00005410c9057816 */ /* 0x000fca0000000005 */
[----:B------:R0:W-:Y:S02]  /*141a0*/  STS.128 [R37+UR4+0x2000], R4 ;  /* 0x0020000425007988 */ /* 0x0001e40008000c04 */
[----:B0-----:R-:W-:Y:S02]  /*141b0*/  @!P0 IMAD.MOV.U32 R5, RZ, RZ, R36 ;  /* 0x000000ffff058224 */ /* 0x001fe400078e0024 */
[----:B------:R-:W2:Y:S04]  /*141c0*/  LDL R37, [R1+0x778] ;  /* 0x0007780001257983 */ /* 0x000ea80000100800 */
[----:B------:R-:W2:Y:S01]  /*141d0*/  LDL R36, [R1+0x798] ;  /* 0x0007980001247983 */ /* 0x000ea20000100800 */
[----:B------:R-:W-:-:S03]  /*141e0*/  @!P0 IMAD.MOV.U32 R4, RZ, RZ, R35 ;  /* 0x000000ffff048224 */ /* 0x000fc600078e0023 */
[----:B------:R-:W2:Y:S04]  /*141f0*/  LDL R35, [R1+0x754] ;  /* 0x0007540001237983 */ /* 0x000ea80000100800 */
[----:B------:R0:W2:Y:S01]  /*14200*/  @!P0 LDG.E.U8 R250, desc[UR6][R4.64] ;  /* 0x0000000604fa8981 */ /* 0x0000a2000c1e1100 */
[----:B------:R-:W-:Y:S02]  /*14210*/  PRMT R248, RZ, 0x7610, R248 ;  /* 0x00007610fff87816 */ /* 0x000fe400000000f8 */
[----:B------:R-:W-:Y:S01]  /*14220*/  PRMT R247, RZ, 0x7610, R247 ;  /* 0x00007610fff77816 */ /* 0x000fe200000000f7 */
[----:B------:R-:W2:Y:S01]  /*14230*/  LDL R7, [R1+0x6f8] ;  /* 0x0006f80001077983 */ /* 0x000ea20000100800 */
[----:B------:R-:W-:Y:S02]  /*14240*/  PRMT R246, RZ, 0x7610, R246 ;  /* 0x00007610fff67816 */ /* 0x000fe400000000f6 */
[----:B------:R-:W-:Y:S01]  /*14250*/  PRMT R245, RZ, 0x7610, R245 ;  /* 0x00007610fff57816 */ /* 0x000fe200000000f5 */
[----:B------:R-:W2:Y:S01]  /*14260*/  LDL R6, [R1+0x6d8] ;  /* 0x0006d80001067983 */ /* 0x000ea20000100800 */
[----:B0-----:R-:W-:-:S02]  /*14270*/  @!P0 IMAD.MOV.U32 R4, RZ, RZ, R33 ;  /* 0x000000ffff048224 */ /* 0x001fc400078e0021 */
[----:B------:R-:W-:Y:S01]  /*14280*/  @!P0 IMAD.MOV.U32 R5, RZ, RZ, R34 ;  /* 0x000000ffff058224 */ /* 0x000fe200078e0022 */
[----:B------:R-:W2:Y:S04]  /*14290*/  LDL R33, [R1+0x734] ;  /* 0x0007340001217983 */ /* 0x000ea80000100800 */
[----:B------:R-:W2:Y:S04]  /*142a0*/  LDL R34, [R1+0x758] ;  /* 0x0007580001227983 */ /* 0x000ea80000100800 */
[----:B------:R0:W2:Y:S02]  /*142b0*/  @!P0 LDG.E.U8 R249, desc[UR6][R4.64] ;  /* 0x0000000604f98981 */ /* 0x0000a4000c1e1100 */
[----:B0-----:R-:W-:-:S02]  /*142c0*/  @!P0 IMAD.MOV.U32 R5, RZ, RZ, R26 ;  /* 0x000000ffff058224 */ /* 0x001fc400078e001a */
[----:B------:R-:W2:Y:S01]  /*142d0*/  LDL R26, [R1+0x738] ;  /* 0x00073800011a7983 */ /* 0x000ea20000100800 */
[----:B----4-:R-:W-:-:S03]  /*142e0*/  @!P0 IMAD.MOV.U32 R4, RZ, RZ, R10 ;  /* 0x000000ffff048224 */ /* 0x010fc600078e000a */
[----:B------:R-:W4:Y:S04]  /*142f0*/  LDL R10, [R1+0x714] ;  /* 0x00071400010a7983 */ /* 0x000f280000100800 */
[----:B------:R0:W4:Y:S02]  /*14300*/  @!P0 LDG.E.U8 R248, desc[UR6][R4.64] ;  /* 0x0000000604f88981 */ /* 0x000124000c1e1100 */
[----:B0-----:R-:W-:Y:S02]  /*14310*/  @!P0 IMAD.MOV.U32 R4, RZ, RZ, R48 ;  /* 0x000000ffff048224 */ /* 0x001fe400078e0030 */
[----:B------:R-:W-:-:S05]  /*14320*/  @!P0 IMAD.MOV.U32 R5, RZ, RZ, R50 ;  /* 0x000000ffff058224 */ /* 0x000fca00078e0032 */
[----:B------:R0:W4:Y:S02]  /*14330*/  @!P0 LDG.E.U8 R247, desc[UR6][R4.64] ;  /* 0x0000000604f78981 */ /* 0x000124000c1e1100 */
[----:B0-----:R-:W-:Y:S02]  /*14340*/  @!P0 IMAD.MOV.U32 R4, RZ, RZ, R46 ;  /* 0x000000ffff048224 */ /* 0x001fe400078e002e */
[----:B------:R-:W-:-:S05]  /*14350*/  @!P0 IMAD.MOV.U32 R5, RZ, RZ, R47 ;  /* 0x000000ffff058224 */ /* 0x000fca00078e002f */
[----:B------:R0:W4:Y:S01]  /*14360*/  @!P0 LDG.E.U8 R246, desc[UR6][R4.64] ;  /* 0x0000000604f68981 */ /* 0x000122000c1e1100 */
[----:B------:R-:W-:Y:S01]  /*14370*/  PRMT R244, RZ, 0x7610, R244 ;  /* 0x00007610fff47816 */ /* 0x000fe200000000f4 */
[----:B0-----:R-:W-:Y:S02]  /*14380*/  @!P0 IMAD.MOV.U32 R4, RZ, RZ, R44 ;  /* 0x000000ffff048224 */ /* 0x001fe400078e002c */
[----:B------:R-:W-:-:S05]  /*14390*/  @!P0 IMAD.MOV.U32 R5, RZ, RZ, R45 ;  /* 0x000000ffff058224 */ /* 0x000fca00078e002d */
[----:B------:R0:W4:Y:S01]  /*143a0*/  @!P0 LDG.E.U8 R245, desc[UR6][R4.64] ;  /* 0x0000000604f58981 */ /* 0x000122000c1e1100 */
[----:B------:R-:W-:Y:S02]  /*143b0*/  PRMT R243, RZ, 0x7610, R243 ;  /* 0x00007610fff37816 */ /* 0x000fe400000000f3 */
[----:B------:R-:W-:Y:S02]  /*143c0*/  PRMT R251, RZ, 0x7610, R251 ;  /* 0x00007610fffb7816 */ /* 0x000fe400000000fb */
[----:B------:R-:W-:-:S04]  /*143d0*/  PRMT R242, RZ, 0x7610, R242 ;  /* 0x00007610fff27816 */ /* 0x000fc800000000f2 */
[----:B---3--:R-:W3:Y:S01]  /*143e0*/  @!P0 LDG.E.U8 R251, desc[UR6][R8.64] ;  /* 0x0000000608fb8981 */ /* 0x008ee2000c1e1100 */
[----:B0-----:R-:W-:Y:S02]  /*143f0*/  @!P0 IMAD.MOV.U32 R4, RZ, RZ, R42 ;  /* 0x000000ffff048224 */ /* 0x001fe400078e002a */
[----:B------:R-:W-:-:S05]  /*14400*/  @!P0 IMAD.MOV.U32 R5, RZ, RZ, R43 ;  /* 0x000000ffff058224 */ /* 0x000fca00078e002b */
[----:B------:R0:W3:Y:S01]  /*14410*/  @!P0 LDG.E.U8 R244, desc[UR6][R4.64] ;  /* 0x0000000604f48981 */ /* 0x0000e2000c1e1100 */
[----:B------:R-:W-:-:S03]  /*14420*/  PRMT R241, RZ, 0x7610, R241 ;  /* 0x00007610fff17816 */ /* 0x000fc600000000f1 */
[----:B------:R-:W3:Y:S01]  /*14430*/  LDL R9, [R1+0x718] ;  /* 0x0007180001097983 */ /* 0x000ee20000100800 */
[----:B------:R-:W-:-:S03]  /*14440*/  PRMT R240, RZ, 0x7610, R240 ;  /* 0x00007610fff07816 */ /* 0x000fc600000000f0 */
[----:B------:R-:W3:Y:S01]  /*14450*/  LDL R8, [R1+0x6f4] ;  /* 0x0006f40001087983 */ /* 0x000ee20000100800 */
[----:B0-----:R-:W-:Y:S02]  /*14460*/  @!P0 IMAD.MOV.U32 R4, RZ, RZ, R40 ;  /* 0x000000ffff048224 */ /* 0x001fe400078e0028 */
[----:B------:R-:W-:-:S05]  /*14470*/  @!P0 IMAD.MOV.U32 R5, RZ, RZ, R41 ;  /* 0x000000ffff058224 */ /* 0x000fca00078e0029 */
[----:B------:R0:W3:Y:S02]  /*14480*/  @!P0 LDG.E.U8 R243, desc[UR6][R4.64] ;  /* 0x0000000604f38981 */ /* 0x0000e4000c1e1100 */
[----:B0-----:R-:W-:Y:S01]  /*14490*/  @!P0 IMAD.MOV.U32 R5, RZ, RZ, R39 ;  /* 0x000000ffff058224 */ /* 0x001fe200078e0027 */
[----:B------:R-:W-:Y:S01]  /*144a0*/  PRMT R239, RZ, 0x7610, R239 ;  /* 0x00007610ffef7816 */ /* 0x000fe200000000ef */
[----:B------:R-:W-:Y:S02]  /*144b0*/  IMAD.MOV.U32 R151, RZ, RZ, R0 ;  /* 0x000000ffff977224 */ /* 0x000fe400078e0000 */
[----:B--2---:R-:W-:Y:S02]  /*144c0*/  @!P0 IMAD.MOV.U32 R4, RZ, RZ, R36 ;  /* 0x000000ffff048224 */ /* 0x004fe400078e0024 */
[----:B------:R-:W2:Y:S04]  /*144d0*/  LDL.LU R36, [R1+0x6d4] ;  /* 0x0006d40001247983 */ /* 0x000ea80000300800 */
[----:B------:R0:W2:Y:S04]  /*144e0*/  @!P0 LDG.E.U8 R242, desc[UR6][R4.64] ;  /* 0x0000000604f28981 */ /* 0x0000a8000c1e1100 */
[----:B------:R-:W2:Y:S04]  /*144f0*/  LDL R67, [R1+0xa0c] ;  /* 0x000a0c0001437983 */ /* 0x000ea80000100800 */
[----:B------:R-:W2:Y:S01]  /*14500*/  LDL R66, [R1+0xa10] ;  /* 0x000a100001427983 */ /* 0x000ea20000100800 */
[----:B0-----:R-:W-:-:S02]  /*14510*/  @!P0 IMAD.MOV.U32 R4, RZ, RZ, R37 ;  /* 0x000000ffff048224 */ /* 0x001fc400078e0025 */
[----:B------:R-:W-:Y:S01]  /*14520*/  @!P0 IMAD.MOV.U32 R5, RZ, RZ, R38 ;  /* 0x000000ffff058224 */ /* 0x000fe200078e0026 */
[----:B------:R-:W2:Y:S04]  /*14530*/  LDL R37, [R1+0xa34] ;  /* 0x000a340001257983 */ /* 0x000ea80000100800 */
        /* <DEDUP_REMOVED lines=12> */
[----:B------:R4:W2:Y:S02]  /*14600*/  @!P0 LDG.E.U8 R239, desc[UR6][R4.64] ;  /* 0x0000000604ef8981 */ /* 0x0008a4000c1e1100 */
[----:B----4-:R-:W-:Y:S02]  /*14610*/  @!P0 IMAD.MOV.U32 R5, RZ, RZ, R10 ;  /* 0x000000ffff058224 */ /* 0x010fe400078e000a */
[----:B------:R-:W4:Y:S04]  /*14620*/  LDL R10, [R1+0xa30] ;  /* 0x000a3000010a7983 */ /* 0x000f280000100800 */
[----:B------:R-:W4:Y:S04]  /*14630*/  LDL.LU R45, [R1+0x678] ;  /* 0x00067800012d7983 */ /* 0x000f280000300800 */
[----:B------:R-:W4:Y:S04]  /*14640*/  LDL.LU R44, [R1+0x6b4] ;  /* 0x0006b400012c7983 */ /* 0x000f280000300800 */
[----:B------:R-:W4:Y:S04]  /*14650*/  LDL.LU R41, [R1+0x698] ;  /* 0x0006980001297983 */ /* 0x000f280000300800 */
[----:B------:R-:W4:Y:S04]  /*14660*/  LDL.LU R33, [R1+0x6b8] ;  /* 0x0006b80001217983 */ /* 0x000f280000300800 */
[----:B------:R-:W4:Y:S01]  /*14670*/  LDL.LU R26, [R1+0x694] ;  /* 0x00069400011a7983 */ /* 0x000f220000300800 */
[----:B------:R-:W-:-:S02]  /*14680*/  PRMT R238, RZ, 0x7610, R238 ;  /* 0x00007610ffee7816 */ /* 0x000fc400000000ee */
[----:B------:R-:W-:Y:S01]  /*14690*/  PRMT R237, RZ, 0x7610, R237 ;  /* 0x00007610ffed7816 */ /* 0x000fe200000000ed */
[----:B------:R-:W4:Y:S01]  /*146a0*/  LDL R63, [R1+0x9cc] ;  /* 0x0009cc00013f7983 */ /* 0x000f220000100800 */
[----:B------:R-:W-:-:S03]  /*146b0*/  PRMT R236, RZ, 0x7610, R236 ;  /* 0x00007610ffec7816 */ /* 0x000fc600000000ec */
[----:B------:R-:W4:Y:S01]  /*146c0*/  LDL R50, [R1+0x9d0] ;  /* 0x0009d00001327983 */ /* 0x000f220000100800 */
[----:B------:R-:W-:Y:S02]  /*146d0*/  LOP3.LUT R194, R194, 0xffff, RZ, 0xc0, !PT ;  /* 0x0000ffffc2c27812 */ /* 0x000fe400078ec0ff */
        /* <DEDUP_REMOVED lines=22> */
[----:B---3--:R-:W-:-:S05]  /*14840*/  @!P0 IMAD.MOV.U32 R4, RZ, RZ, R9 ;  /* 0x000000ffff048224 */ /* 0x008fca00078e0009 */
[----:B------:R0:W3:Y:S02]  /*14850*/  @!P0 LDG.E.U8 R238, desc[UR6][R4.64] ;  /* 0x0000000604ee8981 */ /* 0x0000e4000c1e1100 */
[----:B0-----:R-:W-:Y:S02]  /*14860*/  @!P0 IMAD.MOV.U32 R4, RZ, RZ, R7 ;  /* 0x000000ffff048224 */ /* 0x001fe400078e0007 */
[----:B------:R-:W-:-:S05]  /*14870*/  @!P0 IMAD.MOV.U32 R5, RZ, RZ, R8 ;  /* 0x000000ffff058224 */ /* 0x000fca00078e0008 */
[----:B------:R0:W3:Y:S01]  /*14880*/  @!P0 LDG.E.U8 R237, desc[UR6][R4.64] ;  /* 0x0000000604ed8981 */ /* 0x0000e2000c1e1100 */
[----:B------:R-:W-:Y:S02]  /*14890*/  PRMT R188, R194, 0x3340, R188 ;  /* 0x00003340c2bc7816 */ /* 0x000fe400000000bc */
[----:B------:R-:W-:Y:S01]  /*148a0*/  PRMT R170, R174, 0x3340, R170 ;  /* 0x00003340aeaa7816 */ /* 0x000fe200000000aa */
[----:B0-----:R-:W-:Y:S01]  /*148b0*/  @!P0 IMAD.MOV.U32 R4, RZ, RZ, R6 ;  /* 0x000000ffff048224 */ /* 0x001fe200078e0006 */
[----:B------:R-:W-:Y:S02]  /*148c0*/  PRMT R156, R159, 0x3340, R156 ;  /* 0x000033409f9c7816 */ /* 0x000fe4000000009c */
[----:B------:R-:W-:Y:S02]  /*148d0*/  PRMT R6, R154, 0x3340, R152 ;  /* 0x000033409a067816 */ /* 0x000fe40000000098 */
[----:B------:R-:W-:Y:S02]  /*148e0*/  PRMT R20, R22, 0x3340, R20 ;  /* 0x0000334016147816 */ /* 0x000fe40000000014 */
[----:B------:R-:W-:-:S02]  /*148f0*/  PRMT R7, R18, 0x3340, R16 ;  /* 0x0000334012077816 */ /* 0x000fc40000000010 */
[----:B------:R-:W-:Y:S02]  /*14900*/  PRMT R6, R156, 0x5410, R6 ;  /* 0x000054109c067816 */ /* 0x000fe40000000006 */
[----:B------:R-:W-:Y:S02]  /*14910*/  PRMT R7, R20, 0x5410, R7 ;  /* 0x0000541014077816 */ /* 0x000fe40000000007 */
[----:B------:R-:W-:Y:S02]  /*14920*/  PRMT R234, RZ, 0x7610, R234 ;  /* 0x00007610ffea7816 */ /* 0x000fe400000000ea */
[----:B------:R-:W-:Y:S01]  /*14930*/  PRMT R233, RZ, 0x7610, R233 ;  /* 0x00007610ffe97816 */ /* 0x000fe200000000e9 */
[----:B--2---:R-:W-:-:S05]  /*14940*/  @!P0 IMAD.MOV.U32 R5, RZ, RZ, R36 ;  /* 0x000000ffff058224 */ /* 0x004fca00078e0024 */
[----:B------:R0:W2:Y:S02]  /*14950*/  @!P0 LDG.E.U8 R236, desc[UR6][R4.64] ;  /* 0x0000000604ec8981 */ /* 0x0000a4000c1e1100 */
[----:B0-----:R-:W-:Y:S02]  /*14960*/  PRMT R4, R182, 0x3340, R178 ;  /* 0x00003340b6047816 */ /* 0x001fe400000000b2 */
[----:B------:R-:W-:Y:S02]  /*14970*/  PRMT R5, R166, 0x3340, R162 ;  /* 0x00003340a6057816 */ /* 0x000fe400000000a2 */
[----:B------:R-:W-:Y:S02]  /*14980*/  PRMT R4, R188, 0x5410, R4 ;  /* 0x00005410bc047816 */ /* 0x000fe40000000004 */
[----:B------:R-:W-:Y:S02]  /*14990*/  PRMT R5, R170, 0x5410, R5 ;  /* 0x00005410aa057816 */ /* 0x000fe40000000005 */
[----:B------:R-:W-:-:S02]  /*149a0*/  PRMT R232, RZ, 0x7610, R232 ;  /* 0x00007610ffe87816 */ /* 0x000fc400000000e8 */
[----:B------:R-:W-:Y:S01]  /*149b0*/  PRMT R235, RZ, 0x7610, R235 ;  /* 0x00007610ffeb7816 */ /* 0x000fe200000000eb */
[----:B------:R0:W-:Y:S04]  /*149c0*/  STS.128 [R0+UR4], R4 ;  /* 0x0000000400007988 */ /* 0x0001e80008000c04 */
[----:B0-----:R-:W3:Y:S04]  /*149d0*/  LDL R7, [R1+0x8cc] ;  /* 0x0008cc0001077983 */ /* 0x001ee80000100800 */
[----:B------:R-:W2:Y:S01]  /*149e0*/  LDL R6, [R1+0x8d0] ;  /* 0x0008d00001067983 */ /* 0x000ea20000100800 */
[----:B----4-:R-:W-:-:S02]  /*149f0*/  @!P0 IMAD.MOV.U32 R4, RZ, RZ, R41 ;  /* 0x000000ffff048224 */ /* 0x010fc400078e0029 */
[----:B------:R-:W-:-:S05]  /*14a00*/  @!P0 IMAD.MOV.U32 R5, RZ, RZ, R26 ;  /* 0x000000ffff058224 */ /* 0x000fca00078e001a */
[----:B------:R0:W4:Y:S02]  /*14a10*/  @!P0 LDG.E.U8 R234, desc[UR6][R4.64] ;  /* 0x0000000604ea8981 */ /* 0x000124000c1e1100 */
[----:B0-----:R-:W-:Y:S02]  /*14a20*/  @!P0 IMAD.MOV.U32 R4, RZ, RZ, R45 ;  /* 0x000000ffff048224 */ /* 0x001fe400078e002d */
[----:B------:R-:W-:Y:S02]  /*14a30*/  @!P0 IMAD.MOV.U32 R5, RZ, RZ, R38 ;  /* 0x000000ffff058224 */ /* 0x000fe400078e0026 */
[----:B------:R-:W3:Y:S04]  /*14a40*/  LDL R38, [R1+0x950] ;  /* 0x0009500001267983 */ /* 0x000ee80000100800 */
[----:B------:R0:W4:Y:S01]  /*14a50*/  @!P0 LDG.E.U8 R233, desc[UR6][R4.64] ;  /* 0x0000000604e98981 */ /* 0x000122000c1e1100 */
[----:B------:R-:W-:-:S02]  /*14a60*/  @!P0 IMAD.MOV.U32 R8, RZ, RZ, R33 ;  /* 0x000000ffff088224 */ /* 0x000fc400078e0021 */
[----:B------:R-:W-:-:S05]  /*14a70*/  @!P0 IMAD.MOV.U32 R9, RZ, RZ, R44 ;  /* 0x000000ffff098224 */ /* 0x000fca00078e002c */
[----:B------:R-:W4:Y:S01]  /*14a80*/  @!P0 LDG.E.U8 R235, desc[UR6][R8.64] ;  /* 0x0000000608eb8981 */ /* 0x000f22000c1e1100 */
[----:B0-----:R-:W-:Y:S02]  /*14a90*/  @!P0 IMAD.MOV.U32 R4, RZ, RZ, R35 ;  /* 0x000000ffff048224 */ /* 0x001fe400078e0023 */
[----:B------:R-:W-:Y:S01]  /*14aa0*/  @!P0 IMAD.MOV.U32 R5, RZ, RZ, R37 ;  /* 0x000000ffff058224 */ /* 0x000fe200078e0025 */
[----:B------:R-:W2:Y:S04]  /*14ab0*/  LDL R35, [R1+0x930] ;  /* 0x0009300001237983 */ /* 0x000ea80000100800 */
[----:B------:R-:W4:Y:S04]  /*14ac0*/  LDL R37, [R1+0x92c] ;  /* 0x00092c0001257983 */ /* 0x000f280000100800 */
[----:B------:R0:W4:Y:S04]  /*14ad0*/  @!P0 LDG.E.U8 R232, desc[UR6][R4.64] ;  /* 0x0000000604e88981 */ /* 0x000128000c1e1100 */
[----:B------:R-:W4:Y:S04]  /*14ae0*/  LDL R9, [R1+0x8ec] ;  /* 0x0008ec0001097983 */ /* 0x000f280000100800 */
[----:B------:R-:W4:Y:S01]  /*14af0*/  LDL R8, [R1+0x8f0] ;  /* 0x0008f00001087983 */ /* 0x000f220000100800 */
[----:B0-----:R-:W-:-:S02]  /*14b00*/  @!P0 IMAD.MOV.U32 R4, RZ, RZ, R10 ;  /* 0x000000ffff048224 */ /* 0x001fc400078e000a */
[----:B------:R-:W-:Y:S01]  /*14b10*/  @!P0 IMAD.MOV.U32 R5, RZ, RZ, R34 ;  /* 0x000000ffff058224 */ /* 0x000fe200078e0022 */
[----:B------:R-:W4:Y:S04]  /*14b20*/  LDL R10, [R1+0x910] ;  /* 0x00091000010a7983 */ /* 0x000f280000100800 */
[----:B------:R-:W4:Y:S01]  /*14b30*/  LDL R34, [R1+0x90c] ;  /* 0x00090c0001227983 */ /* 0x000f220000100800 */
[----:B------:R-:W-:Y:S02]  /*14b40*/  PRMT R231, RZ, 0x7610, R231 ;  /* 0x00007610ffe77816 */ /* 0x000fe400000000e7 */
[----:B------:R-:W-:-:S04]  /*14b50*/  PRMT R230, RZ, 0x7610, R230 ;  /* 0x00007610ffe67816 */ /* 0x000fc800000000e6 */
[----:B------:R0:W4:Y:S01]  /*14b60*/  @!P0 LDG.E.U8 R231, desc[UR6][R4.64] ;  /* 0x0000000604e78981 */ /* 0x000122000c1e1100 */
[----:B------:R-:W-:Y:S01]  /*14b70*/  PRMT R229, RZ, 0x7610, R229 ;  /* 0x00007610ffe57816 */ /* 0x000fe200000000e5 */
[----:B0-----:R-:W-:Y:S02]  /*14b80*/  @!P0 IMAD.MOV.U32 R4, RZ, RZ, R66 ;  /* 0x000000ffff048224 */ /* 0x001fe400078e0042 */
[----:B------:R-:W-:-:S05]  /*14b90*/  @!P0 IMAD.MOV.U32 R5, RZ, RZ, R67 ;  /* 0x000000ffff058224 */ /* 0x000fca00078e0043 */
        /* <DEDUP_REMOVED lines=15> */
[----:B------:R-:W-:Y:S01]  /*14c90*/  @!P0 IMAD.MOV.U32 R5, RZ, RZ, R46 ;  /* 0x000000ffff058224 */ /* 0x000fe200078e002e */
[----:B------:R-:W-:Y:S02]  /*14ca0*/  PRMT R224, RZ, 0x7610, R224 ;  /* 0x00007610ffe07816 */ /* 0x000fe400000000e0 */
[----:B------:R-:W-:Y:S02]  /*14cb0*/  PRMT R223, RZ, 0x7610, R223 ;  /* 0x00007610ffdf7816 */ /* 0x000fe400000000df */
[----:B------:R-:W-:Y:S01]  /*14cc0*/  PRMT R222, RZ, 0x7610, R222 ;  /* 0x00007610ffde7816 */ /* 0x000fe200000000de */
[----:B------:R0:W4:Y:S01]  /*14cd0*/  @!P0 LDG.E.U8 R226, desc[UR6][R4.64] ;  /* 0x0000000604e28981 */ /* 0x000122000c1e1100 */
[----:B------:R-:W-:-:S02]  /*14ce0*/  PRMT R221, RZ, 0x7610, R221 ;  /* 0x00007610ffdd7816 */ /* 0x000fc400000000dd */
[----:B------:R-:W-:Y:S01]  /*14cf0*/  PRMT R220, RZ, 0x7610, R220 ;  /* 0x00007610ffdc7816 */ /* 0x000fe200000000dc */
[----:B------:R-:W-:Y:S01]  /*14d00*/  IMAD.MOV.U32 R150, RZ, RZ, R151 ;  /* 0x000000ffff967224 */ /* 0x000fe200078e0097 */
[----:B------:R-:W-:Y:S01]  /*14d10*/  LOP3.LUT R204, R204, 0xffff, RZ, 0xc0, !PT ;  /* 0x0000ffffcccc7812 */ /* 0x000fe200078ec0ff */
[----:B------:R-:W4:Y:S01]  /*14d20*/  LDL R46, [R1+0x80c] ;  /* 0x00080c00012e7983 */ /* 0x000f220000100800 */
[----:B0-----:R-:W-:Y:S01]  /*14d30*/  @!P0 IMAD.MOV.U32 R4, RZ, RZ, R40 ;  /* 0x000000ffff048224 */ /* 0x001fe200078e0028 */
[----:B------:R-:W-:Y:S01]  /*14d40*/  LOP3.LUT R200, R200, 0xffff, RZ, 0xc0, !PT ;  /* 0x0000ffffc8c87812 */ /* 0x000fe200078ec0ff */
[----:B------:R-:W-:Y:S01]  /*14d50*/  @!P0 IMAD.MOV.U32 R5, RZ, RZ, R42 ;  /* 0x000000ffff058224 */ /* 0x000fe200078e002a */
[----:B------:R-:W-:Y:S01]  /*14d60*/  LOP3.LUT R196, R196, 0xffff, RZ, 0xc0, !PT ;  /* 0x0000ffffc4c47812 */ /* 0x000fe200078ec0ff */
[----:B------:R-:W4:Y:S04]  /*14d70*/  LDL R43, [R1+0x810] ;  /* 0x00081000012b7983 */ /* 0x000f280000100800 */
[----:B------:R0:W4:Y:S02]  /*14d80*/  @!P0 LDG.E.U8 R225, desc[UR6][R4.64] ;  /* 0x0000000604e18981 */ /* 0x000124000c1e1100 */
[----:B0-----:R-:W-:-:S02]  /*14d90*/  @!P0 IMAD.MOV.U32 R5, RZ, RZ, R39 ;  /* 0x000000ffff058224 */ /* 0x001fc400078e0027 */
[----:B---3--:R-:W-:-:S05]  /*14da0*/  @!P0 IMAD.MOV.U32 R4, RZ, RZ, R38 ;  /* 0x000000ffff048224 */ /* 0x008fca00078e0026 */
[----:B------:R2:W3:Y:S02]  /*14db0*/  @!P0 LDG.E.U8 R224, desc[UR6][R4.64] ;  /* 0x0000000604e08981 */ /* 0x0004e4000c1e1100 */
[----:B--2---:R-:W-:Y:S02]  /*14dc0*/  @!P0 IMAD.MOV.U32 R4, RZ, RZ, R35 ;  /* 0x000000ffff048224 */ /* 0x004fe400078e0023 */
[----:B------:R-:W2:Y:S01]  /*14dd0*/  LDL R35, [R1+0x86c] ;  /* 0x00086c0001237983 */ /* 0x000ea20000100800 */
[----:B----4-:R-:W-:-:S03]  /*14de0*/  @!P0 IMAD.MOV.U32 R5, RZ, RZ, R37 ;  /* 0x000000ffff058224 */ /* 0x010fc600078e0025 */
[----:B------:R-:W4:Y:S04]  /*14df0*/  LDL R37, [R1+0x88c] ;  /* 0x00088c0001257983 */ /* 0x000f280000100800 */
[----:B------:R0:W3:Y:S02]  /*14e00*/  @!P0 LDG.E.U8 R223, desc[UR6][R4.64] ;  /* 0x0000000604df8981 */ /* 0x0000e4000c1e1100 */
[----:B0-----:R-:W-:Y:S02]  /*14e10*/  @!P0 IMAD.MOV.U32 R4, RZ, RZ, R10 ;  /* 0x000000ffff048224 */ /* 0x001fe400078e000a */
[----:B------:R-:W-:Y:S02]  /*14e20*/  @!P0 IMAD.MOV.U32 R5, RZ, RZ, R34 ;  /* 0x000000ffff058224 */ /* 0x000fe400078e0022 */
[----:B------:R-:W3:Y:S04]  /*14e30*/  LDL R34, [R1+0x84c] ;  /* 0x00084c0001227983 */ /* 0x000ee80000100800 */
[----:B------:R0:W3:Y:S02]  /*14e40*/  @!P0 LDG.E.U8 R222, desc[UR6][R4.64] ;  /* 0x0000000604de8981 */ /* 0x0000e4000c1e1100 */
[----:B0-----:R-:W-:-:S02]  /*14e50*/  @!P0 IMAD.MOV.U32 R4, RZ, RZ, R8 ;  /* 0x000000ffff048224 */ /* 0x001fc400078e0008 */
[----:B------:R-:W-:-:S05]  /*14e60*/  @!P0 IMAD.MOV.U32 R5, RZ, RZ, R9 ;  /* 0x000000ffff058224 */ /* 0x000fca00078e0009 */
[----:B------:R0:W3:Y:S02]  /*14e70*/  @!P0 LDG.E.U8 R221, desc[UR6][R4.64] ;  /* 0x0000000604dd8981 */ /* 0x0000e4000c1e1100 */
[----:B0-----:R-:W-:Y:S02]  /*14e80*/  @!P0 IMAD.MOV.U32 R4, RZ, RZ, R6 ;  /* 0x000000ffff048224 */ /* 0x001fe400078e0006 */
[----:B------:R-:W-:-:S05]  /*14e90*/  @!P0 IMAD.MOV.U32 R5, RZ, RZ, R7 ;  /* 0x000000ffff058224 */ /* 0x000fca00078e0007 */
[----:B------:R0:W3:Y:S02]  /*14ea0*/  @!P0 LDG.E.U8 R220, desc[UR6][R4.64] ;  /* 0x0000000604dc8981 */ /* 0x0000e4000c1e1100 */
[----:B0-----:R-:W-:Y:S02]  /*14eb0*/  LOP3.LUT R5, R28, 0xffff, RZ, 0xc0, !PT ;  /* 0x0000ffff1c057812 */ /* 0x001fe400078ec0ff */
[----:B------:R-:W-:Y:S01]  /*14ec0*/  LOP3.LUT R4, R12, 0xffff, RZ, 0xc0, !PT ;  /* 0x0000ffff0c047812 */ /* 0x000fe200078ec0ff */
[----:B------:R-:W2:Y:S04]  /*14ed0*/  LDL R28, [R1+0x8ac] ;  /* 0x0008ac00011c7983 */ /* 0x000ea80000100800 */
[----:B------:R-:W3:Y:S01]  /*14ee0*/  LDL R12, [R1+0x8b0] ;  /* 0x0008b000010c7983 */ /* 0x000ee20000100800 */
[----:B------:R-:W-:-:S02]  /*14ef0*/  PRMT R9, R5, 0x3340, R4 ;  /* 0x0000334005097816 */ /* 0x000fc40000000004 */
[----:B------:R-:W-:Y:S02]  /*14f00*/  LOP3.LUT R5, R25, 0xffff, RZ, 0xc0, !PT ;  /* 0x0000ffff19057812 */ /* 0x000fe400078ec0ff */
[----:B------:R-:W3:Y:S01]  /*14f10*/  LDL R25, [R1+0x890] ;  /* 0x0008900001197983 */ /* 0x000ee20000100800 */
[----:B------:R-:W-:-:S03]  /*14f20*/  LOP3.LUT R4, R24, 0xffff, RZ, 0xc0, !PT ;  /* 0x0000ffff18047812 */ /* 0x000fc600078ec0ff */
[----:B------:R-:W3:Y:S01]  /*14f30*/  LDL R24, [R1+0x870] ;  /* 0x0008700001187983 */ /* 0x000ee20000100800 */
[----:B------:R-:W-:-:S03]  /*14f40*/  LOP3.LUT R7, R32, 0xffff, RZ, 0xc0, !PT ;  /* 0x0000ffff20077812 */ /* 0x000fc600078ec0ff */
[----:B------:R-:W3:Y:S01]  /*14f50*/  LDL R32, [R1+0x850] ;  /* 0x0008500001207983 */ /* 0x000ee20000100800 */
[----:B------:R-:W-:Y:S01]  /*14f60*/  LOP3.LUT R6, R29, 0xffff, RZ, 0xc0, !PT ;  /* 0x0000ffff1d067812 */ /* 0x000fe200078ec0ff */
[----:B------:R-:W-:Y:S02]  /*14f70*/  IMAD.MOV.U32 R151, RZ, RZ, R14 ;  /* 0x000000ffff977224 */ /* 0x000fe400078e000e */
[----:B------:R-:W3:Y:S01]  /*14f80*/  LDL R29, [R1+0x82c] ;  /* 0x00082c00011d7983 */ /* 0x000ee20000100800 */
[----:B------:R-:W-:-:S03]  /*14f90*/  LOP3.LUT R191, R191, 0xffff, RZ, 0xc0, !PT ;  /* 0x0000ffffbfbf7812 */ /* 0x000fc600078ec0ff */
[----:B------:R-:W3:Y:S01]  /*14fa0*/  LDL R14, [R1+0x830] ;  /* 0x00083000010e7983 */ /* 0x000ee20000100800 */
[----:B------:R-:W-:Y:S02]  /*14fb0*/  LOP3.LUT R185, R185, 0xffff, RZ, 0xc0, !PT ;  /* 0x0000ffffb9b97812 */ /* 0x000fe400078ec0ff */
[----:B------:R-:W-:Y:S02]  /*14fc0*/  LOP3.LUT R180, R180, 0xffff, RZ, 0xc0, !PT ;  /* 0x0000ffffb4b47812 */ /* 0x000fe400078ec0ff */
[----:B------:R-:W-:Y:S02]  /*14fd0*/  LOP3.LUT R176, R176, 0xffff, RZ, 0xc0, !PT ;  /* 0x0000ffffb0b07812 */ /* 0x000fe400078ec0ff */
[----:B------:R-:W-:Y:S02]  /*14fe0*/  LOP3.LUT R172, R172, 0xffff, RZ, 0xc0, !PT ;  /* 0x0000ffffacac7812 */ /* 0x000fe400078ec0ff */
[----:B------:R-:W-:Y:S02]  /*14ff0*/  LOP3.LUT R168, R168, 0xffff, RZ, 0xc0, !PT ;  /* 0x0000ffffa8a87812 */ /* 0x000fe400078ec0ff */
[----:B------:R-:W-:-:S02]  /*15000*/  LOP3.LUT R164, R164, 0xffff, RZ, 0xc0, !PT ;  /* 0x0000ffffa4a47812 */ /* 0x000fc400078ec0ff */
        /* <DEDUP_REMOVED lines=10> */
[----:B------:R-:W-:Y:S01]  /*150b0*/  PRMT R7, R172, 0x5410, R7 ;  /* 0x00005410ac077816 */ /* 0x000fe20000000007 */
[----:B------:R-:W-:Y:S02]  /*150c0*/  IMAD.MOV.U32 R148, RZ, RZ, R3 ;  /* 0x000000ffff947224 */ /* 0x000fe400078e0003 */
[----:B------:R-:W-:-:S02]  /*150d0*/  IMAD.MOV.U32 R149, RZ, RZ, R2 ;  /* 0x000000ffff957224 */ /* 0x000fc400078e0002 */
[----:B------:R4:W-:Y:S01]  /*150e0*/  STS.128 [R0+UR4+0x2000], R4 ;  /* 0x0020000400007988 */ /* 0x0009e20008000c04 */
[----:B------:R-:W-:Y:S01]  /*150f0*/  PRMT R218, RZ, 0x7610, R218 ;  /* 0x00007610ffda7816 */ /* 0x000fe200000000da */
[----:B----4-:R-:W-:Y:S02]  /*15100*/  @!P0 IMAD.MOV.U32 R5, RZ, RZ, R37 ;  /* 0x000000ffff058224 */ /* 0x010fe400078e0025 */
[----:B--2---:R-:W-:Y:S02]  /*15110*/  @!P0 IMAD.MOV.U32 R9, RZ, RZ, R28 ;  /* 0x000000ffff098224 */ /* 0x004fe400078e001c */
[----:B------:R-:W2:Y:S01]  /*15120*/  LDL R28, [R1+0x7ec] ;  /* 0x0007ec00011c7983 */ /* 0x000ea20000100800 */
[----:B---3--:R-:W-:-:S03]  /*15130*/  @!P0 IMAD.MOV.U32 R8, RZ, RZ, R12 ;  /* 0x000000ffff088224 */ /* 0x008fc600078e000c */
[----:B------:R-:W3:Y:S04]  /*15140*/  LDL R12, [R1+0x7f0] ;  /* 0x0007f000010c7983 */ /* 0x000ee80000100800 */
[----:B------:R-:W4:Y:S01]  /*15150*/  LDL.LU R3, [R1+0x6c8] ;  /* 0x0006c80001037983 */ /* 0x000f220000300800 */
[----:B------:R-:W-:-:S03]  /*15160*/  @!P0 IMAD.MOV.U32 R4, RZ, RZ, R25 ;  /* 0x000000ffff048224 */ /* 0x000fc600078e0019 */
[----:B------:R-:W4:Y:S04]  /*15170*/  LDL.LU R2, [R1+0x6ec] ;  /* 0x0006ec0001027983 */ /* 0x000f280000300800 */
[----:B------:R-:W4:Y:S04]  /*15180*/  LDL.LU R0, [R1+0x6c0] ;  /* 0x0006c00001007983 */ /* 0x000f280000300800 */
[----:B------:R-:W4:Y:S04]  /*15190*/  LDL R42, [R1+0x7cc] ;  /* 0x0007cc00012a7983 */ /* 0x000f280000100800 */
[----:B------:R-:W4:Y:S04]  /*151a0*/  LDL R25, [R1+0x7d0] ;  /* 0x0007d00001197983 */ /* 0x000f280000100800 */
[----:B------:R-:W4:Y:S04]  /*151b0*/  LDL R40, [R1+0x7ac] ;  /* 0x0007ac0001287983 */ /* 0x000f280000100800 */
[----:B------:R-:W4:Y:S04]  /*151c0*/  LDL R39, [R1+0x7b0] ;  /* 0x0007b00001277983 */ /* 0x000f280000100800 */
[----:B------:R0:W4:Y:S01]  /*151d0*/  @!P0 LDG.E.U8 R218, desc[UR6][R4.64] ;  /* 0x0000000604da8981 */ /* 0x000122000c1e1100 */
[----:B------:R-:W-:-:S02]  /*151e0*/  PRMT R217, RZ, 0x7610, R217 ;  /* 0x00007610ffd97816 */ /* 0x000fc400000000d9 */
[----:B------:R-:W-:Y:S01]  /*151f0*/  PRMT R216, RZ, 0x7610, R216 ;  /* 0x00007610ffd87816 */ /* 0x000fe200000000d8 */
[----:B------:R-:W4:Y:S01]  /*15200*/  LDL R38, [R1+0x78c] ;  /* 0x00078c0001267983 */ /* 0x000f220000100800 */
[----:B------:R-:W-:-:S03]  /*15210*/  PRMT R215, RZ, 0x7610, R215 ;  /* 0x00007610ffd77816 */ /* 0x000fc600000000d7 */
[----:B------:R-:W4:Y:S01]  /*15220*/  LDL R37, [R1+0x76c] ;  /* 0x00076c0001257983 */ /* 0x000f220000100800 */
[----:B0-----:R-:W-:-:S03]  /*15230*/  @!P0 IMAD.MOV.U32 R4, RZ, RZ, R24 ;  /* 0x000000ffff048224 */ /* 0x001fc600078e0018 */
[----:B------:R-:W4:Y:S01]  /*15240*/  LDL R24, [R1+0x790] ;  /* 0x0007900001187983 */ /* 0x000f220000100800 */
[----:B------:R-:W-:-:S03]  /*15250*/  @!P0 IMAD.MOV.U32 R5, RZ, RZ, R35 ;  /* 0x000000ffff058224 */ /* 0x000fc600078e0023 */
[----:B------:R-:W4:Y:S04]  /*15260*/  LDL R35, [R1+0x770] ;  /* 0x0007700001237983 */ /* 0x000f280000100800 */
[----:B------:R0:W4:Y:S02]  /*15270*/  @!P0 LDG.E.U8 R217, desc[UR6][R4.64] ;  /* 0x0000000604d98981 */ /* 0x000124000c1e1100 */
[----:B0-----:R-:W-:Y:S02]  /*15280*/  @!P0 IMAD.MOV.U32 R4, RZ, RZ, R32 ;  /* 0x000000ffff048224 */ /* 0x001fe400078e0020 */
[----:B------:R-:W-:Y:S01]  /*15290*/  @!P0 IMAD.MOV.U32 R5, RZ, RZ, R34 ;  /* 0x000000ffff058224 */ /* 0x000fe200078e0022 */
[----:B------:R-:W-:Y:S01]  /*152a0*/  PRMT R214, RZ, 0x7610, R214 ;  /* 0x00007610ffd67816 */ /* 0x000fe200000000d6 */
[----:B------:R-:W4:Y:S04]  /*152b0*/  LDL R34, [R1+0x74c] ;  /* 0x00074c0001227983 */ /* 0x000f280000100800 */
[----:B------:R0:W4:Y:S04]  /*152c0*/  @!P0 LDG.E.U8 R216, desc[UR6][R4.64] ;  /* 0x0000000604d88981 */ /* 0x000128000c1e1100 */
[----:B------:R-:W4:Y:S01]  /*152d0*/  LDL R32, [R1+0x750] ;  /* 0x0007500001207983 */ /* 0x000f220000100800 */
[----:B0-----:R-:W-:-:S02]  /*152e0*/  @!P0 IMAD.MOV.U32 R4, RZ, RZ, R14 ;  /* 0x000000ffff048224 */ /* 0x001fc400078e000e */
[----:B------:R-:W-:Y:S01]  /*152f0*/  @!P0 IMAD.MOV.U32 R5, RZ, RZ, R29 ;  /* 0x000000ffff058224 */ /* 0x000fe200078e001d */
[----:B------:R-:W-:Y:S01]  /*15300*/  PRMT R213, RZ, 0x7610, R213 ;  /* 0x00007610ffd57816 */ /* 0x000fe200000000d5 */
[----:B------:R-:W4:Y:S04]  /*15310*/  LDL R14, [R1+0x730] ;  /* 0x00073000010e7983 */ /* 0x000f280000100800 */
[----:B------:R0:W4:Y:S04]  /*15320*/  @!P0 LDG.E.U8 R215, desc[UR6][R4.64] ;  /* 0x0000000604d78981 */ /* 0x000128000c1e1100 */
[----:B------:R-:W4:Y:S01]  /*15330*/  LDL R29, [R1+0x72c] ;  /* 0x00072c00011d7983 */ /* 0x000f220000100800 */
[----:B0-----:R-:W-:-:S02]  /*15340*/  @!P0 IMAD.MOV.U32 R4, RZ, RZ, R43 ;  /* 0x000000ffff048224 */ /* 0x001fc400078e002b */
[----:B------:R-:W-:-:S05]  /*15350*/  @!P0 IMAD.MOV.U32 R5, RZ, RZ, R46 ;  /* 0x000000ffff058224 */ /* 0x000fca00078e002e */
[----:B------:R2:W4:Y:S01]  /*15360*/  @!P0 LDG.E.U8 R214, desc[UR6][R4.64] ;  /* 0x0000000604d68981 */ /* 0x000522000c1e1100 */
[----:B------:R-:W-:Y:S02]  /*15370*/  PRMT R212, RZ, 0x7610, R212 ;  /* 0x00007610ffd47816 */ /* 0x000fe400000000d4 */
[----:B------:R-:W-:Y:S01]  /*15380*/  PRMT R211, RZ, 0x7610, R211 ;  /* 0x00007610ffd37816 */ /* 0x000fe200000000d3 */
[----:B--2---:R-:W-:Y:S02]  /*15390*/  @!P0 IMAD.MOV.U32 R5, RZ, RZ, R28 ;  /* 0x000000ffff058224 */ /* 0x004fe400078e001c */
[----:B------:R-:W2:Y:S01]  /*153a0*/  LDL R28, [R1+0x70c] ;  /* 0x00070c00011c7983 */ /* 0x000ea20000100800 */
[----:B---3--:R-:W-:-:S03]  /*153b0*/  @!P0 IMAD.MOV.U32 R4, RZ, RZ, R12 ;  /* 0x000000ffff048224 */ /* 0x008fc600078e000c */
[----:B------:R-:W3:Y:S04]  /*153c0*/  LDL R12, [R1+0x710] ;  /* 0x00071000010c7983 */ /* 0x000ee80000100800 */
[----:B------:R4:W3:Y:S02]  /*153d0*/  @!P0 LDG.E.U8 R213, desc[UR6][R4.64] ;  /* 0x0000000604d58981 */ /* 0x0008e4000c1e1100 */
[----:B----4-:R-:W-:Y:S02]  /*153e0*/  @!P0 IMAD.MOV.U32 R5, RZ, RZ, R42 ;  /* 0x000000ffff058224 */ /* 0x010fe400078e002a */
[----:B------:R-:W-:Y:S02]  /*153f0*/  @!P0 IMAD.MOV.U32 R4, RZ, RZ, R25 ;  /* 0x000000ffff048224 */ /* 0x000fe400078e0019 */
[----:B------:R-:W4:Y:S04]  /*15400*/  LDL R25, [R1+0x6f0] ;  /* 0x0006f00001197983 */ /* 0x000f280000100800 */
[----:B------:R0:W4:Y:S02]  /*15410*/  @!P0 LDG.E.U8 R212, desc[UR6][R4.64] ;  /* 0x0000000604d48981 */ /* 0x000124000c1e1100 */
[----:B0-----:R-:W-:-:S02]  /*15420*/  @!P0 IMAD.MOV.U32 R4, RZ, RZ, R39 ;  /* 0x000000ffff048224 */ /* 0x001fc400078e0027 */
[----:B------:R-:W-:-:S05]  /*15430*/  @!P0 IMAD.MOV.U32 R5, RZ, RZ, R40 ;  /* 0x000000ffff058224 */ /* 0x000fca00078e0028 */
[----:B------:R0:W4:Y:S02]  /*15440*/  @!P0 LDG.E.U8 R211, desc[UR6][R4.64] ;  /* 0x0000000604d38981 */ /* 0x000124000c1e1100 */
[----:B0-----:R-:W-:Y:S02]  /*15450*/  @!P0 IMAD.MOV.U32 R4, RZ, RZ, R24 ;  /* 0x000000ffff048224 */ /* 0x001fe400078e0018 */
[----:B------:R-:W4:Y:S01]  /*15460*/  LDL R24, [R1+0x6d0] ;  /* 0x0006d00001187983 */ /* 0x000f220000100800 */
[----:B------:R-:W-:Y:S01]  /*15470*/  PRMT R210, RZ, 0x7610, R210 ;  /* 0x00007610ffd27816 */ /* 0x000fe200000000d2 */
[----:B------:R-:W-:Y:S01]  /*15480*/  @!P0 IMAD.MOV.U32 R5, RZ, RZ, R38 ;  /* 0x000000ffff058224 */ /* 0x000fe200078e0026 */
[----:B------:R-:W-:Y:S01]  /*15490*/  PRMT R209, RZ, 0x7610, R209 ;  /* 0x00007610ffd17816 */ /* 0x000fe200000000d1 */
[----:B------:R-:W4:Y:S04]  /*154a0*/  LDL.LU R38, [R1+0x6cc] ;  /* 0x0006cc0001267983 */ /* 0x000f280000300800 */
[----:B------:R0:W4:Y:S01]  /*154b0*/  @!P0 LDG.E.U8 R210, desc[UR6][R4.64] ;  /* 0x0000000604d28981 */ /* 0x000122000c1e1100 */
[----:B------:R-:W-:-:S03]  /*154c0*/  PRMT R208, RZ, 0x7610, R208 ;  /* 0x00007610ffd07816 */ /* 0x000fc600000000d0 */
[----:B------:R-:W4:Y:S01]  /*154d0*/  LDL.LU R47, [R1+0x6ac] ;  /* 0x0006ac00012f7983 */ /* 0x000f220000300800 */
[----:B0-----:R-:W-:Y:S02]  /*154e0*/  @!P0 IMAD.MOV.U32 R4, RZ, RZ, R35 ;  /* 0x000000ffff048224 */ /* 0x001fe400078e0023 */
[----:B------:R-:W-:Y:S01]  /*154f0*/  @!P0 IMAD.MOV.U32 R5, RZ, RZ, R37 ;  /* 0x000000ffff058224 */ /* 0x000fe200078e0025 */
[----:B------:R-:W4:Y:S04]  /*15500*/  LDL.LU R35, [R1+0x6b0] ;  /* 0x0006b00001237983 */ /* 0x000f280000300800 */
[----:B------:R0:W4:Y:S01]  /*15510*/  @!P0 LDG.E.U8 R209, desc[UR6][R4.64] ;  /* 0x0000000604d18981 */ /* 0x000122000c1e1100 */
[----:B------:R-:W-:Y:S01]  /*15520*/  PRMT R207, RZ, 0x7610, R207 ;  /* 0x00007610ffcf7816 */ /* 0x000fe200000000cf */
[----:B0-----:R-:W-:-:S02]  /*15530*/  @!P0 IMAD.MOV.U32 R4, RZ, RZ, R32 ;  /* 0x000000ffff048224 */ /* 0x001fc400078e0020 */
[----:B------:R-:W-:-:S05]  /*15540*/  @!P0 IMAD.MOV.U32 R5, RZ, RZ, R34 ;  /* 0x000000ffff058224 */ /* 0x000fca00078e0022 */
[----:B------:R0:W4:Y:S01]  /*15550*/  @!P0 LDG.E.U8 R208, desc[UR6][R4.64] ;  /* 0x0000000604d08981 */ /* 0x000122000c1e1100 */
[----:B------:R-:W-:Y:S01]  /*15560*/  PRMT R206, RZ, 0x7610, R206 ;  /* 0x00007610ffce7816 */ /* 0x000fe200000000ce */
[----:B0-----:R-:W-:Y:S02]  /*15570*/  @!P0 IMAD.MOV.U32 R4, RZ, RZ, R14 ;  /* 0x000000ffff048224 */ /* 0x001fe400078e000e */
[----:B------:R-:W-:Y:S01]  /*15580*/  @!P0 IMAD.MOV.U32 R5, RZ, RZ, R29 ;  /* 0x000000ffff058224 */ /* 0x000fe200078e001d */
[----:B------:R-:W4:Y:S04]  /*15590*/  LDL.LU R14, [R1+0x68c] ;  /* 0x00068c00010e7983 */ /* 0x000f280000300800 */
[----:B------:R-:W4:Y:S04]  /*155a0*/  LDL.LU R43, [R1+0x690] ;  /* 0x00069000012b7983 */ /* 0x000f280000300800 */
[----:B------:R2:W4:Y:S04]  /*155b0*/  @!P0 LDG.E.U8 R207, desc[UR6][R4.64] ;  /* 0x0000000604cf8981 */ /* 0x000528000c1e1100 */
[----:B------:R-:W4:Y:S01]  /*155c0*/  LDL.LU R29, [R1+0x66c] ;  /* 0x00066c00011d7983 */ /* 0x000f220000300800 */
[----:B------:R-:W-:Y:S01]  /*155d0*/  PRMT R205, RZ, 0x7610, R205 ;  /* 0x00007610ffcd7816 */ /* 0x000fe200000000cd */
[----:B--2---:R-:W-:-:S02]  /*155e0*/  @!P0 IMAD.MOV.U32 R5, RZ, RZ, R28 ;  /* 0x000000ffff058224 */ /* 0x004fc400078e001c */
[----:B---3--:R-:W-:Y:S02]  /*155f0*/  @!P0 IMAD.MOV.U32 R4, RZ, RZ, R12 ;  /* 0x000000ffff048224 */ /* 0x008fe400078e000c */
[----:B------:R-:W2:Y:S04]  /*15600*/  LDL.LU R12, [R1+0x670] ;  /* 0x00067000010c7983 */ /* 0x000ea80000300800 */
[----:B------:R0:W3:Y:S04]  /*15610*/  @!P0 LDG.E.U8 R206, desc[UR6][R4.64] ;  /* 0x0000000604ce8981 */ /* 0x0000e8000c1e1100 */
[----:B------:R-:W3:Y:S04]  /*15620*/  LDL R48, [R1+0xe38] ;  /* 0x000e380001307983 */ /* 0x000ee80000100800 */
[----:B------:R-:W3:Y:S01]  /*15630*/  LDL R46, [R1+0xe3c] ;  /* 0x000e3c00012e7983 */ /* 0x000ee20000100800 */
[----:B0-----:R-:W-:-:S02]  /*15640*/  @!P0 IMAD.MOV.U32 R5, RZ, RZ, R2 ;  /* 0x000000ffff058224 */ /* 0x001fc400078e0002 */
[----:B----4-:R-:W-:Y:S01]  /*15650*/  @!P0 IMAD.MOV.U32 R4, RZ, RZ, R25 ;  /* 0x000000ffff048224 */ /* 0x010fe200078e0019 */
[----:B------:R0:W-:Y:S04]  /*15660*/  STL [R1+0x1268], R2 ;  /* 0x0012680201007387 */ /* 0x0001e80000100800 */
[----:B------:R1:W4:Y:S04]  /*15670*/  @!P0 LDG.E.U8 R205, desc[UR6][R4.64] ;  /* 0x0000000604cd8981 */ /* 0x000328000c1e1100 */
[----:B------:R-:W4:Y:S01]  /*15680*/  LDL R34, [R1+0xa24] ;  /* 0x000a240001227983 */ /* 0x000f220000100800 */
[----:B------:R-:W-:-:S03]  /*15690*/  IMAD.MOV.U32 R147, RZ, RZ, R148 ;  /* 0x000000ffff937224 */ /* 0x000fc600078e0094 */
[----:B------:R-:W4:Y:S01]  /*156a0*/  LDL R28, [R1+0xa04] ;  /* 0x000a0400011c7983 */ /* 0x000f220000100800 */
[----:B------:R-:W-:Y:S02]  /*156b0*/  PRMT R204, RZ, 0x7610, R204 ;  /* 0x00007610ffcc7816 */ /* 0x000fe400000000cc */
[----:B------:R-:W-:Y:S01]  /*156c0*/  PRMT R203, RZ, 0x7610, R203 ;  /* 0x00007610ffcb7816 */ /* 0x000fe200000000cb */
[----:B------:R-:W4:Y:S04]  /*156d0*/  LDL R42, [R1+0x9e4] ;  /* 0x0009e400012a7983 */ /* 0x000f280000100800 */
[----:B------:R-:W4:Y:S01]  /*156e0*/  LDL R25, [R1+0x9e8] ;  /* 0x0009e80001197983 */ /* 0x000f220000100800 */
[----:B------:R-:W-:-:S03]  /*156f0*/  PRMT R202, RZ, 0x7610, R202 ;  /* 0x00007610ffca7816 */ /* 0x000fc600000000ca */
[----:B------:R-:W4:Y:S04]  /*15700*/  LDL R40, [R1+0x9c4] ;  /* 0x0009c40001287983 */ /* 0x000f280000100800 */
[----:B------:R-:W4:Y:S01]  /*15710*/  LDL R32, [R1+0x9c8] ;  /* 0x0009c80001207983 */ /* 0x000f220000100800 */
[----:B-1----:R-:W-:Y:S01]  /*15720*/  @!P0 IMAD.MOV.U32 R4, RZ, RZ, R24 ;  /* 0x000000ffff048224 */ /* 0x002fe200078e0018 */
[----:B------:R-:W-:Y:S02]  /*15730*/  PRMT R201, RZ, 0x7610, R201 ;  /* 0x00007610ffc97816 */ /* 0x000fe400000000c9 */
[----:B------:R-:W4:Y:S01]  /*15740*/  LDL R24, [R1+0xa28] ;  /* 0x000a280001187983 */ /* 0x000f220000100800 */
[----:B------:R-:W-:-:S03]  /*15750*/  IMAD.MOV.U32 R148, RZ, RZ, R13 ;  /* 0x000000ffff947224 */ /* 0x000fc600078e000d */
[----:B------:R-:W4:Y:S01]  /*15760*/  LDL R13, [R1+0xa08] ;  /* 0x000a0800010d7983 */ /* 0x000f220000100800 */
[----:B------:R-:W-:-:S03]  /*15770*/  @!P0 IMAD.MOV.U32 R5, RZ, RZ, R38 ;  /* 0x000000ffff058224 */ /* 0x000fc600078e0026 */
[----:B------:R-:W4:Y:S04]  /*15780*/  LDL R39, [R1+0x9a4] ;  /* 0x0009a40001277983 */ /* 0x000f280000100800 */
[----:B------:R1:W4:Y:S04]  /*15790*/  @!P0 LDG.E.U8 R204, desc[UR6][R4.64] ;  /* 0x0000000604cc8981 */ /* 0x000328000c1e1100 */
[----:B------:R-:W4:Y:S01]  /*157a0*/  LDL R37, [R1+0x9a8] ;  /* 0x0009a80001257983 */ /* 0x000f220000100800 */
[----:B------:R-:W-:-:S03]  /*157b0*/  PRMT R200, RZ, 0x7610, R200 ;  /* 0x00007610ffc87816 */ /* 0x000fc600000000c8 */
[----:B0-----:R-:W4:Y:S01]  /*157c0*/  LDL.LU R2, [R1+0x6fc] ;  /* 0x0006fc0001027983 */ /* 0x001f220000300800 */
[----:B-1----:R-:W-:Y:S02]  /*157d0*/  @!P0 IMAD.MOV.U32 R4, RZ, RZ, R35 ;  /* 0x000000ffff048224 */ /* 0x002fe400078e0023 */
[----:B------:R-:W-:Y:S01]  /*157e0*/  @!P0 IMAD.MOV.U32 R5, RZ, RZ, R47 ;  /* 0x000000ffff058224 */ /* 0x000fe200078e002f */
[----:B------:R-:W-:Y:S01]  /*157f0*/  PRMT R199, RZ, 0x7610, R199 ;  /* 0x00007610ffc77816 */ /* 0x000fe200000000c7 */
[----:B------:R-:W4:Y:S04]  /*15800*/  LDL R63, [R1+0x7c4] ;  /* 0x0007c400013f7983 */ /* 0x000f280000100800 */
[----:B------:R0:W4:Y:S01]  /*15810*/  @!P0 LDG.E.U8 R203, desc[UR6][R4.64] ;  /* 0x0000000604cb8981 */ /* 0x000122000c1e1100 */
[----:B------:R-:W-:-:S02]  /*15820*/  PRMT R198, RZ, 0x7610, R198 ;  /* 0x00007610ffc67816 */ /* 0x000fc400000000c6 */
[----:B------:R-:W-:Y:S01]  /*15830*/  PRMT R197, RZ, 0x7610, R197 ;  /* 0x00007610ffc57816 */ /* 0x000fe200000000c5 */
[----:B------:R-:W4:Y:S01]  /*15840*/  LDL R50, [R1+0x7c8] ;  /* 0x0007c80001327983 */ /* 0x000f220000100800 */
[----:B0-----:R-:W-:Y:S02]  /*15850*/  @!P0 IMAD.MOV.U32 R5, RZ, RZ, R14 ;  /* 0x000000ffff058224 */ /* 0x001fe400078e000e */
[----:B------:R-:W-:-:S05]  /*15860*/  @!P0 IMAD.MOV.U32 R4, RZ, RZ, R43 ;  /* 0x000000ffff048224 */ /* 0x000fca00078e002b */
[----:B------:R0:W4:Y:S02]  /*15870*/  @!P0 LDG.E.U8 R202, desc[UR6][R4.64] ;  /* 0x0000000604ca8981 */ /* 0x000124000c1e1100 */
[----:B0-----:R-:W-:Y:S02]  /*15880*/  @!P0 IMAD.MOV.U32 R5, RZ, RZ, R29 ;  /* 0x000000ffff058224 */ /* 0x001fe400078e001d */
[----:B--2---:R-:W-:-:S05]  /*15890*/  @!P0 IMAD.MOV.U32 R4, RZ, RZ, R12 ;  /* 0x000000ffff048224 */ /* 0x004fca00078e000c */
[----:B------:R3:W2:Y:S02]  /*158a0*/  @!P0 LDG.E.U8 R201, desc[UR6][R4.64] ;  /* 0x0000000604c98981 */ /* 0x0006a4000c1e1100 */
[----:B---3--:R-:W-:Y:S02]  /*158b0*/  @!P0 IMAD.MOV.U32 R4, RZ, RZ, R46 ;  /* 0x000000ffff048224 */ /* 0x008fe400078e002e */
[----:B------:R-:W-:Y:S01]  /*158c0*/  @!P0 IMAD.MOV.U32 R5, RZ, RZ, R48 ;  /* 0x000000ffff058224 */ /* 0x000fe200078e0030 */
[----:B------:R-:W3:Y:S04]  /*158d0*/  LDL R46, [R1+0x988] ;  /* 0x00098800012e7983 */ /* 0x000ee80000100800 */
[----:B------:R-:W2:Y:S04]  /*158e0*/  LDL R48, [R1+0x984] ;  /* 0x0009840001307983 */ /* 0x000ea80000100800 */
[----:B------:R4:W2:Y:S02]  /*158f0*/  @!P0 LDG.E.U8 R200, desc[UR6][R4.64] ;  /* 0x0000000604c88981 */ /* 0x0008a4000c1e1100 */
[----:B----4-:R-:W-:-:S02]  /*15900*/  @!P0 IMAD.MOV.U32 R4, RZ, RZ, R24 ;  /* 0x000000ffff048224 */ /* 0x010fc400078e0018 */
[----:B------:R-:W4:Y:S01]  /*15910*/  LDL R24, [R1+0x968] ;  /* 0x0009680001187983 */ /* 0x000f220000100800 */
[----:B------:R-:W-:-:S03]  /*15920*/  @!P0 IMAD.MOV.U32 R5, RZ, RZ, R34 ;  /* 0x000000ffff058224 */ /* 0x000fc600078e0022 */
[----:B------:R-:W4:Y:S04]  /*15930*/  LDL R34, [R1+0x964] ;  /* 0x0009640001227983 */ /* 0x000f280000100800 */
[----:B------:R0:W4:Y:S02]  /*15940*/  @!P0 LDG.E.U8 R199, desc[UR6][R4.64] ;  /* 0x0000000604c78981 */ /* 0x000124000c1e1100 */
[----:B0-----:R-:W-:Y:S02]  /*15950*/  @!P0 IMAD.MOV.U32 R4, RZ, RZ, R13 ;  /* 0x000000ffff048224 */ /* 0x001fe400078e000d */
[----:B------:R-:W4:Y:S01]  /*15960*/  LDL R13, [R1+0x948] ;  /* 0x00094800010d7983 */ /* 0x000f220000100800 */
[----:B------:R-:W-:-:S03]  /*15970*/  @!P0 IMAD.MOV.U32 R5, RZ, RZ, R28 ;  /* 0x000000ffff058224 */ /* 0x000fc600078e001c */
[----:B------:R-:W4:Y:S04]  /*15980*/  LDL R28, [R1+0x944] ;  /* 0x00094400011c7983 */ /* 0x000f280000100800 */
[----:B------:R0:W4:Y:S01]  /*15990*/  @!P0 LDG.E.U8 R198, desc[UR6][R4.64] ;  /* 0x0000000604c68981 */ /* 0x000122000c1e1100 */
[----:B------:R-:W-:Y:S01]  /*159a0*/  PRMT R196, RZ, 0x7610, R196 ;  /* 0x00007610ffc47816 */ /* 0x000fe200000000c4 */
[----:B0-----:R-:W-:Y:S02]  /*159b0*/  @!P0 IMAD.MOV.U32 R4, RZ, RZ, R25 ;  /* 0x000000ffff048224 */ /* 0x001fe400078e0019 */
[----:B------:R-:W-:Y:S01]  /*159c0*/  @!P0 IMAD.MOV.U32 R5, RZ, RZ, R42 ;  /* 0x000000ffff058224 */ /* 0x000fe200078e002a */
[----:B------:R-:W4:Y:S04]  /*159d0*/  LDL R25, [R1+0x928] ;  /* 0x0009280001197983 */ /* 0x000f280000100800 */
[----:B------:R-:W4:Y:S04]  /*159e0*/  LDL R42, [R1+0x924] ;  /* 0x00092400012a7983 */ /* 0x000f280000100800 */
[----:B------:R0:W4:Y:S01]  /*159f0*/  @!P0 LDG.E.U8 R197, desc[UR6][R4.64] ;  /* 0x0000000604c58981 */ /* 0x000122000c1e1100 */
[----:B------:R-:W-:Y:S01]  /*15a00*/  PRMT R195, RZ, 0x7610, R195 ;  /* 0x00007610ffc37816 */ /* 0x000fe200000000c3 */
[----:B0-----:R-:W-:-:S02]  /*15a10*/  @!P0 IMAD.MOV.U32 R4, RZ, RZ, R32 ;  /* 0x000000ffff048224 */ /* 0x001fc400078e0020 */
        /* <DEDUP_REMOVED lines=9> */
[----:B------:R3:W4:Y:S02]  /*15ab0*/  @!P0 LDG.E.U8 R195, desc[UR6][R4.64] ;  /* 0x0000000604c38981 */ /* 0x000724000c1e1100 */
[----:B---3--:R-:W-:-:S02]  /*15ac0*/  @!P0 IMAD.MOV.U32 R4, RZ, RZ, R46 ;  /* 0x000000ffff048224 */ /* 0x008fc400078e002e */
[----:B------:R-:W3:Y:S01]  /*15ad0*/  LDL R46, [R1+0x8c8] ;  /* 0x0008c800012e7983 */ /* 0x000ee20000100800 */
[----:B--2---:R-:W-:-:S03]  /*15ae0*/  @!P0 IMAD.MOV.U32 R5, RZ, RZ, R48 ;  /* 0x000000ffff058224 */ /* 0x004fc600078e0030 */
[----:B------:R-:W2:Y:S04]  /*15af0*/  LDL R48, [R1+0x8c4] ;  /* 0x0008c40001307983 */ /* 0x000ea80000100800 */
[----:B------:R4:W2:Y:S02]  /*15b00*/  @!P0 LDG.E.U8 R194, desc[UR6][R4.64] ;  /* 0x0000000604c28981 */ /* 0x0008a4000c1e1100 */
[----:B----4-:R-:W-:Y:S02]  /*15b10*/  @!P0 IMAD.MOV.U32 R4, RZ, RZ, R24 ;  /* 0x000000ffff048224 */ /* 0x010fe400078e0018 */
[----:B------:R-:W4:Y:S01]  /*15b20*/  LDL R24, [R1+0x8a8] ;  /* 0x0008a80001187983 */ /* 0x000f220000100800 */
[----:B------:R-:W-:Y:S01]  /*15b30*/  PRMT R193, RZ, 0x7610, R193 ;  /* 0x00007610ffc17816 */ /* 0x000fe200000000c1 */
[----:B------:R-:W-:-:S02]  /*15b40*/  @!P0 IMAD.MOV.U32 R5, RZ, RZ, R34 ;  /* 0x000000ffff058224 */ /* 0x000fc400078e0022 */
[----:B------:R-:W4:Y:S04]  /*15b50*/  LDL R34, [R1+0x8a4] ;  /* 0x0008a40001227983 */ /* 0x000f280000100800 */
[----:B------:R0:W4:Y:S02]  /*15b60*/  @!P0 LDG.E.U8 R193, desc[UR6][R4.64] ;  /* 0x0000000604c18981 */ /* 0x000124000c1e1100 */
[----:B0-----:R-:W-:Y:S02]  /*15b70*/  @!P0 IMAD.MOV.U32 R4, RZ, RZ, R13 ;  /* 0x000000ffff048224 */ /* 0x001fe400078e000d */
[----:B------:R-:W4:Y:S01]  /*15b80*/  LDL R13, [R1+0x888] ;  /* 0x00088800010d7983 */ /* 0x000f220000100800 */
[----:B------:R-:W-:-:S03]  /*15b90*/  @!P0 IMAD.MOV.U32 R5, RZ, RZ, R28 ;  /* 0x000000ffff058224 */ /* 0x000fc600078e001c */
[----:B------:R-:W4:Y:S01]  /*15ba0*/  LDL R28, [R1+0x884] ;  /* 0x00088400011c7983 */ /* 0x000f220000100800 */
[----:B------:R-:W-:Y:S02]  /*15bb0*/  PRMT R192, RZ, 0x7610, R192 ;  /* 0x00007610ffc07816 */ /* 0x000fe400000000c0 */
[----:B------:R-:W-:-:S04]  /*15bc0*/  PRMT R191, RZ, 0x7610, R191 ;  /* 0x00007610ffbf7816 */ /* 0x000fc800000000bf */
        /* <DEDUP_REMOVED lines=11> */
[----:B------:R0:W4:Y:S04]  /*15c80*/  @!P0 LDG.E.U8 R190, desc[UR6][R4.64] ;  /* 0x0000000604be8981 */ /* 0x000128000c1e1100 */
[----:B------:R-:W4:Y:S01]  /*15c90*/  LDL R40, [R1+0x844] ;  /* 0x0008440001287983 */ /* 0x000f220000100800 */
[----:B------:R-:W-:Y:S01]  /*15ca0*/  PRMT R188, RZ, 0x7610, R188 ;  /* 0x00007610ffbc7816 */ /* 0x000fe200000000bc */
[----:B0-----:R-:W-:-:S02]  /*15cb0*/  @!P0 IMAD.MOV.U32 R4, RZ, RZ, R37 ;  /* 0x000000ffff048224 */ /* 0x001fc400078e0025 */
[----:B------:R-:W4:Y:S01]  /*15cc0*/  LDL R37, [R1+0x828] ;  /* 0x0008280001257983 */ /* 0x000f220000100800 */
[----:B------:R-:W-:-:S03]  /*15cd0*/  @!P0 IMAD.MOV.U32 R5, RZ, RZ, R39 ;  /* 0x000000ffff058224 */ /* 0x000fc600078e0027 */
[----:B------:R-:W4:Y:S04]  /*15ce0*/  LDL R39, [R1+0x824] ;  /* 0x0008240001277983 */ /* 0x000f280000100800 */
[----:B------:R3:W4:Y:S02]  /*15cf0*/  @!P0 LDG.E.U8 R189, desc[UR6][R4.64] ;  /* 0x0000000604bd8981 */ /* 0x000724000c1e1100 */
[----:B---3--:R-:W-:Y:S01]  /*15d00*/  @!P0 IMAD.MOV.U32 R4, RZ, RZ, R46 ;  /* 0x000000ffff048224 */ /* 0x008fe200078e002e */
[----:B------:R-:W-:Y:S01]  /*15d10*/  PRMT R187, RZ, 0x7610, R187 ;  /* 0x00007610ffbb7816 */ /* 0x000fe200000000bb */
[----:B------:R-:W3:Y:S01]  /*15d20*/  LDL R46, [R1+0x784] ;  /* 0x00078400012e7983 */ /* 0x000ee20000100800 */
[----:B--2---:R-:W-:Y:S01]  /*15d30*/  @!P0 IMAD.MOV.U32 R5, RZ, RZ, R48 ;  /* 0x000000ffff058224 */ /* 0x004fe200078e0030 */
[----:B------:R-:W-:-:S02]  /*15d40*/  PRMT R186, RZ, 0x7610, R186 ;  /* 0x00007610ffba7816 */ /* 0x000fc400000000ba */
[----:B------:R-:W2:Y:S04]  /*15d50*/  LDL R48, [R1+0x7a4] ;  /* 0x0007a40001307983 */ /* 0x000ea80000100800 */
[----:B------:R4:W3:Y:S02]  /*15d60*/  @!P0 LDG.E.U8 R188, desc[UR6][R4.64] ;  /* 0x0000000604bc8981 */ /* 0x0008e4000c1e1100 */
[----:B----4-:R-:W-:Y:S02]  /*15d70*/  @!P0 IMAD.MOV.U32 R4, RZ, RZ, R24 ;  /* 0x000000ffff048224 */ /* 0x010fe400078e0018 */
[----:B------:R-:W4:Y:S01]  /*15d80*/  LDL R24, [R1+0x808] ;  /* 0x0008080001187983 */ /* 0x000f220000100800 */
[----:B------:R-:W-:-:S03]  /*15d90*/  @!P0 IMAD.MOV.U32 R5, RZ, RZ, R34 ;  /* 0x000000ffff058224 */ /* 0x000fc600078e0022 */
[----:B------:R-:W2:Y:S04]  /*15da0*/  LDL R34, [R1+0x804] ;  /* 0x0008040001227983 */ /* 0x000ea80000100800 */
[----:B------:R0:W3:Y:S02]  /*15db0*/  @!P0 LDG.E.U8 R187, desc[UR6][R4.64] ;  /* 0x0000000604bb8981 */ /* 0x0000e4000c1e1100 */
[----:B0-----:R-:W-:Y:S02]  /*15dc0*/  @!P0 IMAD.MOV.U32 R4, RZ, RZ, R13 ;  /* 0x000000ffff048224 */ /* 0x001fe400078e000d */
[----:B------:R-:W3:Y:S01]  /*15dd0*/  LDL R13, [R1+0x7e8] ;  /* 0x0007e800010d7983 */ /* 0x000ee20000100800 */
[----:B------:R-:W-:-:S03]  /*15de0*/  @!P0 IMAD.MOV.U32 R5, RZ, RZ, R28 ;  /* 0x000000ffff058224 */ /* 0x000fc600078e001c */
[----:B------:R-:W3:Y:S01]  /*15df0*/  LDL R28, [R1+0x7e4] ;  /* 0x0007e400011c7983 */ /* 0x000ee20000100800 */
[----:B------:R-:W-:-:S03]  /*15e00*/  PRMT R185, RZ, 0x7610, R185 ;  /* 0x00007610ffb97816 */ /* 0x000fc600000000b9 */
[----:B------:R0:W3:Y:S01]  /*15e10*/  @!P0 LDG.E.U8 R186, desc[UR6][R4.64] ;  /* 0x0000000604ba8981 */ /* 0x0000e2000c1e1100 */
[----:B------:R-:W-:Y:S01]  /*15e20*/  PRMT R184, RZ, 0x7610, R184 ;  /* 0x00007610ffb87816 */ /* 0x000fe200000000b8 */
[----:B0-----:R-:W-:Y:S02]  /*15e30*/  @!P0 IMAD.MOV.U32 R4, RZ, RZ, R25 ;  /* 0x000000ffff048224 */ /* 0x001fe400078e0019 */
[----:B------:R-:W3:Y:S01]  /*15e40*/  LDL R25, [R1+0x7a8] ;  /* 0x0007a80001197983 */ /* 0x000ee20000100800 */
[----:B------:R-:W-:-:S03]  /*15e50*/  @!P0 IMAD.MOV.U32 R5, RZ, RZ, R42 ;  /* 0x000000ffff058224 */ /* 0x000fc600078e002a */
[----:B------:R-:W3:Y:S04]  /*15e60*/  LDL R42, [R1+0x764] ;  /* 0x00076400012a7983 */ /* 0x000ee80000100800 */
[----:B------:R0:W3:Y:S02]  /*15e70*/  @!P0 LDG.E.U8 R185, desc[UR6][R4.64] ;  /* 0x0000000604b98981 */ /* 0x0000e4000c1e1100 */
[----:B0-----:R-:W-:Y:S02]  /*15e80*/  @!P0 IMAD.MOV.U32 R4, RZ, RZ, R32 ;  /* 0x000000ffff048224 */ /* 0x001fe400078e0020 */
[----:B------:R-:W3:Y:S01]  /*15e90*/  LDL R32, [R1+0x788] ;  /* 0x0007880001207983 */ /* 0x000ee20000100800 */
[----:B------:R-:W-:Y:S01]  /*15ea0*/  PRMT R183, RZ, 0x7610, R183 ;  /* 0x00007610ffb77816 */ /* 0x000fe200000000b7 */
[----:B------:R-:W-:-:S02]  /*15eb0*/  @!P0 IMAD.MOV.U32 R5, RZ, RZ, R40 ;  /* 0x000000ffff058224 */ /* 0x000fc400078e0028 */
[----:B------:R-:W3:Y:S04]  /*15ec0*/  LDL R40, [R1+0x768] ;  /* 0x0007680001287983 */ /* 0x000ee80000100800 */
[----:B------:R0:W3:Y:S02]  /*15ed0*/  @!P0 LDG.E.U8 R184, desc[UR6][R4.64] ;  /* 0x0000000604b88981 */ /* 0x0000e4000c1e1100 */
[----:B0-----:R-:W-:Y:S02]  /*15ee0*/  @!P0 IMAD.MOV.U32 R4, RZ, RZ, R37 ;  /* 0x000000ffff048224 */ /* 0x001fe400078e0025 */
[----:B------:R-:W-:Y:S01]  /*15ef0*/  @!P0 IMAD.MOV.U32 R5, RZ, RZ, R39 ;  /* 0x000000ffff058224 */ /* 0x000fe200078e0027 */
[----:B------:R-:W3:Y:S04]  /*15f00*/  LDL R37, [R1+0x748] ;  /* 0x0007480001257983 */ /* 0x000ee80000100800 */
[----:B------:R-:W3:Y:S04]  /*15f10*/  LDL R39, [R1+0x744] ;  /* 0x0007440001277983 */ /* 0x000ee80000100800 */
[----:B------:R4:W3:Y:S02]  /*15f20*/  @!P0 LDG.E.U8 R183, desc[UR6][R4.64] ;  /* 0x0000000604b78981 */ /* 0x0008e4000c1e1100 */
[----:B----4-:R-:W-:-:S02]  /*15f30*/  @!P0 IMAD.MOV.U32 R4, RZ, RZ, R24 ;  /* 0x000000ffff048224 */ /* 0x010fc400078e0018 */
[----:B------:R-:W4:Y:S01]  /*15f40*/  LDL R24, [R1+0x728] ;  /* 0x0007280001187983 */ /* 0x000f220000100800 */
[----:B------:R-:W-:Y:S01]  /*15f50*/  PRMT R182, RZ, 0x7610, R182 ;  /* 0x00007610ffb67816 */ /* 0x000fe200000000b6 */
[----:B--2---:R-:W-:Y:S02]  /*15f60*/  @!P0 IMAD.MOV.U32 R5, RZ, RZ, R34 ;  /* 0x000000ffff058224 */ /* 0x004fe400078e0022 */
[----:B------:R-:W2:Y:S04]  /*15f70*/  LDL R34, [R1+0x724] ;  /* 0x0007240001227983 */ /* 0x000ea80000100800 */
[----:B------:R3:W2:Y:S02]  /*15f80*/  @!P0 LDG.E.U8 R182, desc[UR6][R4.64] ;  /* 0x0000000604b68981 */ /* 0x0006a4000c1e1100 */
[----:B---3--:R-:W-:-:S02]  /*15f90*/  @!P0 IMAD.MOV.U32 R4, RZ, RZ, R13 ;  /* 0x000000ffff048224 */ /* 0x008fc400078e000d */
[----:B------:R-:W3:Y:S01]  /*15fa0*/  LDL R13, [R1+0x708] ;  /* 0x00070800010d7983 */ /* 0x000ee20000100800 */
[----:B------:R-:W-:Y:S01]  /*15fb0*/  PRMT R181, RZ, 0x7610, R181 ;  /* 0x00007610ffb57816 */ /* 0x000fe200000000b5 */
[----:B------:R-:W-:Y:S01]  /*15fc0*/  @!P0 IMAD.MOV.U32 R5, RZ, RZ, R28 ;  /* 0x000000ffff058224 */ /* 0x000fe200078e001c */
[----:B------:R-:W-:Y:S01]  /*15fd0*/  PRMT R180, RZ, 0x7610, R180 ;  /* 0x00007610ffb47816 */ /* 0x000fe200000000b4 */
[----:B------:R-:W3:Y:S04]  /*15fe0*/  LDL R28, [R1+0x704] ;  /* 0x00070400011c7983 */ /* 0x000ee80000100800 */
[----:B------:R0:W3:Y:S01]  /*15ff0*/  @!P0 LDG.E.U8 R181, desc[UR6][R4.64] ;  /* 0x0000000604b58981 */ /* 0x0000e2000c1e1100 */
[----:B------:R-:W-:Y:S01]  /*16000*/  PRMT R179, RZ, 0x7610, R179 ;  /* 0x00007610ffb37816 */ /* 0x000fe200000000b3 */
[----:B0-----:R-:W-:-:S02]  /*16010*/  @!P0 IMAD.MOV.U32 R4, RZ, RZ, R50 ;  /* 0x000000ffff048224 */ /* 0x001fc400078e0032 */
[----:B------:R-:W-:-:S05]  /*16020*/  @!P0 IMAD.MOV.U32 R5, RZ, RZ, R63 ;  /* 0x000000ffff058224 */ /* 0x000fca00078e003f */
[----:B------:R0:W3:Y:S01]  /*16030*/  @!P0 LDG.E.U8 R180, desc[UR6][R4.64] ;  /* 0x0000000604b48981 */ /* 0x0000e2000c1e1100 */
[----:B------:R-:W-:Y:S01]  /*16040*/  PRMT R178, RZ, 0x7610, R178 ;  /* 0x00007610ffb27816 */ /* 0x000fe200000000b2 */
[----:B0-----:R-:W-:Y:S02]  /*16050*/  @!P0 IMAD.MOV.U32 R4, RZ, RZ, R25 ;  /* 0x000000ffff048224 */ /* 0x001fe400078e0019 */
[----:B------:R-:W-:Y:S01]  /*16060*/  @!P0 IMAD.MOV.U32 R5, RZ, RZ, R48 ;  /* 0x000000ffff058224 */ /* 0x000fe200078e0030 */
[----:B------:R-:W3:Y:S04]  /*16070*/  LDL R25, [R1+0x6e8] ;  /* 0x0006e80001197983 */ /* 0x000ee80000100800 */
[----:B------:R0:W3:Y:S01]  /*16080*/  @!P0 LDG.E.U8 R179, desc[UR6][R4.64] ;  /* 0x0000000604b38981 */ /* 0x0000e2000c1e1100 */
[----:B------:R-:W-:Y:S01]  /*16090*/  PRMT R177, RZ, 0x7610, R177 ;  /* 0x00007610ffb17816 */ /* 0x000fe200000000b1 */
[----:B0-----:R-:W-:-:S02]  /*160a0*/  @!P0 IMAD.MOV.U32 R4, RZ, RZ, R32 ;  /* 0x000000ffff048224 */ /* 0x001fc400078e0020 */
[----:B------:R-:W-:Y:S01]  /*160b0*/  @!P0 IMAD.MOV.U32 R5, RZ, RZ, R46 ;  /* 0x000000ffff058224 */ /* 0x000fe200078e002e */
[----:B------:R-:W3:Y:S04]  /*160c0*/  LDL.LU R32, [R1+0x6e4] ;  /* 0x0006e40001207983 */ /* 0x000ee80000300800 */
[----:B------:R0:W3:Y:S01]  /*160d0*/  @!P0 LDG.E.U8 R178, desc[UR6][R4.64] ;  /* 0x0000000604b28981 */ /* 0x0000e2000c1e1100 */
[----:B------:R-:W-:Y:S01]  /*160e0*/  PRMT R176, RZ, 0x7610, R176 ;  /* 0x00007610ffb07816 */ /* 0x000fe200000000b0 */
[----:B0-----:R-:W-:Y:S02]  /*160f0*/  @!P0 IMAD.MOV.U32 R4, RZ, RZ, R40 ;  /* 0x000000ffff048224 */ /* 0x001fe400078e0028 */
[----:B------:R-:W-:Y:S01]  /*16100*/  @!P0 IMAD.MOV.U32 R5, RZ, RZ, R42 ;  /* 0x000000ffff058224 */ /* 0x000fe200078e002a */
[----:B------:R-:W3:Y:S04]  /*16110*/  LDL.LU R40, [R1+0x6c4] ;  /* 0x0006c40001287983 */ /* 0x000ee80000300800 */
[----:B------:R0:W3:Y:S04]  /*16120*/  @!P0 LDG.E.U8 R177, desc[UR6][R4.64] ;  /* 0x0000000604b18981 */ /* 0x0000e8000c1e1100 */
[----:B------:R-:W3:Y:S01]  /*16130*/  LDL.LU R46, [R1+0x6a4] ;  /* 0x0006a400012e7983 */ /* 0x000ee20000300800 */
[----:B0-----:R-:W-:-:S02]  /*16140*/  @!P0 IMAD.MOV.U32 R4, RZ, RZ, R37 ;  /* 0x000000ffff048224 */ /* 0x001fc400078e0025 */
[----:B------:R-:W-:Y:S01]  /*16150*/  @!P0 IMAD.MOV.U32 R5, RZ, RZ, R39 ;  /* 0x000000ffff058224 */ /* 0x000fe200078e0027 */
[----:B------:R-:W3:Y:S04]  /*16160*/  LDL.LU R37, [R1+0x6a8] ;  /* 0x0006a80001257983 */ /* 0x000ee80000300800 */
[----:B------:R4:W3:Y:S02]  /*16170*/  @!P0 LDG.E.U8 R176, desc[UR6][R4.64] ;  /* 0x0000000604b08981 */ /* 0x0008e4000c1e1100 */
[----:B----4-:R-:W-:Y:S02]  /*16180*/  @!P0 IMAD.MOV.U32 R4, RZ, RZ, R24 ;  /* 0x000000ffff048224 */ /* 0x010fe400078e0018 */
[----:B------:R-:W4:Y:S01]  /*16190*/  LDL R24, [R1+0x684] ;  /* 0x0006840001187983 */ /* 0x000f220000100800 */
[----:B------:R-:W-:Y:S01]  /*161a0*/  PRMT R175, RZ, 0x7610, R175 ;  /* 0x00007610ffaf7816 */ /* 0x000fe200000000af */
[----:B--2---:R-:W-:-:S02]  /*161b0*/  @!P0 IMAD.MOV.U32 R5, RZ, RZ, R34 ;  /* 0x000000ffff058224 */ /* 0x004fc400078e0022 */
[----:B------:R-:W2:Y:S04]  /*161c0*/  LDL.LU R48, [R1+0x688] ;  /* 0x0006880001307983 */ /* 0x000ea80000300800 */
[----:B------:R3:W2:Y:S04]  /*161d0*/  @!P0 LDG.E.U8 R175, desc[UR6][R4.64] ;  /* 0x0000000604af8981 */ /* 0x0006a8000c1e1100 */
[----:B------:R-:W2:Y:S01]  /*161e0*/  LDL R64, [R1+0x664] ;  /* 0x0006640001407983 */ /* 0x000ea20000100800 */
[----:B---3--:R-:W-:-:S03]  /*161f0*/  @!P0 IMAD.MOV.U32 R4, RZ, RZ, R13 ;  /* 0x000000ffff048224 */ /* 0x008fc600078e000d */
[----:B------:R-:W3:Y:S04]  /*16200*/  LDL.LU R13, [R1+0x668] ;  /* 0x00066800010d7983 */ /* 0x000ee80000300800 */
[----:B------:R-:W3:Y:S04]  /*16210*/  LDL R50, [R1+0xe30] ;  /* 0x000e300001327983 */ /* 0x000ee80000100800 */
[----:B------:R-:W3:Y:S04]  /*16220*/  LDL R34, [R1+0xe34] ;  /* 0x000e340001227983 */ /* 0x000ee80000100800 */
[----:B------:R-:W3:Y:S04]  /*16230*/  LDL R67, [R1+0xa1c] ;  /* 0x000a1c0001437983 */ /* 0x000ee80000100800 */
[----:B------:R-:W3:Y:S01]  /*16240*/  LDL R66, [R1+0xa20] ;  /* 0x000a200001427983 */ /* 0x000ee20000100800 */
[----:B------:R-:W-:Y:S01]  /*16250*/  PRMT R174, RZ, 0x7610, R174 ;  /* 0x00007610ffae7816 */ /* 0x000fe200000000ae */
[----:B------:R-:W-:-:S02]  /*16260*/  @!P0 IMAD.MOV.U32 R5, RZ, RZ, R28 ;  /* 0x000000ffff058224 */ /* 0x000fc400078e001c */
[----:B------:R-:W3:Y:S01]  /*16270*/  LDL R63, [R1+0x9fc] ;  /* 0x0009fc00013f7983 */ /* 0x000ee20000100800 */
[----:B------:R-:W-:-:S03]  /*16280*/  PRMT R173, RZ, 0x7610, R173 ;  /* 0x00007610ffad7816 */ /* 0x000fc600000000ad */
[----:B------:R0:W3:Y:S01]  /*16290*/  @!P0 LDG.E.U8 R174, desc[UR6][R4.64] ;  /* 0x0000000604ae8981 */ /* 0x0000e2000c1e1100 */
[----:B------:R-:W-:-:S03]  /*162a0*/  PRMT R172, RZ, 0x7610, R172 ;  /* 0x00007610ffac7816 */ /* 0x000fc600000000ac */
[----:B------:R-:W3:Y:S01]  /*162b0*/  LDL R42, [R1+0xa00] ;  /* 0x000a0000012a7983 */ /* 0x000ee20000100800 */
[----:B------:R-:W-:-:S03]  /*162c0*/  PRMT R171, RZ, 0x7610, R171 ;  /* 0x00007610ffab7816 */ /* 0x000fc600000000ab */
[----:B------:R-:W3:Y:S01]  /*162d0*/  LDL R39, [R1+0x9dc] ;  /* 0x0009dc0001277983 */ /* 0x000ee20000100800 */
[----:B0-----:R-:W-:-:S03]  /*162e0*/  @!P0 IMAD.MOV.U32 R4, RZ, RZ, R25 ;  /* 0x000000ffff048224 */ /* 0x001fc600078e0019 */
[----:B------:R-:W3:Y:S01]  /*162f0*/  LDL R25, [R1+0x9e0] ;  /* 0x0009e00001197983 */ /* 0x000ee20000100800 */
[----:B------:R-:W-:-:S05]  /*16300*/  @!P0 IMAD.MOV.U32 R5, RZ, RZ, R32 ;  /* 0x000000ffff058224 */ /* 0x000fca00078e0020 */
[----:B------:R0:W3:Y:S02]  /*16310*/  @!P0 LDG.E.U8 R173, desc[UR6][R4.64] ;  /* 0x0000000604ad8981 */ /* 0x0000e4000c1e1100 */
[----:B0-----:R-:W-:Y:S02]  /*16320*/  @!P0 IMAD.MOV.U32 R4, RZ, RZ, R3 ;  /* 0x000000ffff048224 */ /* 0x001fe400078e0003 */
[----:B------:R-:W-:-:S05]  /*16330*/  @!P0 IMAD.MOV.U32 R5, RZ, RZ, R40 ;  /* 0x000000ffff058224 */ /* 0x000fca00078e0028 */
[----:B------:R0:W3:Y:S04]  /*16340*/  @!P0 LDG.E.U8 R172, desc[UR6][R4.64] ;  /* 0x0000000604ac8981 */ /* 0x0000e8000c1e1100 */
[----:B------:R1:W-:Y:S01]  /*16350*/  STL [R1+0x126c], R3 ;  /* 0x00126c0301007387 */ /* 0x0003e20000100800 */
[----:B0-----:R-:W-:Y:S02]  /*16360*/  @!P0 IMAD.MOV.U32 R5, RZ, RZ, R46 ;  /* 0x000000ffff058224 */ /* 0x001fe400078e002e */
[----:B------:R-:W-:Y:S01]  /*16370*/  @!P0 IMAD.MOV.U32 R4, RZ, RZ, R37 ;  /* 0x000000ffff048224 */ /* 0x000fe200078e0025 */
[----:B-1----:R-:W3:Y:S04]  /*16380*/  LDL.LU R3, [R1+0x6e0] ;  /* 0x0006e00001037983 */ /* 0x002ee80000300800 */
[----:B------:R4:W3:Y:S04]  /*16390*/  @!P0 LDG.E.U8 R171, desc[UR6][R4.64] ;  /* 0x0000000604ab8981 */ /* 0x0008e8000c1e1100 */
[----:B------:R-:W3:Y:S01]  /*163a0*/  LDL R28, [R1+0x9bc] ;  /* 0x0009bc00011c7983 */ /* 0x000ee20000100800 */
[----:B------:R-:W-:-:S02]  /*163b0*/  PRMT R170, RZ, 0x7610, R170 ;  /* 0x00007610ffaa7816 */ /* 0x000fc400000000aa */
[----:B------:R-:W-:Y:S01]  /*163c0*/  PRMT R169, RZ, 0x7610, R169 ;  /* 0x00007610ffa97816 */ /* 0x000fe200000000a9 */
[----:B------:R-:W3:Y:S01]  /*163d0*/  LDL R65, [R1+0x99c] ;  /* 0x00099c0001417983 */ /* 0x000ee20000100800 */
[----:B------:R-:W-:Y:S02]  /*163e0*/  PRMT R168, RZ, 0x7610, R168 ;  /* 0x00007610ffa87816 */ /* 0x000fe400000000a8 */
[----:B------:R-:W-:Y:S01]  /*163f0*/  PRMT R167, RZ, 0x7610, R167 ;  /* 0x00007610ffa77816 */ /* 0x000fe200000000a7 */
[----:B------:R-:W3:Y:S01]  /*16400*/  LDL R70, [R1+0x77c] ;  /* 0x00077c0001467983 */ /* 0x000ee20000100800 */
[----:B------:R-:W-:Y:S02]  /*16410*/  PRMT R166, RZ, 0x7610, R166 ;  /* 0x00007610ffa67816 */ /* 0x000fe400000000a6 */
[----:B------:R-:W-:Y:S01]  /*16420*/  PRMT R165, RZ, 0x7610, R165 ;  /* 0x00007610ffa57816 */ /* 0x000fe200000000a5 */
[----:B------:R-:W3:Y:S01]  /*16430*/  LDL R69, [R1+0x780] ;  /* 0x0007800001457983 */ /* 0x000ee20000100800 */
[----:B------:R-:W-:-:S02]  /*16440*/  PRMT R164, RZ, 0x7610, R164 ;  /* 0x00007610ffa47816 */ /* 0x000fc400000000a4 */
[----:B------:R-:W-:Y:S01]  /*16450*/  PRMT R163, RZ, 0x7610, R163 ;  /* 0x00007610ffa37816 */ /* 0x000fe200000000a3 */
[----:B------:R-:W3:Y:S01]  /*16460*/  LDL R68, [R1+0x75c] ;  /* 0x00075c0001447983 */ /* 0x000ee20000100800 */
[----:B----4-:R-:W-:-:S03]  /*16470*/  @!P0 IMAD.MOV.U32 R5, RZ, RZ, R24 ;  /* 0x000000ffff058224 */ /* 0x010fc600078e0018 */
[----:B------:R-:W4:Y:S01]  /*16480*/  LDL R24, [R1+0x9c0] ;  /* 0x0009c00001187983 */ /* 0x000f220000100800 */
[----:B--2---:R-:W-:-:S05]  /*16490*/  @!P0 IMAD.MOV.U32 R4, RZ, RZ, R48 ;  /* 0x000000ffff048224 */ /* 0x004fca00078e0030 */
[----:B------:R0:W2:Y:S02]  /*164a0*/  @!P0 LDG.E.U8 R170, desc[UR6][R4.64] ;  /* 0x0000000604aa8981 */ /* 0x0000a4000c1e1100 */
[----:B0-----:R-:W-:Y:S02]  /*164b0*/  @!P0 IMAD.MOV.U32 R5, RZ, RZ, R64 ;  /* 0x000000ffff058224 */ /* 0x001fe400078e0040 */
[----:B---3--:R-:W-:Y:S01]  /*164c0*/  @!P0 IMAD.MOV.U32 R4, RZ, RZ, R13 ;  /* 0x000000ffff048224 */ /* 0x008fe200078e000d */
[----:B------:R-:W3:Y:S04]  /*164d0*/  LDL R64, [R1+0x9a0] ;  /* 0x0009a00001407983 */ /* 0x000ee80000100800 */
[----:B------:R0:W2:Y:S02]  /*164e0*/  @!P0 LDG.E.U8 R169, desc[UR6][R4.64] ;  /* 0x0000000604a98981 */ /* 0x0000a4000c1e1100 */
[----:B0-----:R-:W-:-:S02]  /*164f0*/  @!P0 IMAD.MOV.U32 R5, RZ, RZ, R50 ;  /* 0x000000ffff058224 */ /* 0x001fc400078e0032 */
[----:B------:R-:W2:Y:S01]  /*16500*/  LDL R50, [R1+0x97c] ;  /* 0x00097c0001327983 */ /* 0x000ea20000100800 */
[----:B------:R-:W-:-:S03]  /*16510*/  @!P0 IMAD.MOV.U32 R4, RZ, RZ, R34 ;  /* 0x000000ffff048224 */ /* 0x000fc600078e0022 */
[----:B------:R-:W2:Y:S04]  /*16520*/  LDL R34, [R1+0x980] ;  /* 0x0009800001227983 */ /* 0x000ea80000100800 */
[----:B------:R0:W2:Y:S02]  /*16530*/  @!P0 LDG.E.U8 R168, desc[UR6][R4.64] ;  /* 0x0000000604a88981 */ /* 0x0000a4000c1e1100 */
[----:B0-----:R-:W-:Y:S02]  /*16540*/  @!P0 IMAD.MOV.U32 R4, RZ, RZ, R66 ;  /* 0x000000ffff048224 */ /* 0x001fe400078e0042 */
[----:B------:R-:W-:Y:S01]  /*16550*/  @!P0 IMAD.MOV.U32 R5, RZ, RZ, R67 ;  /* 0x000000ffff058224 */ /* 0x000fe200078e0043 */
[----:B------:R-:W2:Y:S04]  /*16560*/  LDL R66, [R1+0x960] ;  /* 0x0009600001427983 */ /* 0x000ea80000100800 */
[----:B------:R-:W2:Y:S04]  /*16570*/  LDL R67, [R1+0x95c] ;  /* 0x00095c0001437983 */ /* 0x000ea80000100800 */
        /* <DEDUP_REMOVED lines=17> */
[----:B------:R-:W4:Y:S01]  /*16690*/  LDL R65, [R1+0x8dc] ;  /* 0x0008dc0001417983 */ /* 0x000f220000100800 */
[----:B---3--:R-:W-:-:S03]  /*166a0*/  @!P0 IMAD.MOV.U32 R4, RZ, RZ, R64 ;  /* 0x000000ffff048224 */ /* 0x008fc600078e0040 */
[----:B------:R-:W3:Y:S04]  /*166b0*/  LDL R64, [R1+0x8e0] ;  /* 0x0008e00001407983 */ /* 0x000ee80000100800 */
[----:B------:R2:W3:Y:S02]  /*166c0*/  @!P0 LDG.E.U8 R163, desc[UR6][R4.64] ;  /* 0x0000000604a38981 */ /* 0x0004e4000c1e1100 */
[----:B--2---:R-:W-:Y:S02]  /*166d0*/  @!P0 IMAD.MOV.U32 R5, RZ, RZ, R50 ;  /* 0x000000ffff058224 */ /* 0x004fe400078e0032 */
[----:B------:R-:W2:Y:S01]  /*166e0*/  LDL R50, [R1+0x8bc] ;  /* 0x0008bc0001327983 */ /* 0x000ea20000100800 */
[----:B------:R-:W-:Y:S01]  /*166f0*/  PRMT R162, RZ, 0x7610, R162 ;  /* 0x00007610ffa27816 */ /* 0x000fe200000000a2 */
[----:B------:R-:W-:-:S02]  /*16700*/  @!P0 IMAD.MOV.U32 R4, RZ, RZ, R34 ;  /* 0x000000ffff048224 */ /* 0x000fc400078e0022 */
[----:B------:R-:W2:Y:S01]  /*16710*/  LDL R34, [R1+0x8c0] ;  /* 0x0008c00001227983 */ /* 0x000ea20000100800 */
[----:B------:R-:W-:-:S03]  /*16720*/  PRMT R161, RZ, 0x7610, R161 ;  /* 0x00007610ffa17816 */ /* 0x000fc600000000a1 */
[----:B------:R0:W2:Y:S02]  /*16730*/  @!P0 LDG.E.U8 R162, desc[UR6][R4.64] ;  /* 0x0000000604a28981 */ /* 0x0000a4000c1e1100 */
[----:B0-----:R-:W-:Y:S02]  /*16740*/  @!P0 IMAD.MOV.U32 R4, RZ, RZ, R66 ;  /* 0x000000ffff048224 */ /* 0x001fe400078e0042 */
[----:B------:R-:W2:Y:S01]  /*16750*/  LDL R66, [R1+0x8a0] ;  /* 0x0008a00001427983 */ /* 0x000ea20000100800 */
[----:B------:R-:W-:-:S03]  /*16760*/  @!P0 IMAD.MOV.U32 R5, RZ, RZ, R67 ;  /* 0x000000ffff058224 */ /* 0x000fc600078e0043 */
[----:B------:R-:W2:Y:S04]  /*16770*/  LDL R67, [R1+0x89c] ;  /* 0x00089c0001437983 */ /* 0x000ea80000100800 */
[----:B------:R0:W2:Y:S02]  /*16780*/  @!P0 LDG.E.U8 R161, desc[UR6][R4.64] ;  /* 0x0000000604a18981 */ /* 0x0000a4000c1e1100 */
[----:B0-----:R-:W-:Y:S02]  /*16790*/  @!P0 IMAD.MOV.U32 R5, RZ, RZ, R63 ;  /* 0x000000ffff058224 */ /* 0x001fe400078e003f */
        /* <DEDUP_REMOVED lines=13> */
[----:B----4-:R-:W-:-:S03]  /*16870*/  @!P0 IMAD.MOV.U32 R4, RZ, RZ, R24 ;  /* 0x000000ffff048224 */ /* 0x010fc600078e0018 */
[----:B------:R-:W4:Y:S01]  /*16880*/  LDL R24, [R1+0x840] ;  /* 0x0008400001187983 */ /* 0x000f220000100800 */
[----:B------:R-:W-:Y:S02]  /*16890*/  PRMT R158, RZ, 0x7610, R158 ;  /* 0x00007610ff9e7816 */ /* 0x000fe4000000009e */
[----:B------:R-:W-:-:S04]  /*168a0*/  PRMT R157, RZ, 0x7610, R157 ;  /* 0x00007610ff9d7816 */ /* 0x000fc8000000009d */
[----:B------:R0:W4:Y:S02]  /*168b0*/  @!P0 LDG.E.U8 R158, desc[UR6][R4.64] ;  /* 0x00000006049e8981 */ /* 0x000124000c1e1100 */
[----:B0-----:R-:W-:Y:S02]  /*168c0*/  @!P0 IMAD.MOV.U32 R5, RZ, RZ, R65 ;  /* 0x000000ffff058224 */ /* 0x001fe400078e0041 */
[----:B---3--:R-:W-:Y:S01]  /*168d0*/  @!P0 IMAD.MOV.U32 R4, RZ, RZ, R64 ;  /* 0x000000ffff048224 */ /* 0x008fe200078e0040 */
[----:B------:R-:W3:Y:S04]  /*168e0*/  LDL R65, [R1+0x81c] ;  /* 0x00081c0001417983 */ /* 0x000ee80000100800 */
[----:B------:R-:W3:Y:S04]  /*168f0*/  LDL R64, [R1+0x820] ;  /* 0x0008200001407983 */ /* 0x000ee80000100800 */
[----:B------:R2:W3:Y:S02]  /*16900*/  @!P0 LDG.E.U8 R157, desc[UR6][R4.64] ;  /* 0x00000006049d8981 */ /* 0x0004e4000c1e1100 */
[----:B--2---:R-:W-:-:S02]  /*16910*/  @!P0 IMAD.MOV.U32 R5, RZ, RZ, R50 ;  /* 0x000000ffff058224 */ /* 0x004fc400078e0032 */
[----:B------:R-:W2:Y:S01]  /*16920*/  LDL R50, [R1+0x7fc] ;  /* 0x0007fc0001327983 */ /* 0x000ea20000100800 */
[----:B------:R-:W-:Y:S01]  /*16930*/  PRMT R156, RZ, 0x7610, R156 ;  /* 0x00007610ff9c7816 */ /* 0x000fe2000000009c */
[----:B------:R-:W-:Y:S01]  /*16940*/  @!P0 IMAD.MOV.U32 R4, RZ, RZ, R34 ;  /* 0x000000ffff048224 */ /* 0x000fe200078e0022 */
[----:B------:R-:W-:Y:S01]  /*16950*/  PRMT R155, RZ, 0x7610, R155 ;  /* 0x00007610ff9b7816 */ /* 0x000fe2000000009b */
[----:B------:R-:W2:Y:S04]  /*16960*/  LDL R34, [R1+0x800] ;  /* 0x0008000001227983 */ /* 0x000ea80000100800 */
[----:B------:R0:W2:Y:S02]  /*16970*/  @!P0 LDG.E.U8 R156, desc[UR6][R4.64] ;  /* 0x00000006049c8981 */ /* 0x0000a4000c1e1100 */
[----:B0-----:R-:W-:-:S02]  /*16980*/  @!P0 IMAD.MOV.U32 R4, RZ, RZ, R66 ;  /* 0x000000ffff048224 */ /* 0x001fc400078e0042 */
[----:B------:R-:W-:Y:S01]  /*16990*/  @!P0 IMAD.MOV.U32 R5, RZ, RZ, R67 ;  /* 0x000000ffff058224 */ /* 0x000fe200078e0043 */
[----:B------:R-:W-:Y:S01]  /*169a0*/  PRMT R154, RZ, 0x7610, R154 ;  /* 0x00007610ff9a7816 */ /* 0x000fe2000000009a */
[----:B------:R-:W2:Y:S04]  /*169b0*/  LDL R67, [R1+0x760] ;  /* 0x0007600001437983 */ /* 0x000ea80000100800 */
[----:B------:R0:W2:Y:S01]  /*169c0*/  @!P0 LDG.E.U8 R155, desc[UR6][R4.64] ;  /* 0x00000006049b8981 */ /* 0x0000a2000c1e1100 */
[----:B------:R-:W-:Y:S02]  /*169d0*/  PRMT R153, RZ, 0x7610, R153 ;  /* 0x00007610ff997816 */ /* 0x000fe40000000099 */
[----:B------:R-:W-:Y:S01]  /*169e0*/  PRMT R152, RZ, 0x7610, R152 ;  /* 0x00007610ff987816 */ /* 0x000fe20000000098 */
[----:B------:R-:W2:Y:S01]  /*169f0*/  LDL R66, [R1+0x73c] ;  /* 0x00073c0001427983 */ /* 0x000ea20000100800 */
[----:B0-----:R-:W-:-:S03]  /*16a00*/  @!P0 IMAD.MOV.U32 R5, RZ, RZ, R63 ;  /* 0x000000ffff058224 */ /* 0x001fc600078e003f */
[----:B------:R-:W2:Y:S01]  /*16a10*/  LDL R63, [R1+0x7dc] ;  /* 0x0007dc00013f7983 */ /* 0x000ea20000100800 */
[----:B------:R-:W-:-:S03]  /*16a20*/  @!P0 IMAD.MOV.U32 R4, RZ, RZ, R42 ;  /* 0x000000ffff048224 */ /* 0x000fc600078e002a */
[----:B------:R-:W2:Y:S04]  /*16a30*/  LDL R42, [R1+0x7e0] ;  /* 0x0007e000012a7983 */ /* 0x000ea80000100800 */
        /* <DEDUP_REMOVED lines=10> */
[----:B------:R-:W-:-:S03]  /*16ae0*/  PRMT R23, RZ, 0x7610, R23 ;  /* 0x00007610ff177816 */ /* 0x000fc60000000017 */
[----:B------:R3:W4:Y:S02]  /*16af0*/  @!P0 LDG.E.U8 R152, desc[UR6][R4.64] ;  /* 0x0000000604988981 */ /* 0x000724000c1e1100 */
[----:B---3--:R-:W-:Y:S02]  /*16b00*/  @!P0 IMAD.MOV.U32 R5, RZ, RZ, R65 ;  /* 0x000000ffff058224 */ /* 0x008fe400078e0041 */
[----:B------:R-:W3:Y:S01]  /*16b10*/  LDL R65, [R1+0x740] ;  /* 0x0007400001417983 */ /* 0x000ee20000100800 */
[----:B------:R-:W-:Y:S01]  /*16b20*/  @!P0 IMAD.MOV.U32 R4, RZ, RZ, R64 ;  /* 0x000000ffff048224 */ /* 0x000fe200078e0040 */
[----:B------:R-:W-:Y:S02]  /*16b30*/  PRMT R22, RZ, 0x7610, R22 ;  /* 0x00007610ff167816 */ /* 0x000fe40000000016 */
[----:B------:R-:W3:Y:S04]  /*16b40*/  LDL R64, [R1+0x71c] ;  /* 0x00071c0001407983 */ /* 0x000ee80000100800 */
[----:B------:R2:W3:Y:S02]  /*16b50*/  @!P0 LDG.E.U8 R23, desc[UR6][R4.64] ;  /* 0x0000000604178981 */ /* 0x0004e4000c1e1100 */
[----:B--2---:R-:W-:-:S02]  /*16b60*/  @!P0 IMAD.MOV.U32 R5, RZ, RZ, R50 ;  /* 0x000000ffff058224 */ /* 0x004fc400078e0032 */
[----:B------:R-:W2:Y:S01]  /*16b70*/  LDL R50, [R1+0x720] ;  /* 0x0007200001327983 */ /* 0x000ea20000100800 */
[----:B------:R-:W-:-:S03]  /*16b80*/  @!P0 IMAD.MOV.U32 R4, RZ, RZ, R34 ;  /* 0x000000ffff048224 */ /* 0x000fc600078e0022 */
[----:B------:R-:W2:Y:S04]  /*16b90*/  LDL.LU R34, [R1+0x6dc] ;  /* 0x0006dc0001227983 */ /* 0x000ea80000300800 */
[----:B------:R0:W2:Y:S01]  /*16ba0*/  @!P0 LDG.E.U8 R22, desc[UR6][R4.64] ;  /* 0x0000000604168981 */ /* 0x0000a2000c1e1100 */
[----:B------:R-:W-:Y:S02]  /*16bb0*/  PRMT R21, RZ, 0x7610, R21 ;  /* 0x00007610ff157816 */ /* 0x000fe40000000015 */
[----:B------:R-:W-:Y:S01]  /*16bc0*/  PRMT R20, RZ, 0x7610, R20 ;  /* 0x00007610ff147816 */ /* 0x000fe20000000014 */
[----:B0-----:R-:W-:Y:S02]  /*16bd0*/  @!P0 IMAD.MOV.U32 R5, RZ, RZ, R63 ;  /* 0x000000ffff058224 */ /* 0x001fe400078e003f */
[----:B------:R-:W2:Y:S01]  /*16be0*/  LDL R63, [R1+0x700] ;  /* 0x00070000013f7983 */ /* 0x000ea20000100800 */
[----:B------:R-:W-:-:S03]  /*16bf0*/  @!P0 IMAD.MOV.U32 R4, RZ, RZ, R42 ;  /* 0x000000ffff048224 */ /* 0x000fc600078e002a */
[----:B------:R-:W2:Y:S04]  /*16c00*/  LDL.LU R42, [R1+0x6bc] ;  /* 0x0006bc00012a7983 */ /* 0x000ea80000300800 */
[----:B------:R0:W2:Y:S02]  /*16c10*/  @!P0 LDG.E.U8 R21, desc[UR6][R4.64] ;  /* 0x0000000604158981 */ /* 0x0000a4000c1e1100 */
[----:B0-----:R-:W-:Y:S02]  /*16c20*/  @!P0 IMAD.MOV.U32 R4, RZ, RZ, R25 ;  /* 0x000000ffff048224 */ /* 0x001fe400078e0019 */
[----:B------:R-:W-:Y:S02]  /*16c30*/  @!P0 IMAD.MOV.U32 R5, RZ, RZ, R39 ;  /* 0x000000ffff058224 */ /* 0x000fe400078e0027 */
[----:B------:R-:W2:Y:S04]  /*16c40*/  LDL.LU R39, [R1+0x6a0] ;  /* 0x0006a00001277983 */ /* 0x000ea80000300800 */
[----:B------:R-:W2:Y:S04]  /*16c50*/  LDL.LU R25, [R1+0x69c] ;  /* 0x00069c0001197983 */ /* 0x000ea80000300800 */
[----:B------:R0:W2:Y:S02]  /*16c60*/  @!P0 LDG.E.U8 R20, desc[UR6][R4.64] ;  /* 0x0000000604148981 */ /* 0x0000a4000c1e1100 */
[----:B0-----:R-:W-:-:S02]  /*16c70*/  @!P0 IMAD.MOV.U32 R5, RZ, RZ, R28 ;  /* 0x000000ffff058224 */ /* 0x001fc400078e001c */
[----:B------:R-:W2:Y:S01]  /*16c80*/  LDL.LU R28, [R1+0x67c] ;  /* 0x00067c00011c7983 */ /* 0x000ea20000300800 */
[----:B------:R-:W-:-:S06]  /*16c90*/  PRMT R219, RZ, 0x7610, R219 ;  /* 0x00007610ffdb7816 */ /* 0x000fcc00000000db */
[----:B------:R-:W2:Y:S01]  /*16ca0*/  @!P0 LDG.E.U8 R219, desc[UR6][R8.64] ;  /* 0x0000000608db8981 */ /* 0x000ea2000c1e1100 */
[----:B----4-:R-:W-:-:S03]  /*16cb0*/  @!P0 IMAD.MOV.U32 R4, RZ, RZ, R24 ;  /* 0x000000ffff048224 */ /* 0x010fc600078e0018 */
[----:B------:R-:W4:Y:S01]  /*16cc0*/  LDL.LU R24, [R1+0x680] ;  /* 0x0006800001187983 */ /* 0x000f220000300800 */
        /* <DEDUP_REMOVED lines=10> */
[----:B------:R3:W4:Y:S02]  /*16d70*/  @!P0 LDG.E.U8 R17, desc[UR6][R4.64] ;  /* 0x0000000604118981 */ /* 0x000724000c1e1100 */
[----:B---3--:R-:W-:Y:S02]  /*16d80*/  @!P0 IMAD.MOV.U32 R4, RZ, RZ, R65 ;  /* 0x000000ffff048224 */ /* 0x008fe400078e0041 */
[----:B------:R-:W-:-:S05]  /*16d90*/  @!P0 IMAD.MOV.U32 R5, RZ, RZ, R66 ;  /* 0x000000ffff058224 */ /* 0x000fca00078e0042 */
[----:B------:R2:W3:Y:S02]  /*16da0*/  @!P0 LDG.E.U8 R16, desc[UR6][R4.64] ;  /* 0x0000000604108981 */ /* 0x0004e4000c1e1100 */
[----:B--2---:R-:W-:Y:S02]  /*16db0*/  @!P0 IMAD.MOV.U32 R4, RZ, RZ, R50 ;  /* 0x000000ffff048224 */ /* 0x004fe400078e0032 */
[----:B------:R-:W0:Y:S01]  /*16dc0*/  S2R R50, SR_TID.X ;  /* 0x0000000000327919 */ /* 0x000e220000002100 */
[----:B------:R-:W-:Y:S01]  /*16dd0*/  PRMT R11, RZ, 0x7610, R11 ;  /* 0x00007610ff0b7816 */ /* 0x000fe2000000000b */
[----:B------:R-:W-:Y:S01]  /*16de0*/  @!P0 IMAD.MOV.U32 R5, RZ, RZ, R64 ;  /* 0x000000ffff058224 */ /* 0x000fe200078e0040 */
[----:B------:R-:W1:Y:S01]  /*16df0*/  S2R R146, SR_TID.X ;  /* 0x0000000000927919 */ /* 0x000e620000002100 */
[----:B------:R-:W-:-:S03]  /*16e00*/  PRMT R10, RZ, 0x7610, R10 ;  /* 0x00007610ff0a7816 */ /* 0x000fc6000000000a */
[----:B------:R2:W3:Y:S01]  /*16e10*/  @!P0 LDG.E.U8 R11, desc[UR6][R4.64] ;  /* 0x00000006040b8981 */ /* 0x0004e2000c1e1100 */
[----:B------:R-:W-:Y:S01]  /*16e20*/  PRMT R9, RZ, 0x7610, R9 ;  /* 0x00007610ff097816 */ /* 0x000fe20000000009 */
[----:B--2---:R-:W-:Y:S02]  /*16e30*/  @!P0 IMAD.MOV.U32 R4, RZ, RZ, R63 ;  /* 0x000000ffff048224 */ /* 0x004fe400078e003f */
[----:B------:R-:W-:-:S05]  /*16e40*/  @!P0 IMAD.MOV.U32 R5, RZ, RZ, R2 ;  /* 0x000000ffff058224 */ /* 0x000fca00078e0002 */
[----:B------:R2:W3:Y:S01]  /*16e50*/  @!P0 LDG.E.U8 R10, desc[UR6][R4.64] ;  /* 0x00000006040a8981 */ /* 0x0004e2000c1e1100 */
[----:B0-----:R-:W-:-:S05]  /*16e60*/  LOP3.LUT R50, R50, 0x7f, RZ, 0xc0, !PT ;  /* 0x0000007f32327812 */ /* 0x001fca00078ec0ff */
[----:B------:R-:W-:Y:S01]  /*16e70*/  STS.U8 [R50+UR4+0x4000], R62 ;  /* 0x0040003e32007988 */ /* 0x000fe20008000004 */
[----:B--2---:R-:W-:-:S03]  /*16e80*/  @!P0 IMAD.MOV.U32 R4, RZ, RZ, R3 ;  /* 0x000000ffff048224 */ /* 0x004fc600078e0003 */
[----:B------:R-:W-:Y:S01]  /*16e90*/  STS.U8 [R50+UR4+0x4200], R61 ;  /* 0x0042003d32007988 */ /* 0x000fe20008000004 */
[----:B------:R-:W-:-:S03]  /*16ea0*/  @!P0 IMAD.MOV.U32 R5, RZ, RZ, R34 ;  /* 0x000000ffff058224 */ /* 0x000fc600078e0022 */
[----:B------:R-:W-:Y:S04]  /*16eb0*/  STS.U8 [R50+UR4+0x4400], R60 ;  /* 0x0044003c32007988 */ /* 0x000fe80008000004 */
[----:B------:R-:W-:Y:S04]  /*16ec0*/  STS.U8 [R50+UR4+0x4600], R59 ;  /* 0x0046003b32007988 */ /* 0x000fe80008000004 */
[----:B------:R-:W-:Y:S01]  /*16ed0*/  STS.U8 [R50+UR4+0x4800], R58 ;  /* 0x0048003a32007988 */ /* 0x000fe20008000004 */
[----:B------:R-:W-:-:S03]  /*16ee0*/  PRMT R8, RZ, 0x7610, R8 ;  /* 0x00007610ff087816 */ /* 0x000fc60000000008 */
[----:B------:R-:W-:Y:S04]  /*16ef0*/  STS.U8 [R50+UR4+0x4a00], R57 ;  /* 0x004a003932007988 */ /* 0x000fe80008000004 */
[----:B------:R-:W-:Y:S04]  /*16f00*/  STS.U8 [R50+UR4+0x4c00], R56 ;  /* 0x004c003832007988 */ /* 0x000fe80008000004 */
[----:B------:R-:W-:Y:S04]  /*16f10*/  STS.U8 [R50+UR4+0x4e00], R55 ;  /* 0x004e003732007988 */ /* 0x000fe80008000004 */
[----:B------:R0:W2:Y:S04]  /*16f20*/  @!P0 LDG.E.U8 R9, desc[UR6][R4.64] ;  /* 0x0000000604098981 */ /* 0x0000a8000c1e1100 */
[----:B------:R-:W-:Y:S04]  /*16f30*/  STS.U8 [R50+UR4+0x5000], R54 ;  /* 0x0050003632007988 */ /* 0x000fe80008000004 */
[----:B------:R-:W-:Y:S01]  /*16f40*/  STS.U8 [R50+UR4+0x5200], R53 ;  /* 0x0052003532007988 */ /* 0x000fe20008000004 */
[----:B0-----:R-:W-:-:S02]  /*16f50*/  @!P0 IMAD.MOV.U32 R4, RZ, RZ, R0 ;  /* 0x000000ffff048224 */ /* 0x001fc400078e0000 */
[----:B------:R-:W-:Y:S01]  /*16f60*/  @!P0 IMAD.MOV.U32 R5, RZ, RZ, R42 ;  /* 0x000000ffff058224 */ /* 0x000fe200078e002a */
        /* <DEDUP_REMOVED lines=14> */
[----:B------:R-:W-:Y:S01]  /*17050*/  STS.U8 [R50+UR4+0x6600], R245 ;  /* 0x006600f532007988 */ /* 0x000fe20008000004 */
[----:B-1----:R-:W-:-:S03]  /*17060*/  LOP3.LUT R146, R146, 0x7f, RZ, 0xc0, !PT ;  /* 0x0000007f92927812 */ /* 0x002fc600078ec0ff */
[----:B------:R0:W2:Y:S04]  /*17070*/  @!P0 LDG.E.U8 R7, desc[UR6][R4.64] ;  /* 0x0000000604078981 */ /* 0x0000a8000c1e1100 */
[----:B------:R-:W-:Y:S04]  /*17080*/  STS.U8 [R50+UR4+0x6800], R244 ;  /* 0x006800f432007988 */ /* 0x000fe80008000004 */
[----:B------:R-:W-:Y:S01]  /*17090*/  STS.U8 [R50+UR4+0x6a00], R243 ;  /* 0x006a00f332007988 */ /* 0x000fe20008000004 */
[----:B0-----:R-:W-:-:S03]  /*170a0*/  @!P0 IMAD.MOV.U32 R5, RZ, RZ, R28 ;  /* 0x000000ffff058224 */ /* 0x001fc600078e001c */
[----:B------:R-:W-:Y:S04]  /*170b0*/  STS.U8 [R50+UR4+0x6c00], R242 ;  /* 0x006c00f232007988 */ /* 0x000fe80008000004 */
        /* <DEDUP_REMOVED lines=8> */
[----:B------:R-:W-:Y:S01]  /*17140*/  STS.U8 [R50+UR4+0x7e00], R233 ;  /* 0x007e00e932007988 */ /* 0x000fe20008000004 */
[----:B----4-:R-:W-:-:S05]  /*17150*/  @!P0 IMAD.MOV.U32 R4, RZ, RZ, R24 ;  /* 0x000000ffff048224 */ /* 0x010fca00078e0018 */
[----:B------:R0:W4:Y:S02]  /*17160*/  @!P0 LDG.E.U8 R6, desc[UR6][R4.64] ;  /* 0x0000000604068981 */ /* 0x000124000c1e1100 */
[----:B0-----:R-:W-:-:S05]  /*17170*/  LOP3.LUT R4, R146, 0x10, RZ, 0x3c, !PT ;  /* 0x0000001092047812 */ /* 0x001fca00078e3cff */
        /* <DEDUP_REMOVED lines=31> */
[----:B------:R0:W-:Y:S02]  /*17370*/  STS.U8 [R4+UR4+0x7e80], R201 ;  /* 0x007e80c904007988 */ /* 0x0001e40008000004 */
        /* <DEDUP_REMOVED lines=28> */
[----:B------:R-:W-:-:S03]  /*17540*/  IMAD.MOV.U32 R248, RZ, RZ, R25 ;  /* 0x000000fffff87224 */ /* 0x000fc600078e0019 */
        /* <DEDUP_REMOVED lines=8> */
[----:B------:R0:W-:Y:S01]  /*175d0*/  STS.U8 [R4+UR4+0x7f00], R169 ;  /* 0x007f00a904007988 */ /* 0x0001e20008000004 */
[----:B------:R-:W-:-:S03]  /*175e0*/  IMAD.MOV.U32 R229, RZ, RZ, R31 ;  /* 0x000000ffffe57224 */ /* 0x000fc600078e001f */
[----:B------:R-:W3:Y:S01]  /*175f0*/  LDL.LU.64 R24, [R1] ;  /* 0x0000000001187983 */ /* 0x000ee20000300a00 */
[----:B------:R-:W-:-:S03]  /*17600*/  IMAD.MOV.U32 R5, RZ, RZ, R30 ;  /* 0x000000ffff057224 */ /* 0x000fc600078e001e */
[----:B------:R-:W2:Y:S01]  /*17610*/  LDL.LU.64 R26, [R1+0x8] ;  /* 0x00000800011a7983 */ /* 0x000ea20000300a00 */
[----:B0-----:R-:W-:-:S03]  /*17620*/  IMAD.MOV.U32 R4, RZ, RZ, R29 ;  /* 0x000000ffff047224 */ /* 0x001fc600078e001d */
[----:B------:R-:W4:Y:S01]  /*17630*/  LDL.LU.64 R28, [R1+0x10] ;  /* 0x00001000011c7983 */ /* 0x000f220000300a00 */
[----:B------:R-:W-:Y:S02]  /*17640*/  IMAD.MOV.U32 R231, RZ, RZ, R33 ;  /* 0x000000ffffe77224 */ /* 0x000fe400078e0021 */
[----:B------:R-:W-:Y:S01]  /*17650*/  IMAD.MOV.U32 R230, RZ, RZ, R32 ;  /* 0x000000ffffe67224 */ /* 0x000fe200078e0020 */
[----:B------:R-:W3:Y:S01]  /*17660*/  LDL.LU.64 R30, [R1+0x18] ;  /* 0x00001800011e7983 */ /* 0x000ee20000300a00 */
[----:B------:R-:W-:Y:S02]  /*17670*/  IMAD.MOV.U32 R233, RZ, RZ, R35 ;  /* 0x000000ffffe97224 */ /* 0x000fe400078e0023 */
[----:B------:R-:W-:Y:S01]  /*17680*/  IMAD.MOV.U32 R232, RZ, RZ, R34 ;  /* 0x000000ffffe87224 */ /* 0x000fe200078e0022 */
[----:B------:R-:W2:Y:S01]  /*17690*/  LDL.LU.64 R32, [R1+0x20] ;  /* 0x0000200001207983 */ /* 0x000ea20000300a00 */
[----:B------:R-:W-:Y:S01]  /*176a0*/  IMAD.MOV.U32 R235, RZ, RZ, R37 ;  /* 0x000000ffffeb7224 */ /* 0x000fe200078e0025 */
[----:B------:R-:W-:Y:S01]  /*176b0*/  LOP3.LUT R202, R50, 0x30, RZ, 0x3c, !PT ;  /* 0x0000003032ca7812 */ /* 0x000fe200078e3cff */
[----:B------:R-:W-:Y:S01]  /*176c0*/  IMAD.MOV.U32 R234, RZ, RZ, R36 ;  /* 0x000000ffffea7224 */ /* 0x000fe200078e0024 */
[----:B------:R-:W4:Y:S01]  /*176d0*/  LDL.LU.64 R34, [R1+0x28] ;  /* 0x0000280001227983 */ /* 0x000f220000300a00 */
[----:B------:R-:W-:-:S02]  /*176e0*/  IMAD.MOV.U32 R237, RZ, RZ, R39 ;  /* 0x000000ffffed7224 */ /* 0x000fc400078e0027 */
[----:B------:R-:W-:Y:S01]  /*176f0*/  IMAD.MOV.U32 R236, RZ, RZ, R38 ;  /* 0x000000ffffec7224 */ /* 0x000fe200078e0026 */
[----:B------:R-:W3:Y:S01]  /*17700*/  LDL.LU.64 R36, [R1+0x30] ;  /* 0x0000300001247983 */ /* 0x000ee20000300a00 */
[----:B------:R-:W-:Y:S02]  /*17710*/  IMAD.MOV.U32 R239, RZ, RZ, R41 ;  /* 0x000000ffffef7224 */ /* 0x000fe400078e0029 */
[----:B------:R-:W-:Y:S01]  /*17720*/  IMAD.MOV.U32 R238, RZ, RZ, R40 ;  /* 0x000000ffffee7224 */ /* 0x000fe200078e0028 */
[----:B------:R-:W2:Y:S01]  /*17730*/  LDL.LU.64 R38, [R1+0x38] ;  /* 0x0000380001267983 */ /* 0x000ea20000300a00 */
[----:B------:R-:W-:Y:S02]  /*17740*/  IMAD.MOV.U32 R241, RZ, RZ, R43 ;  /* 0x000000fffff17224 */ /* 0x000fe400078e002b */
        /* <DEDUP_REMOVED lines=8> */
[----:B------:R-:W-:-:S03]  /*177d0*/  IMAD.MOV.U32 R250, RZ, RZ, R48 ;  /* 0x000000fffffa7224 */ /* 0x000fc600078e0030 */
[----:B------:R0:W-:Y:S04]  /*177e0*/  STS.U8 [R202+UR4+0x7f80], R49 ;  /* 0x007f8031ca007988 */ /* 0x0001e80008000004 */
[----:B------:R-:W4:Y:S04]  /*177f0*/  LDL.LU.64 R46, [R1+0x58] ;  /* 0x00005800012e7983 */ /* 0x000f280000300a00 */
[----:B0-----:R-:W3:Y:S04]  /*17800*/  LDL.LU.64 R48, [R1+0x60] ;  /* 0x0000600001307983 */ /* 0x001ee80000300a00 */
[----:B------:R-:W2:Y:S04]  /*17810*/  LDL.LU.64 R50, [R1+0x68] ;  /* 0x0000680001327983 */ /* 0x000ea80000300a00 */
[----:B------:R-:W4:Y:S04]  /*17820*/  LDL.LU.64 R52, [R1+0x70] ;  /* 0x0000700001347983 */ /* 0x000f280000300a00 */
[----:B------:R-:W3:Y:S04]  /*17830*/  LDL.LU.64 R54, [R1+0x78] ;  /* 0x0000780001367983 */ /* 0x000ee80000300a00 */
        /* <DEDUP_REMOVED lines=40> */
[----:B------:R-:W4:Y:S01]  /*17ac0*/  LDL.LU.64 R136, [R1+0x1c0] ;  /* 0x0001c00001887983 */ /* 0x000f220000300a00 */
[----:B------:R-:W-:-:S03]  /*17ad0*/  IMAD.MOV.U32 R243, RZ, RZ, R147 ;  /* 0x000000fffff37224 */ /* 0x000fc600078e0093 */
[----:B------:R-:W3:Y:S01]  /*17ae0*/  LDL.LU.64 R138, [R1+0x1c8] ;  /* 0x0001c800018a7983 */ /* 0x000ee20000300a00 */
[----:B------:R-:W-:-:S03]  /*17af0*/  IMAD.MOV.U32 R228, RZ, RZ, R148 ;  /* 0x000000ffffe47224 */ /* 0x000fc600078e0094 */
[----:B------:R-:W2:Y:S01]  /*17b00*/  LDL.LU.64 R140, [R1+0x1d0] ;  /* 0x0001d000018c7983 */ /* 0x000ea20000300a00 */
[----:B------:R-:W-:-:S03]  /*17b10*/  IMAD.MOV.U32 R227, RZ, RZ, R149 ;  /* 0x000000ffffe37224 */ /* 0x000fc600078e0095 */
[----:B------:R-:W4:Y:S01]  /*17b20*/  LDL.LU.64 R142, [R1+0x1d8] ;  /* 0x0001d800018e7983 */ /* 0x000f220000300a00 */
[----:B------:R-:W-:-:S03]  /*17b30*/  IMAD.MOV.U32 R226, RZ, RZ, R150 ;  /* 0x000000ffffe27224 */ /* 0x000fc600078e0096 */
[----:B------:R-:W3:Y:S01]  /*17b40*/  LDL.LU.64 R144, [R1+0x1e0] ;  /* 0x0001e00001907983 */ /* 0x000ee20000300a00 */
[----:B------:R-:W-:-:S03]  /*17b50*/  IMAD.MOV.U32 R225, RZ, RZ, R151 ;  /* 0x000000ffffe17224 */ /* 0x000fc600078e0097 */
[----:B------:R-:W2:Y:S04]  /*17b60*/  LDL.LU.64 R146, [R1+0x1e8] ;  /* 0x0001e80001927983 */ /* 0x000ea80000300a00 */
[----:B------:R-:W4:Y:S04]  /*17b70*/  LDL.LU.64 R148, [R1+0x1f0] ;  /* 0x0001f00001947983 */ /* 0x000f280000300a00 */
[----:B------:R-:W3:Y:S04]  /*17b80*/  LDL.LU.64 R150, [R1+0x1f8] ;  /* 0x0001f80001967983 */ /* 0x000ee80000300a00 */
[----:B---3--:R-:W-:Y:S04]  /*17b90*/  STL.64 [R1+0x16e8], R150 ;  /* 0x0016e89601007387 */ /* 0x008fe80000100a00 */
[----:B----4-:R-:W-:Y:S04]  /*17ba0*/  STL.64 [R1+0x16e0], R148 ;  /* 0x0016e09401007387 */ /* 0x010fe80000100a00 */
[----:B--2---:R-:W-:Y:S04]  /*17bb0*/  STL.64 [R1+0x16d8], R146 ;  /* 0x0016d89201007387 */ /* 0x004fe80000100a00 */
        /* <DEDUP_REMOVED lines=61> */
[----:B0-----:R-:W2:Y:S04]  /*17f90*/  LDL.LU.64 R24, [R1+0x400] ;  /* 0x0004000001187983 */ /* 0x001ea80000300a00 */
[----:B------:R-:W2:Y:S04]  /*17fa0*/  LDL.LU.64 R26, [R1+0x408] ;  /* 0x00040800011a7983 */ /* 0x000ea80000300a00 */
        /* <DEDUP_REMOVED lines=93> */
[----:B------:R0:W-:Y:S06]  /*18580*/  MEMBAR.ALL.CTA ;  /* 0x0000000000007992 */ /* 0x0001ec0000008000 */
[----:B0-----:R-:W0:Y:S02]  /*18590*/  FENCE.VIEW.ASYNC.S ;  /* 0x00000000000073c6 */ /* 0x001e240000000000 */
[----:B0-----:R-:W-:Y:S06]  /*185a0*/  BAR.SYNC.DEFER_BLOCKING 0x0 ;  /* 0x0000000000007b1d */ /* 0x001fec0000010000 */
[----:B------:R-:W-:Y:S01]  /*185b0*/  UMOV UR41, 0x80000020 ;  /* 0x8000002000297882 */ /* 0x000fe20000000000 */
[----:B--2---:R-:W-:-:S06]  /*185c0*/  WARPGROUP.ARRIVE ;  /* 0x00000000000079c5 */ /* 0x004fcc0000000000 */
[----:B------:R-:W-:Y:S03]  /*185d0*/  QGMMA.64x256x32.F32.E5M2.E5M2 R24, gdesc[UR40], R24, gsb0 ;  /* 0x03e00000281879f3 */ /* 0x000fe60008003818 */
[----:B------:R-:W-:Y:S02]  /*185e0*/  WARPGROUP.DEPBAR.LE gsb0, 0x0 ;  /* 0x00008000000079c5 */ /* 0x000fe40000010000 */
[----:B------:R-:W-:-:S15]  /*185f0*/  WARPGROUP.ARRIVE ;  /* 0x00000000000079c5 */ /* 0x000fde0000000000 */
[----:B------:R-:W-:-:S08]  /*18600*/  NOP ;  /* 0x0000000000007918 */ /* 0x000fd00000000000 */
[----:B------:R-:W-:Y:S03]  /*18610*/  QGMMA.64x256x32.F32.E5M2.E5M2 R24, gdesc[UR12], R24, gsb0 ;  /* 0x03e000000c1879f3 */ /* 0x000fe60008003818 */
[----:B------:R-:W-:Y:S02]  /*18620*/  WARPGROUP.DEPBAR.LE gsb0, 0x0 ;  /* 0x00008000000079c5 */ /* 0x000fe40000010000 */
[----:B------:R0:W-:Y:S04]  /*18630*/  STL.64 [R1+0x400], R24 ;  /* 0x0004001801007387 */ /* 0x0001e80000100a00 */
        /* <DEDUP_REMOVED lines=63> */
[----:B0-----:R-:W4:Y:S04]  /*18a30*/  LDL.LU.64 R24, [R1+0x200] ;  /* 0x0002000001187983 */ /* 0x001f280000300a00 */
[----:B-1----:R-:W4:Y:S04]  /*18a40*/  LDL.LU.64 R26, [R1+0x208] ;  /* 0x00020800011a7983 */ /* 0x002f280000300a00 */
[----:B--2---:R-:W2:Y:S04]  /*18a50*/  LDL.LU.64 R28, [R1+0x210] ;  /* 0x00021000011c7983 */ /* 0x004ea80000300a00 */
[----:B---3--:R-:W2:Y:S04]  /*18a60*/  LDL.LU.64 R30, [R1+0x218] ;  /* 0x00021800011e7983 */ /* 0x008ea80000300a00 */
[----:B----4-:R-:W2:Y:S04]  /*18a70*/  LDL.LU.64 R32, [R1+0x220] ;  /* 0x0002200001207983 */ /* 0x010ea80000300a00 */
        /* <DEDUP_REMOVED lines=58> */
[----:B------:R-:W2:Y:S01]  /*18e20*/  LDL.LU.64 R150, [R1+0x3f8] ;  /* 0x0003f80001967983 */ /* 0x000ea20000300a00 */
[----:B------:R-:W-:Y:S01]  /*18e30*/  UMOV UR18, UR42 ;  /* 0x0000002a00127c82 */ /* 0x000fe20008000000 */
[----:B------:R-:W-:Y:S01]  /*18e40*/  UMOV UR19, UR43 ;  /* 0x0000002b00137c82 */ /* 0x000fe20008000000 */
[----:B------:R-:W-:Y:S01]  /*18e50*/  UMOV UR22, UR14 ;  /* 0x0000000e00167c82 */ /* 0x000fe20008000000 */
[----:B------:R-:W-:Y:S01]  /*18e60*/  UMOV UR23, UR15 ;  /* 0x0000000f00177c82 */ /* 0x000fe20008000000 */
[----:B--2---:R-:W-:-:S06]  /*18e70*/  WARPGROUP.ARRIVE ;  /* 0x00000000000079c5 */ /* 0x004fcc0000000000 */
[----:B------:R-:W-:Y:S03]  /*18e80*/  QGMMA.64x256x32.F32.E5M2.E5M2 R24, gdesc[UR16], R24, gsb0 ;  /* 0x03e00000101879f3 */ /* 0x000fe60008003818 */
[----:B------:R-:W-:Y:S02]  /*18e90*/  WARPGROUP.DEPBAR.LE gsb0, 0x0 ;  /* 0x00008000000079c5 */ /* 0x000fe40000010000 */
[----:B------:R-:W-:-:S15]  /*18ea0*/  WARPGROUP.ARRIVE ;  /* 0x00000000000079c5 */ /* 0x000fde0000000000 */
[----:B------:R-:W-:-:S08]  /*18eb0*/  NOP ;  /* 0x0000000000007918 */ /* 0x000fd00000000000 */
[----:B------:R-:W-:Y:S01]  /*18ec0*/  QGMMA.64x256x32.F32.E5M2.E5M2 R24, gdesc[UR20], R24, gsb0 ;  /* 0x03e00000141879f3 */ /* 0x000fe20008003818 */
[----:B------:R-:W-:Y:S02]  /*18ed0*/  IMAD.MOV.U32 R224, RZ, RZ, R243 ;  /* 0x000000ffffe07224 */ /* 0x000fe400078e00f3 */
[----:B------:R-:W-:Y:S02]  /*18ee0*/  IMAD.MOV.U32 R243, RZ, RZ, R250 ;  /* 0x000000fffff37224 */ /* 0x000fe400078e00fa */
[----:B------:R-:W-:Y:S01]  /*18ef0*/  IMAD.MOV.U32 R250, RZ, RZ, R13 ;  /* 0x000000fffffa7224 */ /* 0x000fe200078e000d */
[----:B------:R-:W-:Y:S02]  /*18f00*/  WARPGROUP.DEPBAR.LE gsb0, 0x0 ;  /* 0x00008000000079c5 */ /* 0x000fe40000010000 */
        /* <DEDUP_REMOVED lines=128> */
[----:B------:R-:W3:Y:S04]  /*19710*/  LDL.LU R13, [R1+0x14ec] ;  /* 0x0014ec00010d7983 */ /* 0x000ee80000300800 */
[----:B------:R-:W4:Y:S01]  /*19720*/  LDL R6, [R1+0xe60] ;  /* 0x000e600001067983 */ /* 0x000f220000100800 */
[----:B------:R-:W-:-:S05]  /*19730*/  VIADD R224, R224, 0x1 ;  /* 0x00000001e0e07836 */ /* 0x000fca0000000000 */
[----:B------:R0:W-:Y:S01]  /*19740*/  STL [R1+0x64c], R224 ;  /* 0x00064ce001007387 */ /* 0x0001e20000100800 */
[----:B----4-:R-:W-:Y:S01]  /*19750*/  ISETP.NE.U32.AND P0, PT, R224, R6, PT ;  /* 0x00000006e000720c */ /* 0x010fe20003f05070 */
[----:B0-----:R-:W-:Y:S02]  /*19760*/  IMAD.MOV.U32 R224, RZ, RZ, R225 ;  /* 0x000000ffffe07224 */ /* 0x001fe400078e00e1 */
[----:B------:R-:W-:Y:S02]  /*19770*/  IMAD.MOV.U32 R225, RZ, RZ, R226 ;  /* 0x000000ffffe17224 */ /* 0x000fe400078e00e2 */
[----:B------:R-:W-:Y:S02]  /*19780*/  IMAD.MOV.U32 R226, RZ, RZ, R227 ;  /* 0x000000ffffe27224 */ /* 0x000fe400078e00e3 */
[----:B------:R-:W-:Y:S02]  /*19790*/  IMAD.MOV.U32 R227, RZ, RZ, R228 ;  /* 0x000000ffffe37224 */ /* 0x000fe400078e00e4 */
[----:B------:R-:W-:-:S02]  /*197a0*/  IMAD.MOV.U32 R228, RZ, RZ, R229 ;  /* 0x000000ffffe47224 */ /* 0x000fc400078e00e5 */
[----:B------:R-:W-:Y:S02]  /*197b0*/  IMAD.MOV.U32 R229, RZ, RZ, R230 ;  /* 0x000000ffffe57224 */ /* 0x000fe400078e00e6 */
[----:B------:R-:W-:Y:S02]  /*197c0*/  IMAD.MOV.U32 R230, RZ, RZ, R231 ;  /* 0x000000ffffe67224 */ /* 0x000fe400078e00e7 */
        /* <DEDUP_REMOVED lines=12> */
[----:B------:R-:W-:Y:S01]  /*19890*/  IMAD.MOV.U32 R243, RZ, RZ, R244 ;  /* 0x000000fffff37224 */ /* 0x000fe200078e00f4 */
[----:B------:R-:W-:Y:S01]  /*198a0*/  IADD3 R224, P4, R224, UR11, RZ ;  /* 0x0000000be0e07c10 */ /* 0x000fe2000ff9e0ff */
[----:B------:R-:W-:Y:S02]  /*198b0*/  IMAD.MOV.U32 R244, RZ, RZ, R245 ;  /* 0x000000fffff47224 */ /* 0x000fe400078e00f5 */
[----:B------:R-:W-:Y:S02]  /*198c0*/  IMAD.MOV.U32 R245, RZ, RZ, R246 ;  /* 0x000000fffff57224 */ /* 0x000fe400078e00f6 */
[----:B------:R-:W-:-:S02]  /*198d0*/  IMAD.MOV.U32 R246, RZ, RZ, R247 ;  /* 0x000000fffff67224 */ /* 0x000fc400078e00f7 */
[----:B------:R-:W-:Y:S02]  /*198e0*/  IMAD.MOV.U32 R247, RZ, RZ, R248 ;  /* 0x000000fffff77224 */ /* 0x000fe400078e00f8 */
[----:B------:R-:W-:Y:S02]  /*198f0*/  IMAD.MOV.U32 R248, RZ, RZ, R12 ;  /* 0x000000fffff87224 */ /* 0x000fe400078e000c */
[----:B------:R-:W4:Y:S04]  /*19900*/  LDL.LU R12, [R1+0x14e8] ;  /* 0x0014e800010c7983 */ /* 0x000f280000300800 */
[----:B------:R0:W-:Y:S04]  /*19910*/  STL [R1+0xe24], R224 ;  /* 0x000e24e001007387 */ /* 0x0001e80000100800 */
[----:B0-----:R-:W2:Y:S02]  /*19920*/  LDL.LU R224, [R1+0xe1c] ;  /* 0x000e1c0001e07983 */ /* 0x001ea40000300800 */
[----:B--2---:R-:W-:-:S05]  /*19930*/  IADD3 R224, P5, R224, UR11, RZ ;  /* 0x0000000be0e07c10 */ /* 0x004fca000ffbe0ff */
[----:B------:R0:W-:Y:S04]  /*19940*/  STL [R1+0xe1c], R224 ;  /* 0x000e1ce001007387 */ /* 0x0001e80000100800 */
[----:B0-----:R-:W2:Y:S01]  /*19950*/  LDL.LU R224, [R1+0xe14] ;  /* 0x000e140001e07983 */ /* 0x001ea20000300800 */
[----:B----4-:R-:W-:Y:S02]  /*19960*/  IADD3 R12, P1, R12, UR11, RZ ;  /* 0x0000000b0c0c7c10 */ /* 0x010fe4000ff3e0ff */
[----:B--2---:R-:W-:-:S05]  /*19970*/  IADD3 R224, P6, R224, UR11, RZ ;  /* 0x0000000be0e07c10 */ /* 0x004fca000ffde0ff */
[----:B------:R0:W-:Y:S04]  /*19980*/  STL [R1+0xe14], R224 ;  /* 0x000e14e001007387 */ /* 0x0001e80000100800 */
[----:B------:R1:W-:Y:S01]  /*19990*/  STL [R1+0xe0c], R12 ;  /* 0x000e0c0c01007387 */ /* 0x0003e20000100800 */
[----:B0-----:R-:W-:-:S03]  /*199a0*/  IMAD.MOV.U32 R224, RZ, RZ, R225 ;  /* 0x000000ffffe07224 */ /* 0x001fc600078e00e1 */
[----:B-1----:R-:W2:Y:S01]  /*199b0*/  LDL.LU R12, [R1+0x14e4] ;  /* 0x0014e400010c7983 */ /* 0x002ea20000300800 */
        /* <DEDUP_REMOVED lines=26> */
[----:B------:R-:W4:Y:S01]  /*19b60*/  LDL.LU R14, [R1+0x14e0] ;  /* 0x0014e000010e7983 */ /* 0x000f220000300800 */
[----:B---3--:R-:W-:Y:S02]  /*19b70*/  IADD3 R13, P2, R13, UR11, RZ ;  /* 0x0000000b0d0d7c10 */ /* 0x008fe4000ff5e0ff */
[----:B------:R-:W-:Y:S02]  /*19b80*/  IADD3 R15, P3, R15, UR11, RZ ;  /* 0x0000000b0f0f7c10 */ /* 0x000fe4000ff7e0ff */
[----:B--2---:R-:W-:Y:S02]  /*19b90*/  IADD3.X R12, R12, UR9, RZ, P2, !PT ;  /* 0x000000090c0c7c10 */ /* 0x004fe400097fe4ff */
[----:B------:R-:W-:-:S05]  /*19ba0*/  IADD3 R224, P2, R224, UR11, RZ ;  /* 0x0000000be0e07c10 */ /* 0x000fca000ff5e0ff */
[----:B------:R0:W-:Y:S02]  /*19bb0*/  STL [R1+0xe04], R224 ;  /* 0x000e04e001007387 */ /* 0x0001e40000100800 */
        /* <DEDUP_REMOVED lines=20> */
[----:B------:R-:W-:Y:S01]  /*19d00*/  IMAD.MOV.U32 R244, RZ, RZ, R245 ;  /* 0x000000fffff47224 */ /* 0x000fe200078e00f5 */
[----:B----4-:R-:W-:Y:S01]  /*19d10*/  IADD3.X R14, R14, UR9, RZ, P3, !PT ;  /* 0x000000090e0e7c10 */ /* 0x010fe20009ffe4ff */
[----:B------:R-:W-:Y:S01]  /*19d20*/  IMAD.MOV.U32 R245, RZ, RZ, R246 ;  /* 0x000000fffff57224 */ /* 0x000fe200078e00f6 */
[----:B------:R-:W-:Y:S01]  /*19d30*/  IADD3 R224, P3, R224, UR11, RZ ;  /* 0x0000000be0e07c10 */ /* 0x000fe2000ff7e0ff */
[----:B------:R-:W-:-:S02]  /*19d40*/  IMAD.MOV.U32 R246, RZ, RZ, R247 ;  /* 0x000000fffff67224 */ /* 0x000fc400078e00f7 */
[----:B------:R-:W-:Y:S02]  /*19d50*/  IMAD.MOV.U32 R247, RZ, RZ, R248 ;  /* 0x000000fffff77224 */ /* 0x000fe400078e00f8 */
[----:B------:R-:W-:Y:S02]  /*19d60*/  IMAD.MOV.U32 R248, RZ, RZ, R249 ;  /* 0x000000fffff87224 */ /* 0x000fe400078e00f9 */
[----:B------:R-:W-:Y:S02]  /*19d70*/  IMAD.MOV.U32 R249, RZ, RZ, R250 ;  /* 0x000000fffff97224 */ /* 0x000fe400078e00fa */
[----:B------:R-:W-:Y:S02]  /*19d80*/  IMAD.MOV.U32 R250, RZ, RZ, R251 ;  /* 0x000000fffffa7224 */ /* 0x000fe400078e00fb */
[----:B------:R-:W2:Y:S04]  /*19d90*/  LDL.LU R251, [R1+0x684] ;  /* 0x0006840001fb7983 */ /* 0x000ea80000300800 */
[----:B------:R0:W-:Y:S04]  /*19da0*/  STL [R1+0xdfc], R224 ;  /* 0x000dfce001007387 */ /* 0x0001e80000100800 */
[----:B0-----:R-:W3:Y:S02]  /*19db0*/  LDL.LU R224, [R1+0xe20] ;  /* 0x000e200001e07983 */ /* 0x001ee40000300800 */
[----:B---3--:R-:W-:-:S05]  /*19dc0*/  IADD3.X R224, R224, UR9, RZ, P4, !PT ;  /* 0x00000009e0e07c10 */ /* 0x008fca000a7fe4ff */
[----:B------:R0:W-:Y:S04]  /*19dd0*/  STL [R1+0xe20], R224 ;  /* 0x000e20e001007387 */ /* 0x0001e80000100800 */
[----:B0-----:R-:W3:Y:S02]  /*19de0*/  LDL.LU R224, [R1+0xdf4] ;  /* 0x000df40001e07983 */ /* 0x001ee40000300800 */
[----:B---3--:R-:W-:-:S05]  /*19df0*/  IADD3 R224, P4, R224, UR11, RZ ;  /* 0x0000000be0e07c10 */ /* 0x008fca000ff9e0ff */
        /* <DEDUP_REMOVED lines=403> */
[----:B0-----:R-:W3:Y:S01]  /*1b730*/  LDL.LU R224, [R1+0xc00] ;  /* 0x000c000001e07983 */ /* 0x001ee20000300800 */
[----:B------:R-:W-:Y:S01]  /*1b740*/  WARPGROUP.ARRIVE ;  /* 0x00000000000079c5 */ /* 0x000fe20000000000 */
[----:B------:R-:W-:Y:S01]  /*1b750*/  UMOV UR26, UR42 ;  /* 0x0000002a001a7c82 */ /* 0x000fe20008000000 */
[----:B------:R-:W-:-:S04]  /*1b760*/  UMOV UR27, UR43 ;  /* 0x0000002b001b7c82 */ /* 0x000fc80008000000 */
[----:B------:R-:W-:Y:S01]  /*1b770*/  QGMMA.64x256x32.F32.E5M2.E5M2 R24, gdesc[UR24], R24, gsb0 ;  /* 0x03e00000181879f3 */ /* 0x000fe20008003818 */
[----:B---3--:R-:W-:-:S05]  /*1b780*/  IADD3.X R224, R224, UR9, RZ, P6, !PT ;  /* 0x00000009e0e07c10 */ /* 0x008fca000b7fe4ff */
[----:B------:R0:W-:Y:S04]  /*1b790*/  STL [R1+0xc00], R224 ;  /* 0x000c00e001007387 */ /* 0x0001e80000100800 */
[----:B0-----:R-:W3:Y:S01]  /*1b7a0*/  LDL.LU R224, [R1+0xbd4] ;  /* 0x000bd40001e07983 */ /* 0x001ee20000300800 */
[----:B------:R-:W-:Y:S02]  /*1b7b0*/  WARPGROUP.DEPBAR.LE gsb0, 0x0 ;  /* 0x00008000000079c5 */ /* 0x000fe40000010000 */
[----:B------:R-:W-:Y:S01]  /*1b7c0*/  WARPGROUP.ARRIVE ;  /* 0x00000000000079c5 */ /* 0x000fe20000000000 */
[----:B------:R-:W-:Y:S01]  /*1b7d0*/  UMOV UR30, UR14 ;  /* 0x0000000e001e7c82 */ /* 0x000fe20008000000 */
[----:B------:R-:W-:-:S13]  /*1b7e0*/  UMOV UR31, UR15 ;  /* 0x0000000f001f7c82 */ /* 0x000fda0008000000 */
[----:B------:R-:W-:Y:S01]  /*1b7f0*/  QGMMA.64x256x32.F32.E5M2.E5M2 R24, gdesc[UR28], R24, gsb0 ;  /* 0x03e000001c1879f3 */ /* 0x000fe20008003818 */
[----:B---3--:R-:W-:-:S05]  /*1b800*/  IADD3 R224, P6, R224, UR11, RZ ;  /* 0x0000000be0e07c10 */ /* 0x008fca000ffde0ff */
[----:B------:R0:W-:Y:S04]  /*1b810*/  STL [R1+0xbd4], R224 ;  /* 0x000bd4e001007387 */ /* 0x0001e80000100800 */
[----:B0-----:R-:W3:Y:S01]  /*1b820*/  LDL.LU R224, [R1+0xbf8] ;  /* 0x000bf80001e07983 */ /* 0x001ee20000300800 */
[----:B------:R-:W-:Y:S02]  /*1b830*/  WARPGROUP.DEPBAR.LE gsb0, 0x0 ;  /* 0x00008000000079c5 */ /* 0x000fe40000010000 */
[----:B---3--:R-:W-:-:S05]  /*1b840*/  IADD3.X R224, R224, UR9, RZ, P1, !PT ;  /* 0x00000009e0e07c10 */ /* 0x008fca0008ffe4ff */
[----:B------:R-:W-:Y:S04]  /*1b850*/  STL [R1+0xbf8], R224 ;  /* 0x000bf8e001007387 */ /* 0x000fe80000100800 */
[----:B------:R-:W-:Y:S04]  /*1b860*/  STL.64 [R1], R24 ;  /* 0x0000001801007387 */ /* 0x000fe80000100a00 */
        /* <DEDUP_REMOVED lines=63> */
[----:B0-----:R-:W3:Y:S04]  /*1bc60*/  LDL.LU.64 R150, [R1+0x14d8] ;  /* 0x0014d80001967983 */ /* 0x001ee80000300a00 */
[----:B------:R-:W4:Y:S04]  /*1bc70*/  LDL.LU.64 R148, [R1+0x14d0] ;  /* 0x0014d00001947983 */ /* 0x000f280000300a00 */
[----:B------:R-:W2:Y:S04]  /*1bc80*/  LDL.LU.64 R146, [R1+0x14c8] ;  /* 0x0014c80001927983 */ /* 0x000ea80000300a00 */
[----:B------:R-:W3:Y:S04]  /*1bc90*/  LDL.LU.64 R144, [R1+0x14c0] ;  /* 0x0014c00001907983 */ /* 0x000ee80000300a00 */
[----:B------:R-:W4:Y:S04]  /*1bca0*/  LDL.LU.64 R142, [R1+0x14b8] ;  /* 0x0014b800018e7983 */ /* 0x000f280000300a00 */
[----:B------:R-:W2:Y:S04]  /*1bcb0*/  LDL.LU.64 R140, [R1+0x14b0] ;  /* 0x0014b000018c7983 */ /* 0x000ea80000300a00 */
[----:B------:R-:W3:Y:S04]  /*1bcc0*/  LDL.LU.64 R138, [R1+0x14a8] ;  /* 0x0014a800018a7983 */ /* 0x000ee80000300a00 */
[----:B------:R-:W4:Y:S04]  /*1bcd0*/  LDL.LU.64 R136, [R1+0x14a0] ;  /* 0x0014a00001887983 */ /* 0x000f280000300a00 */
[----:B------:R-:W2:Y:S04]  /*1bce0*/  LDL.LU.64 R134, [R1+0x1498] ;  /* 0x0014980001867983 */ /* 0x000ea80000300a00 */
[----:B------:R-:W3:Y:S04]  /*1bcf0*/  LDL.LU.64 R132, [R1+0x1490] ;  /* 0x0014900001847983 */ /* 0x000ee80000300a00 */
[----:B------:R-:W4:Y:S04]  /*1bd00*/  LDL.LU.64 R130, [R1+0x1488] ;  /* 0x0014880001827983 */ /* 0x000f280000300a00 */
        /* <DEDUP_REMOVED lines=52> */
[----:B------:R-:W4:Y:S01]  /*1c050*/  LDL.LU.64 R24, [R1+0x12e0] ;  /* 0x0012e00001187983 */ /* 0x000f220000300a00 */
        /* <DEDUP_REMOVED lines=23> */
[----:B--2---:R-:W-:Y:S02]  /*1c1d0*/  IADD3.X R134, R134, UR9, RZ, P6, !PT ;  /* 0x0000000986867c10 */ /* 0x004fe4000b7fe4ff */
[----:B---3--:R-:W-:Y:S02]  /*1c1e0*/  IADD3.X R132, R132, UR9, RZ, P5, !PT ;  /* 0x0000000984847c10 */ /* 0x008fe4000affe4ff */
[----:B----4-:R-:W-:-:S02]  /*1c1f0*/  IADD3.X R130, R130, UR9, RZ, P4, !PT ;  /* 0x0000000982827c10 */ /* 0x010fc4000a7fe4ff */
[----:B------:R-:W-:Y:S02]  /*1c200*/  IADD3.X R128, R128, UR9, RZ, P3, !PT ;  /* 0x0000000980807c10 */ /* 0x000fe40009ffe4ff */
[----:B------:R-:W-:Y:S02]  /*1c210*/  IADD3.X R126, R126, UR9, RZ, P2, !PT ;  /* 0x000000097e7e7c10 */ /* 0x000fe400097fe4ff */
[----:B------:R-:W-:Y:S02]  /*1c220*/  IADD3 R125, P1, R125, UR11, RZ ;  /* 0x0000000b7d7d7c10 */ /* 0x000fe4000ff3e0ff */
[----:B------:R-:W-:-:S03]  /*1c230*/  IADD3 R127, P2, R127, UR11, RZ ;  /* 0x0000000b7f7f7c10 */ /* 0x000fc6000ff5e0ff */
[----:B------:R0:W-:Y:S01]  /*1c240*/  STL [R1+0xbcc], R125 ;  /* 0x000bcc7d01007387 */ /* 0x0001e20000100800 */
[----:B------:R-:W-:Y:S02]  /*1c250*/  IADD3 R129, P3, R129, UR11, RZ ;  /* 0x0000000b81817c10 */ /* 0x000fe4000ff7e0ff */
[----:B------:R-:W-:Y:S01]  /*1c260*/  IADD3 R131, P4, R131, UR11, RZ ;  /* 0x0000000b83837c10 */ /* 0x000fe2000ff9e0ff */
[----:B0-----:R-:W2:Y:S04]  /*1c270*/  LDL.LU R125, [R1+0x12d8] ;  /* 0x0012d800017d7983 */ /* 0x001ea80000300800 */
[----:B------:R0:W-:Y:S01]  /*1c280*/  STL [R1+0xbf0], R126 ;  /* 0x000bf07e01007387 */ /* 0x0001e20000100800 */
[----:B------:R-:W-:-:S03]  /*1c290*/  IADD3 R133, P5, R133, UR11, RZ ;  /* 0x0000000b85857c10 */ /* 0x000fc6000ffbe0ff */
[----:B0-----:R-:W2:Y:S04]  /*1c2a0*/  LDL.LU R126, [R1+0x12d4] ;  /* 0x0012d400017e7983 */ /* 0x001ea80000300800 */
[----:B------:R0:W-:Y:S04]  /*1c2b0*/  STL [R1+0xbc4], R127 ;  /* 0x000bc47f01007387 */ /* 0x0001e80000100800 */
[----:B0-----:R-:W2:Y:S04]  /*1c2c0*/  LDL.LU R127, [R1+0x12d0] ;  /* 0x0012d000017f7983 */ /* 0x001ea80000300800 */
[----:B------:R0:W-:Y:S01]  /*1c2d0*/  STL [R1+0xbe8], R128 ;  /* 0x000be88001007387 */ /* 0x0001e20000100800 */
[----:B------:R-:W-:-:S03]  /*1c2e0*/  IADD3 R135, P6, R135, UR11, RZ ;  /* 0x0000000b87877c10 */ /* 0x000fc6000ffde0ff */
[----:B0-----:R-:W2:Y:S04]  /*1c2f0*/  LDL.LU R128, [R1+0x12cc] ;  /* 0x0012cc0001807983 */ /* 0x001ea80000300800 */
[----:B------:R0:W-:Y:S01]  /*1c300*/  STL [R1+0xbbc], R129 ;  /* 0x000bbc8101007387 */ /* 0x0001e20000100800 */
[----:B------:R-:W-:-:S03]  /*1c310*/  IADD3.X R136, R136, UR9, RZ, P1, !PT ;  /* 0x0000000988887c10 */ /* 0x000fc60008ffe4ff */
        /* <DEDUP_REMOVED lines=47> */
[----:B------:R-:W-:-:S03]  /*1c610*/  IMAD.MOV.U32 R247, RZ, RZ, R248 ;  /* 0x000000fffff77224 */ /* 0x000fc600078e00f8 */
[----:B0-----:R-:W2:Y:S04]  /*1c620*/  LDL.LU R145, [R1+0x1288] ;  /* 0x0012880001917983 */ /* 0x001ea80000300800 */
[----:B------:R0:W-:Y:S01]  /*1c630*/  STL [R1+0xba0], R146 ;  /* 0x000ba09201007387 */ /* 0x0001e20000100800 */
[----:B------:R-:W-:Y:S01]  /*1c640*/  IMAD.MOV.U32 R248, RZ, RZ, R249 ;  /* 0x000000fffff87224 */ /* 0x000fe200078e00f9 */
[----:B------:R-:W-:Y:S02]  /*1c650*/  IADD3.X R224, R224, UR9, RZ, P3, !PT ;  /* 0x00000009e0e07c10 */ /* 0x000fe40009ffe4ff */
[----:B0-----:R-:W2:Y:S04]  /*1c660*/  LDL.LU R146, [R1+0x1284] ;  /* 0x0012840001927983 */ /* 0x001ea80000300800 */
[----:B------:R0:W-:Y:S01]  /*1c670*/  STL [R1+0xb74], R147 ;  /* 0x000b749301007387 */ /* 0x0001e20000100800 */
[----:B------:R-:W-:-:S02]  /*1c680*/  IMAD.MOV.U32 R249, RZ, RZ, R250 ;  /* 0x000000fffff97224 */ /* 0x000fc400078e00fa */
[----:B------:R-:W-:Y:S01]  /*1c690*/  IMAD.MOV.U32 R250, RZ, RZ, R251 ;  /* 0x000000fffffa7224 */ /* 0x000fe200078e00fb */
[----:B0-----:R-:W2:Y:S04]  /*1c6a0*/  LDL.LU R147, [R1+0x1280] ;  /* 0x0012800001937983 */ /* 0x001ea80000300800 */
[----:B------:R0:W-:Y:S01]  /*1c6b0*/  STL [R1+0xb98], R148 ;  /* 0x000b989401007387 */ /* 0x0001e20000100800 */
[----:B------:R-:W-:-:S03]  /*1c6c0*/  IMAD.MOV.U32 R251, RZ, RZ, R252 ;  /* 0x000000fffffb7224 */ /* 0x000fc600078e00fc */
[----:B0-----:R-:W2:Y:S04]  /*1c6d0*/  LDL.LU R148, [R1+0x127c] ;  /* 0x00127c0001947983 */ /* 0x001ea80000300800 */
[----:B------:R0:W-:Y:S04]  /*1c6e0*/  STL [R1+0xb6c], R149 ;  /* 0x000b6c9501007387 */ /* 0x0001e80000100800 */
[----:B0-----:R-:W2:Y:S04]  /*1c6f0*/  LDL.LU R149, [R1+0x1278] ;  /* 0x0012780001957983 */ /* 0x001ea80000300800 */
[----:B------:R0:W-:Y:S04]  /*1c700*/  STL [R1+0xb90], R150 ;  /* 0x000b909601007387 */ /* 0x0001e80000100800 */
[----:B0-----:R-:W2:Y:S04]  /*1c710*/  LDL.LU R150, [R1+0x1274] ;  /* 0x0012740001967983 */ /* 0x001ea80000300800 */
[----:B------:R0:W-:Y:S04]  /*1c720*/  STL [R1+0xb64], R151 ;  /* 0x000b649701007387 */ /* 0x0001e80000100800 */
[----:B0-----:R-:W2:Y:S04]  /*1c730*/  LDL.LU R151, [R1+0x1270] ;  /* 0x0012700001977983 */ /* 0x001ea80000300800 */
[----:B------:R-:W3:Y:S04]  /*1c740*/  LDL.LU R252, [R1+0x674] ;  /* 0x0006740001fc7983 */ /* 0x000ee80000300800 */
[----:B------:R0:W-:Y:S04]  /*1c750*/  STL [R1+0xb88], R224 ;  /* 0x000b88e001007387 */ /* 0x0001e80000100800 */
[----:B0-----:R-:W4:Y:S02]  /*1c760*/  LDL.LU R224, [R1+0xb5c] ;  /* 0x000b5c0001e07983 */ /* 0x001f240000300800 */
[----:B----4-:R-:W-:-:S05]  /*1c770*/  IADD3 R224, P3, R224, UR11, RZ ;  /* 0x0000000be0e07c10 */ /* 0x010fca000ff7e0ff */
[----:B------:R0:W-:Y:S04]  /*1c780*/  STL [R1+0xb5c], R224 ;  /* 0x000b5ce001007387 */ /* 0x0001e80000100800 */
[----:B0-----:R-:W4:Y:S02]  /*1c790*/  LDL.LU R224, [R1+0xb80] ;  /* 0x000b800001e07983 */ /* 0x001f240000300800 */
[----:B----4-:R-:W-:-:S05]  /*1c7a0*/  IADD3.X R224, R224, UR9, RZ, P4, !PT ;  /* 0x00000009e0e07c10 */ /* 0x010fca000a7fe4ff */
        /* <DEDUP_REMOVED lines=533> */
[----:B---3--:R-:W-:Y:S02]  /*1e900*/  IMAD.MOV.U32 R251, RZ, RZ, R252 ;  /* 0x000000fffffb7224 */ /* 0x008fe400078e00fc */
[----:B------:R-:W-:-:S02]  /*1e910*/  IMAD.MOV.U32 R252, RZ, RZ, R4 ;  /* 0x000000fffffc7224 */ /* 0x000fc400078e0004 */
[----:B------:R-:W3:Y:S04]  /*1e920*/  LDL.LU R4, [R1+0x664] ;  /* 0x0006640001047983 */ /* 0x000ee80000300800 */
        /* <DEDUP_REMOVED lines=374> */
[----:B----4-:R-:W-:Y:S02]  /*20090*/  IADD3.X R224, R224, UR5, RZ, P1, !PT ;  /* 0x00000005e0e07c10 */ /* 0x010fe40008ffe4ff */
[----:B------:R-:W-:-:S03]  /*200a0*/  IADD3 R3, P1, R3, UR10, RZ ;  /* 0x0000000a03037c10 */ /* 0x000fc6000ff3e0ff */
[----:B------:R-:W-:Y:S04]  /*200b0*/  STL [R1+0x70c], R224 ;  /* 0x00070ce001007387 */ /* 0x000fe80000100800 */
[----:B------:R0:W-:Y:S04]  /*200c0*/  STL [R1+0x6e0], R3 ;  /* 0x0006e00301007387 */ /* 0x0001e80000100800 */
[----:B0-----:R-:W4:Y:S04]  /*200d0*/  LDL.LU R3, [R1+0x126c] ;  /* 0x00126c0001037983 */ /* 0x001f280000300800 */
[----:B------:R-:W2:Y:S02]  /*200e0*/  LDL.LU R224, [R1+0x704] ;  /* 0x0007040001e07983 */ /* 0x000ea40000300800 */
[----:B--2---:R-:W-:-:S05]  /*200f0*/  IADD3.X R224, R224, UR5, RZ, P2, !PT ;  /* 0x00000005e0e07c10 */ /* 0x004fca00097fe4ff */
[----:B------:R0:W-:Y:S04]  /*20100*/  STL [R1+0x704], R224 ;  /* 0x000704e001007387 */ /* 0x0001e80000100800 */
[----:B0-----:R-:W2:Y:S01]  /*20110*/  LDL.LU R224, [R1+0x6d8] ;  /* 0x0006d80001e07983 */ /* 0x001ea20000300800 */
[----:B------:R-:W-:Y:S02]  /*20120*/  IADD3.X R2, R2, UR5, RZ, P3, !PT ;  /* 0x0000000502027c10 */ /* 0x000fe40009ffe4ff */
[----:B--2---:R-:W-:-:S05]  /*20130*/  IADD3 R224, P2, R224, UR10, RZ ;  /* 0x0000000ae0e07c10 */ /* 0x004fca000ff5e0ff */
[----:B------:R-:W-:Y:S04]  /*20140*/  STL [R1+0x6d8], R224 ;  /* 0x0006d8e001007387 */ /* 0x000fe80000100800 */
[----:B------:R0:W-:Y:S04]  /*20150*/  STL [R1+0x6fc], R2 ;  /* 0x0006fc0201007387 */ /* 0x0001e80000100800 */
[----:B0-----:R-:W2:Y:S04]  /*20160*/  LDL.LU R2, [R1+0x1268] ;  /* 0x0012680001027983 */ /* 0x001ea80000300800 */
[----:B------:R-:W3:Y:S01]  /*20170*/  LDL.LU R224, [R1+0x6d0] ;  /* 0x0006d00001e07983 */ /* 0x000ee20000300800 */
[----:B------:R-:W-:Y:S01]  /*20180*/  WARPGROUP.ARRIVE ;  /* 0x00000000000079c5 */ /* 0x000fe20000000000 */
[----:B------:R-:W-:Y:S01]  /*20190*/  UMOV UR34, UR42 ;  /* 0x0000002a00227c82 */ /* 0x000fe20008000000 */
[----:B------:R-:W-:-:S04]  /*201a0*/  UMOV UR35, UR43 ;  /* 0x0000002b00237c82 */ /* 0x000fc80008000000 */
[----:B------:R-:W-:Y:S01]  /*201b0*/  QGMMA.64x256x32.F32.E5M2.E5M2 R24, gdesc[UR32], R24, gsb0 ;  /* 0x03e00000201879f3 */ /* 0x000fe20008003818 */
[----:B------:R-:W-:Y:S01]  /*201c0*/  UMOV UR38, UR14 ;  /* 0x0000000e00267c82 */ /* 0x000fe20008000000 */
[----:B------:R-:W-:Y:S01]  /*201d0*/  UMOV UR39, UR15 ;  /* 0x0000000f00277c82 */ /* 0x000fe20008000000 */
[----:B---3--:R-:W-:-:S05]  /*201e0*/  IADD3 R224, P3, R224, UR10, RZ ;  /* 0x0000000ae0e07c10 */ /* 0x008fca000ff7e0ff */
[----:B------:R0:W-:Y:S04]  /*201f0*/  STL [R1+0x6d0], R224 ;  /* 0x0006d0e001007387 */ /* 0x0001e80000100800 */
[----:B0-----:R-:W3:Y:S01]  /*20200*/  LDL.LU R224, [R1+0x6f4] ;  /* 0x0006f40001e07983 */ /* 0x001ee20000300800 */
[----:B------:R-:W-:Y:S02]  /*20210*/  WARPGROUP.DEPBAR.LE gsb0, 0x0 ;  /* 0x00008000000079c5 */ /* 0x000fe40000010000 */
[----:B------:R-:W-:-:S13]  /*20220*/  WARPGROUP.ARRIVE ;  /* 0x00000000000079c5 */ /* 0x000fda0000000000 */
[----:B------:R-:W-:Y:S01]  /*20230*/  QGMMA.64x256x32.F32.E5M2.E5M2 R24, gdesc[UR36], R24, gsb0 ;  /* 0x03e00000241879f3 */ /* 0x000fe20008003818 */
[----:B--2---:R-:W-:Y:S02]  /*20240*/  IADD3.X R2, R2, UR5, RZ, P5, !PT ;  /* 0x0000000502027c10 */ /* 0x004fe4000affe4ff */
[----:B------:R-:W-:Y:S02]  /*20250*/  IADD3 R0, P5, R0, UR10, RZ ;  /* 0x0000000a00007c10 */ /* 0x000fe4000ffbe0ff */
[----:B------:R-:W-:Y:S02]  /*20260*/  IADD3.X R225, R225, UR5, RZ, P6, !PT ;  /* 0x00000005e1e17c10 */ /* 0x000fe4000b7fe4ff */
[----:B------:R-:W-:Y:S02]  /*20270*/  IADD3 R226, P6, R226, UR10, RZ ;  /* 0x0000000ae2e27c10 */ /* 0x000fe4000ffde0ff */
[----:B------:R-:W-:Y:S02]  /*20280*/  IADD3.X R227, R227, UR5, RZ, P1, !PT ;  /* 0x00000005e3e37c10 */ /* 0x000fe40008ffe4ff */
[----:B------:R-:W-:-:S02]  /*20290*/  IADD3 R228, P1, R228, UR10, RZ ;  /* 0x0000000ae4e47c10 */ /* 0x000fc4000ff3e0ff */
[----:B------:R-:W-:Y:S02]  /*202a0*/  IADD3.X R229, R229, UR5, RZ, P2, !PT ;  /* 0x00000005e5e57c10 */ /* 0x000fe400097fe4ff */
        /* <DEDUP_REMOVED lines=16> */
[----:B------:R-:W-:-:S02]  /*203b0*/  IADD3.X R250, R250, UR5, RZ, P1, !PT ;  /* 0x00000005fafa7c10 */ /* 0x000fc40008ffe4ff */
[----:B------:R-:W-:Y:S02]  /*203c0*/  IADD3.X R251, R251, UR5, RZ, P2, !PT ;  /* 0x00000005fbfb7c10 */ /* 0x000fe400097fe4ff */
[----:B------:R-:W-:Y:S02]  /*203d0*/  IADD3.X R5, R5, UR5, RZ, P5, !PT ;  /* 0x0000000505057c10 */ /* 0x000fe4000affe4ff */
[----:B------:R-:W-:Y:S02]  /*203e0*/  IADD3.X R252, R252, UR5, RZ, P3, !PT ;  /* 0x00000005fcfc7c10 */ /* 0x000fe40009ffe4ff */
[----:B---3--:R-:W-:Y:S02]  /*203f0*/  IADD3.X R224, R224, UR5, RZ, P4, !PT ;  /* 0x00000005e0e07c10 */ /* 0x008fe4000a7fe4ff */
[----:B----4-:R-:W-:-:S03]  /*20400*/  IADD3 R3, P4, R3, UR10, RZ ;  /* 0x0000000a03037c10 */ /* 0x010fc6000ff9e0ff */
[----:B------:R-:W-:Y:S04]  /*20410*/  STL [R1+0x6f4], R224 ;  /* 0x0006f4e001007387 */ /* 0x000fe80000100800 */
[----:B------:R0:W-:Y:S01]  /*20420*/  STL [R1+0x6c8], R3 ;  /* 0x0006c80301007387 */ /* 0x0001e20000100800 */
[----:B------:R-:W-:-:S03]  /*20430*/  IADD3.X R233, R233, UR5, RZ, P4, !PT ;  /* 0x00000005e9e97c10 */ /* 0x000fc6000a7fe4ff */
[----:B0-----:R0:W5:Y:S04]  /*20440*/  LDL.LU R3, [R1+0x1264] ;  /* 0x0012640001037983 */ /* 0x0011680000300800 */
[----:B------:R1:W-:Y:S01]  /*20450*/  STL [R1+0x6ec], R2 ;  /* 0x0006ec0201007387 */ /* 0x0003e20000100800 */
[----:B------:R-:W-:-:S03]  /*20460*/  IADD3 R234, P4, R234, UR10, RZ ;  /* 0x0000000aeaea7c10 */ /* 0x000fc6000ff9e0ff */
[----:B-1----:R0:W5:Y:S04]  /*20470*/  LDL.LU R2, [R1+0x1260] ;  /* 0x0012600001027983 */ /* 0x0021680000300800 */
[----:B------:R1:W-:Y:S04]  /*20480*/  STL [R1+0x6c0], R0 ;  /* 0x0006c00001007387 */ /* 0x0003e80000100800 */
[----:B-1----:R0:W5:Y:S04]  /*20490*/  LDL.LU R0, [R1+0x125c] ;  /* 0x00125c0001007983 */ /* 0x0021680000300800 */
[----:B------:R0:W-:Y:S04]  /*204a0*/  STL [R1+0x6e4], R225 ;  /* 0x0006e4e101007387 */ /* 0x0001e80000100800 */
        /* <DEDUP_REMOVED lines=14> */
[----:B------:R0:W-:Y:S01]  /*20590*/  STL [R1+0x680], R240 ;  /* 0x000680f001007387 */ /* 0x0001e20000100800 */
[----:B------:R-:W-:-:S03]  /*205a0*/  IADD3.X R245, R245, UR5, RZ, P4, !PT ;  /* 0x00000005f5f57c10 */ /* 0x000fc6000a7fe4ff */
[----:B------:R0:W-:Y:S01]  /*205b0*/  STL [R1+0x6a4], R241 ;  /* 0x0006a4f101007387 */ /* 0x0001e20000100800 */
[----:B------:R-:W-:-:S03]  /*205c0*/  IADD3 R246, P4, R246, UR10, RZ ;  /* 0x0000000af6f67c10 */ /* 0x000fc6000ff9e0ff */
        /* <DEDUP_REMOVED lines=9> */
[----:B------:R0:W-:Y:S04]  /*20660*/  STL [R1+0x67c], R250 ;  /* 0x00067cfa01007387 */ /* 0x0001e80000100800 */
[----:B------:R0:W-:Y:S04]  /*20670*/  STL [R1+0x674], R251 ;  /* 0x000674fb01007387 */ /* 0x0001e80000100800 */
[----:B------:R0:W-:Y:S04]  /*20680*/  STL [R1+0x65c], R5 ;  /* 0x00065c0501007387 */ /* 0x0001e80000100800 */
[----:B------:R0:W-:Y:S04]  /*20690*/  STL [R1+0x66c], R252 ;  /* 0x00066cfc01007387 */ /* 0x0001e80000100800 */
[----:B------:R0:W-:Y:S01]  /*206a0*/  STL [R1+0x664], R4 ;  /* 0x0006640401007387 */ /* 0x0001e20000100800 */
[----:B------:R-:W-:-:S02]  /*206b0*/  WARPGROUP.DEPBAR.LE gsb0, 0x0 ;  /* 0x00008000000079c5 */ /* 0x000fc40000010000 */
[----:B------:R-:W-:Y:S05]  /*206c0*/  @P0 BRA `(.L_x_2) ;  /* 0xfffffeec001c0947 */ /* 0x000fea000383ffff */
.L_x_1:
[----:B------:R-:W2:Y:S01]  /*206d0*/  LDL.LU R179, [R1+0x408] ;  /* 0x0004080001b37983 */ /* 0x000ea20000300800 */
[----:B------:R-:W-:Y:S01]  /*206e0*/  F2FP.SATFINITE.E5M2.F32.PACK_AB_MERGE_C R28, R29, R28, RZ ;  /* 0x0000001c1d1c723e */ /* 0x000fe200048060ff */
[----:B------:R-:W-:Y:S01]  /*206f0*/  ULDC UR5, c[0x0][0x22c] ;  /* 0x00008b0000057ab9 */ /* 0x000fe20000000800 */
[----:B------:R-:W-:Y:S01]  /*20700*/  F2FP.SATFINITE.E5M2.F32.PACK_AB_MERGE_C R38, R39, R38, RZ ;  /* 0x000000262726723e */ /* 0x000fe200048060ff */
[----:B------:R-:W2:Y:S01]  /*20710*/  LDL.LU R178, [R1+0x40c] ;  /* 0x00040c0001b27983 */ /* 0x000ea20000300800 */
[----:B------:R-:W-:Y:S01]  /*20720*/  F2FP.SATFINITE.E5M2.F32.PACK_AB_MERGE_C R36, R37, R36, RZ ;  /* 0x000000242524723e */ /* 0x000fe200048060ff */
[----:B------:R-:W-:Y:S01]  /*20730*/  ULDC.64 UR60, c[0x0][0x228] ;  /* 0x00008a00003c7ab9 */ /* 0x000fe20000000a00 */
[----:B------:R-:W-:Y:S01]  /*20740*/  F2FP.SATFINITE.E5M2.F32.PACK_AB_MERGE_C R30, R31, R30, RZ ;  /* 0x0000001e1f1e723e */ /* 0x000fe200048060ff */
[----:B------:R-:W3:Y:S01]  /*20750*/  LDL.LU R177, [R1+0x410] ;  /* 0x0004100001b17983 */ /* 0x000ee20000300800 */
[----:B------:R-:W-:Y:S01]  /*20760*/  F2FP.SATFINITE.E5M2.F32.PACK_AB_MERGE_C R32, R33, R32, RZ ;  /* 0x000000202120723e */ /* 0x000fe200048060ff */
[----:B------:R-:W-:Y:S01]  /*20770*/  ULDC UR8, c[0x0][0x248] ;  /* 0x0000920000087ab9 */ /* 0x000fe20000000800 */
[----:B------:R-:W-:Y:S01]  /*20780*/  F2FP.SATFINITE.E5M2.F32.PACK_AB_MERGE_C R34, R35, R34, RZ ;  /* 0x000000222322723e */ /* 0x000fe200048060ff */
[----:B------:R-:W3:Y:S01]  /*20790*/  LDL.LU R176, [R1+0x414] ;  /* 0x0004140001b07983 */ /* 0x000ee20000300800 */
[----:B------:R-:W-:Y:S01]  /*207a0*/  F2FP.SATFINITE.E5M2.F32.PACK_AB_MERGE_C R42, R43, R42, RZ ;  /* 0x0000002a2b2a723e */ /* 0x000fe200048060ff */
[----:B------:R-:W-:Y:S01]  /*207b0*/  ULDC UR9, c[0x0][0x248] ;  /* 0x0000920000097ab9 */ /* 0x000fe20000000800 */
[----:B------:R-:W-:Y:S01]  /*207c0*/  F2FP.SATFINITE.E5M2.F32.PACK_AB_MERGE_C R40, R41, R40, RZ ;  /* 0x000000282928723e */ /* 0x000fe200048060ff */
[----:B------:R-:W4:Y:S01]  /*207d0*/  LDL.LU R175, [R1+0x418] ;  /* 0x0004180001af7983 */ /* 0x000f220000300800 */
        /* <DEDUP_REMOVED lines=48> */
[----:B------:R-:W-:Y:S01]  /*20ae0*/  ULDC UR38, c[0x0][0x248] ;  /* 0x0000920000267ab9 */ /* 0x000fe20000000800 */
[----:B------:R-:W-:Y:S01]  /*20af0*/  ULDC UR41, c[0x0][0x248] ;  /* 0x0000920000297ab9 */ /* 0x000fe20000000800 */
[----:B------:R-:W-:Y:S01]  /*20b00*/  ULDC UR44, c[0x0][0x248] ;  /* 0x00009200002c7ab9 */ /* 0x000fe20000000800 */
        /* <DEDUP_REMOVED lines=46> */
[----:B------:R-:W-:-:S02]  /*20df0*/  ULDC UR59, c[0x0][0x248] ;  /* 0x00009200003b7ab9 */ /* 0x000fc40000000800 */
[----:B------:R-:W4:Y:S04]  /*20e00*/  LDL.LU R22, [R1+0x47c] ;  /* 0x00047c0001167983 */ /* 0x000f280000300800 */
[----:B------:R-:W2:Y:S04]  /*20e10*/  LDL.LU R21, [R1+0x488] ;  /* 0x0004880001157983 */ /* 0x000ea80000300800 */
[----:B------:R-:W4:Y:S04]  /*20e20*/  LDL.LU R20, [R1+0x48c] ;  /* 0x00048c0001147983 */ /* 0x000f280000300800 */
[----:B------:R-:W4:Y:S04]  /*20e30*/  LDL.LU R19, [R1+0x498] ;  /* 0x0004980001137983 */ /* 0x000f280000300800 */
[----:B------:R-:W4:Y:S04]  /*20e40*/  LDL.LU R18, [R1+0x49c] ;  /* 0x00049c0001127983 */ /* 0x000f280000300800 */
[----:B------:R-:W4:Y:S04]  /*20e50*/  LDL.LU R181, [R1+0x400] ;  /* 0x0004000001b57983 */ /* 0x000f280000300800 */
[----:B------:R-:W4:Y:S04]  /*20e60*/  LDL.LU R180, [R1+0x404] ;  /* 0x0004040001b47983 */ /* 0x000f280000300800 */
[----:B------:R-:W-:Y:S04]  /*20e70*/  STL [R1+0x13b8], R89 ;  /* 0x0013b85901007387 */ /* 0x000fe80000100800 */
        /* <DEDUP_REMOVED lines=58> */
[----:B-----5:R-:W-:Y:S04]  /*21220*/  STL [R1+0x12cc], R0 ;  /* 0x0012cc0001007387 */ /* 0x020fe80000100800 */
[----:B------:R-:W-:Y:S04]  /*21230*/  STL [R1+0x12c8], R148 ;  /* 0x0012c89401007387 */ /* 0x000fe80000100800 */
[----:B------:R-:W-:Y:S04]  /*21240*/  STL [R1+0x12c4], R149 ;  /* 0x0012c49501007387 */ /* 0x000fe80000100800 */
[----:B------:R-:W-:Y:S04]  /*21250*/  STL [R1+0x12c0], R151 ;  /* 0x0012c09701007387 */ /* 0x000fe80000100800 */
[----:B------:R-:W-:Y:S04]  /*21260*/  STL [R1+0x12bc], R150 ;  /* 0x0012bc9601007387 */ /* 0x000fe80000100800 */
[----:B------:R3:W-:Y:S04]  /*21270*/  STL [R1+0x129c], R2 ;  /* 0x00129c0201007387 */ /* 0x0007e80000100800 */
[----:B------:R-:W-:Y:S04]  /*21280*/  STL [R1+0x1298], R9 ;  /* 0x0012980901007387 */ /* 0x000fe80000100800 */
[----:B------:R-:W-:Y:S01]  /*21290*/  STL [R1+0x1294], R14 ;  /* 0x0012940e01007387 */ /* 0x000fe20000100800 */
[----:B---3--:R-:W-:-:S03]  /*212a0*/  F2FP.SATFINITE.E5M2.F32.PACK_AB_MERGE_C R2, R176, R177, RZ ;  /* 0x000000b1b002723e */ /* 0x008fc600048060ff */
[----:B------:R3:W-:Y:S04]  /*212b0*/  STL [R1+0x1290], R3 ;  /* 0x0012900301007387 */ /* 0x0007e80000100800 */
[----:B------:R-:W-:Y:S04]  /*212c0*/  STL [R1+0x128c], R13 ;  /* 0x00128c0d01007387 */ /* 0x000fe80000100800 */
[----:B------:R-:W-:Y:S01]  /*212d0*/  STL [R1+0x1288], R15 ;  /* 0x0012880f01007387 */ /* 0x000fe20000100800 */
[----:B--2---:R-:W-:Y:S01]  /*212e0*/  IMAD.MOV.U32 R202, RZ, RZ, R21 ;  /* 0x000000ffffca7224 */ /* 0x004fe200078e0015 */
[----:B---3--:R-:W-:-:S02]  /*212f0*/  F2FP.SATFINITE.E5M2.F32.PACK_AB_MERGE_C R3, R178, R179, RZ ;  /* 0x000000b3b203723e */ /* 0x008fc400048060ff */
[----:B------:R-:W-:Y:S01]  /*21300*/  STL [R1+0x1284], R16 ;  /* 0x0012841001007387 */ /* 0x000fe20000100800 */
[----:B----4-:R-:W-:-:S03]  /*21310*/  IMAD.MOV.U32 R201, RZ, RZ, R20 ;  /* 0x000000ffffc97224 */ /* 0x010fc600078e0014 */
[----:B------:R-:W-:Y:S04]  /*21320*/  STL [R1+0x1280], R17 ;  /* 0x0012801101007387 */ /* 0x000fe80000100800 */
[----:B------:R-:W-:Y:S04]  /*21330*/  STL [R1+0x127c], R12 ;  /* 0x00127c0c01007387 */ /* 0x000fe80000100800 */
[----:B------:R-:W-:Y:S04]  /*21340*/  STL [R1+0x1278], R10 ;  /* 0x0012780a01007387 */ /* 0x000fe80000100800 */
[----:B------:R-:W-:Y:S01]  /*21350*/  STL [R1+0x1274], R11 ;  /* 0x0012740b01007387 */ /* 0x000fe20000100800 */
[----:B------:R-:W-:-:S03]  /*21360*/  F2FP.SATFINITE.E5M2.F32.PACK_AB_MERGE_C R0, R180, R181, RZ ;  /* 0x000000b5b400723e */ /* 0x000fc600048060ff */
[----:B------:R-:W-:Y:S04]  /*21370*/  STL [R1+0x1270], R4 ;  /* 0x0012700401007387 */ /* 0x000fe80000100800 */
[----:B------:R-:W-:Y:S04]  /*21380*/  STL [R1+0x126c], R5 ;  /* 0x00126c0501007387 */ /* 0x000fe80000100800 */
[----:B------:R-:W-:Y:S04]  /*21390*/  STL [R1+0x1268], R6 ;  /* 0x0012680601007387 */ /* 0x000fe80000100800 */
[----:B------:R-:W-:Y:S04]  /*213a0*/  STL [R1+0x1264], R7 ;  /* 0x0012640701007387 */ /* 0x000fe80000100800 */
[----:B------:R-:W-:Y:S04]  /*213b0*/  STL [R1+0x1260], R8 ;  /* 0x0012600801007387 */ /* 0x000fe80000100800 */
[----:B------:R-:W-:Y:S04]  /*213c0*/  STL [R1+0x125c], R190 ;  /* 0x00125cbe01007387 */ /* 0x000fe80000100800 */
[----:B------:R2:W-:Y:S04]  /*213d0*/  STL [R1+0x624], R0 ;  /* 0x0006240001007387 */ /* 0x0005e80000100800 */
[----:B------:R3:W-:Y:S04]  /*213e0*/  STL [R1+0x620], R3 ;  /* 0x0006200301007387 */ /* 0x0007e80000100800 */
[----:B------:R4:W-:Y:S01]  /*213f0*/  STL [R1+0x61c], R2 ;  /* 0x00061c0201007387 */ /* 0x0009e20000100800 */
[----:B--2---:R-:W-:-:S02]  /*21400*/  F2FP.SATFINITE.E5M2.F32.PACK_AB_MERGE_C R0, R174, R175, RZ ;  /* 0x000000afae00723e */ /* 0x004fc400048060ff */
[----:B---3--:R-:W-:-:S03]  /*21410*/  F2FP.SATFINITE.E5M2.F32.PACK_AB_MERGE_C R3, R172, R173, RZ ;  /* 0x000000adac03723e */ /* 0x008fc600048060ff */
[----:B------:R2:W-:Y:S01]  /*21420*/  STL [R1+0x618], R0 ;  /* 0x0006180001007387 */ /* 0x0005e20000100800 */
[----:B----4-:R-:W-:-:S03]  /*21430*/  F2FP.SATFINITE.E5M2.F32.PACK_AB_MERGE_C R2, R170, R171, RZ ;  /* 0x000000abaa02723e */ /* 0x010fc600048060ff */
[----:B------:R3:W-:Y:S04]  /*21440*/  STL [R1+0x614], R3 ;  /* 0x0006140301007387 */ /* 0x0007e80000100800 */
[----:B------:R4:W-:Y:S01]  /*21450*/  STL [R1+0x60c], R2 ;  /* 0x00060c0201007387 */ /* 0x0009e20000100800 */
[----:B--2---:R-:W-:Y:S02]  /*21460*/  F2FP.SATFINITE.E5M2.F32.PACK_AB_MERGE_C R0, R168, R169, RZ ;  /* 0x000000a9a800723e */ /* 0x004fe400048060ff */
        /* <DEDUP_REMOVED lines=16> */
[----:B------:R-:W-:Y:S01]  /*21570*/  STL [R1+0x63c], R2 ;  /* 0x00063c0201007387 */ /* 0x000fe20000100800 */
[----:B--2---:R-:W-:-:S05]  /*21580*/  F2FP.SATFINITE.E5M2.F32.PACK_AB_MERGE_C R0, R22, R23, RZ ;  /* 0x000000171600723e */ /* 0x004fca00048060ff */
[----:B------:R-:W-:Y:S04]  /*21590*/  STL [R1+0x638], R0 ;  /* 0x0006380001007387 */ /* 0x000fe80000100800 */
[----:B------:R-:W3:Y:S04]  /*215a0*/  LDL.LU R200, [R1+0x490] ;  /* 0x0004900001c87983 */ /* 0x000ee80000300800 */
[----:B------:R-:W3:Y:S01]  /*215b0*/  LDL.LU R199, [R1+0x494] ;  /* 0x0004940001c77983 */ /* 0x000ee20000300800 */
[----:B------:R-:W-:Y:S02]  /*215c0*/  IMAD.MOV.U32 R198, RZ, RZ, R19 ;  /* 0x000000ffffc67224 */ /* 0x000fe400078e0013 */
[----:B------:R-:W-:Y:S01]  /*215d0*/  IMAD.MOV.U32 R197, RZ, RZ, R18 ;  /* 0x000000ffffc57224 */ /* 0x000fe200078e0012 */
[----:B------:R-:W2:Y:S04]  /*215e0*/  LDL.LU R204, [R1+0x480] ;  /* 0x0004800001cc7983 */ /* 0x000ea80000300800 */
[----:B------:R-:W2:Y:S04]  /*215f0*/  LDL.LU R203, [R1+0x484] ;  /* 0x0004840001cb7983 */ /* 0x000ea80000300800 */
[----:B------:R-:W4:Y:S04]  /*21600*/  LDL.LU R196, [R1+0x4a0] ;  /* 0x0004a00001c47983 */ /* 0x000f280000300800 */
        /* <DEDUP_REMOVED lines=48> */
[----:B------:R-:W4:Y:S01]  /*21910*/  LDL.LU R18, [R1+0x564] ;  /* 0x0005640001127983 */ /* 0x000f220000300800 */
[----:B------:R-:W-:-:S02]  /*21920*/  F2FP.SATFINITE.E5M2.F32.PACK_AB_MERGE_C R16, R201, R202, RZ ;  /* 0x000000cac910723e */ /* 0x000fc400048060ff */
[----:B------:R-:W-:Y:S02]  /*21930*/  F2FP.SATFINITE.E5M2.F32.PACK_AB_MERGE_C R13, R197, R198, RZ ;  /* 0x000000c6c50d723e */ /* 0x000fe400048060ff */
[----:B---3--:R-:W-:Y:S02]  /*21940*/  F2FP.SATFINITE.E5M2.F32.PACK_AB_MERGE_C R3, R199, R200, RZ ;  /* 0x000000c8c703723e */ /* 0x008fe400048060ff */
[----:B--2---:R-:W-:-:S05]  /*21950*/  F2FP.SATFINITE.E5M2.F32.PACK_AB_MERGE_C R15, R203, R204, RZ ;  /* 0x000000cccb0f723e */ /* 0x004fca00048060ff */
[----:B------:R-:W-:Y:S04]  /*21960*/  STL [R1+0x12a0], R15 ;  /* 0x0012a00f01007387 */ /* 0x000fe80000100800 */
[----:B------:R-:W-:Y:S04]  /*21970*/  STL [R1+0x12a4], R16 ;  /* 0x0012a41001007387 */ /* 0x000fe80000100800 */
[----:B------:R2:W-:Y:S01]  /*21980*/  STL [R1+0x12a8], R3 ;  /* 0x0012a80301007387 */ /* 0x0005e20000100800 */
[----:B----4-:R-:W-:-:S03]  /*21990*/  F2FP.SATFINITE.E5M2.F32.PACK_AB_MERGE_C R9, R193, R194, RZ ;  /* 0x000000c2c109723e */ /* 0x010fc600048060ff */
[----:B------:R-:W-:Y:S01]  /*219a0*/  STL [R1+0x12ac], R13 ;  /* 0x0012ac0d01007387 */ /* 0x000fe20000100800 */
[----:B--2---:R-:W-:Y:S02]  /*219b0*/  F2FP.SATFINITE.E5M2.F32.PACK_AB_MERGE_C R3, R195, R196, RZ ;  /* 0x000000c4c303723e */ /* 0x004fe400048060ff */
[----:B------:R-:W-:-:S03]  /*219c0*/  F2FP.SATFINITE.E5M2.F32.PACK_AB_MERGE_C R2, R191, R192, RZ ;  /* 0x000000c0bf02723e */ /* 0x000fc600048060ff */
[----:B------:R2:W-:Y:S01]  /*219d0*/  STL [R1+0x12b0], R3 ;  /* 0x0012b00301007387 */ /* 0x0005e20000100800 */
[----:B------:R-:W-:-:S03]  /*219e0*/  F2FP.SATFINITE.E5M2.F32.PACK_AB_MERGE_C R0, R188, R189, RZ ;  /* 0x000000bdbc00723e */ /* 0x000fc600048060ff */
[----:B------:R-:W-:Y:S04]  /*219f0*/  STL [R1+0x12b4], R9 ;  /* 0x0012b40901007387 */ /* 0x000fe80000100800 */
[----:B------:R3:W-:Y:S01]  /*21a00*/  STL [R1+0x490], R2 ;  /* 0x0004900201007387 */ /* 0x0007e20000100800 */
[----:B--2---:R-:W-:-:S03]  /*21a10*/  F2FP.SATFINITE.E5M2.F32.PACK_AB_MERGE_C R3, R186, R187, RZ ;  /* 0x000000bbba03723e */ /* 0x004fc600048060ff */
[----:B------:R2:W-:Y:S04]  /*21a20*/  STL [R1+0x494], R0 ;  /* 0x0004940001007387 */ /* 0x0005e80000100800 */
[----:B------:R4:W-:Y:S01]  /*21a30*/  STL [R1+0x48c], R3 ;  /* 0x00048c0301007387 */ /* 0x0009e20000100800 */
[----:B---3--:R-:W-:-:S05]  /*21a40*/  F2FP.SATFINITE.E5M2.F32.PACK_AB_MERGE_C R2, R184, R185, RZ ;  /* 0x000000b9b802723e */ /* 0x008fca00048060ff */
[----:B------:R3:W-:Y:S01]  /*21a50*/  STL [R1+0x488], R2 ;  /* 0x0004880201007387 */ /* 0x0007e20000100800 */
[----:B--2---:R-:W-:-:S05]  /*21a60*/  F2FP.SATFINITE.E5M2.F32.PACK_AB_MERGE_C R0, R182, R183, RZ ;  /* 0x000000b7b600723e */ /* 0x004fca00048060ff */
[----:B------:R2:W-:Y:S01]  /*21a70*/  STL [R1+0x480], R0 ;  /* 0x0004800001007387 */ /* 0x0005e20000100800 */
[----:B----4-:R-:W-:-:S05]  /*21a80*/  F2FP.SATFINITE.E5M2.F32.PACK_AB_MERGE_C R3, R180, R181, RZ ;  /* 0x000000b5b403723e */ /* 0x010fca00048060ff */
        /* <DEDUP_REMOVED lines=31> */
[----:B---3--:R-:W-:-:S03]  /*21c80*/  F2FP.SATFINITE.E5M2.F32.PACK_AB_MERGE_C R2, R20, R21, RZ ;  /* 0x000000151402723e */ /* 0x008fc600048060ff */
[----:B------:R-:W4:Y:S04]  /*21c90*/  LDL.LU R208, [R1+0x568] ;  /* 0x0005680001d07983 */ /* 0x000f280000300800 */
[----:B------:R3:W-:Y:S01]  /*21ca0*/  STL [R1+0x440], R2 ;  /* 0x0004400201007387 */ /* 0x0007e20000100800 */
[----:B--2---:R-:W-:-:S03]  /*21cb0*/  F2FP.SATFINITE.E5M2.F32.PACK_AB_MERGE_C R0, R18, R19, RZ ;  /* 0x000000131200723e */ /* 0x004fc600048060ff */
[----:B------:R-:W4:Y:S04]  /*21cc0*/  LDL.LU R207, [R1+0x56c] ;  /* 0x00056c0001cf7983 */ /* 0x000f280000300800 */
[----:B------:R2:W-:Y:S04]  /*21cd0*/  STL [R1+0x43c], R0 ;  /* 0x00043c0001007387 */ /* 0x0005e80000100800 */
[----:B------:R-:W3:Y:S04]  /*21ce0*/  LDL.LU R206, [R1+0x570] ;  /* 0x0005700001ce7983 */ /* 0x000ee80000300800 */
[----:B------:R-:W3:Y:S04]  /*21cf0*/  LDL.LU R205, [R1+0x574] ;  /* 0x0005740001cd7983 */ /* 0x000ee80000300800 */
[----:B------:R-:W2:Y:S04]  /*21d00*/  LDL.LU R204, [R1+0x578] ;  /* 0x0005780001cc7983 */ /* 0x000ea80000300800 */
        /* <DEDUP_REMOVED lines=25> */
[----:B------:R-:W0:Y:S04]  /*21ea0*/  LDL.LU R177, [R1+0x5e0] ;  /* 0x0005e00001b17983 */ /* 0x000e280000300800 */
[----:B------:R-:W0:Y:S04]  /*21eb0*/  LDL.LU R176, [R1+0x5e4] ;  /* 0x0005e40001b07983 */ /* 0x000e280000300800 */
        /* <DEDUP_REMOVED lines=29> */
[----:B------:R-:W2:Y:S01]  /*22090*/  LDL.LU R18, [R1+0x25c] ;  /* 0x00025c0001127983 */ /* 0x000ea20000300800 */
[----:B----4-:R-:W-:-:S05]  /*220a0*/  F2FP.SATFINITE.E5M2.F32.PACK_AB_MERGE_C R3, R207, R208, RZ ;  /* 0x000000d0cf03723e */ /* 0x010fca00048060ff */
[----:B------:R4:W-:Y:S01]  /*220b0*/  STL [R1+0x438], R3 ;  /* 0x0004380301007387 */ /* 0x0009e20000100800 */
[----:B---3--:R-:W-:-:S05]  /*220c0*/  F2FP.SATFINITE.E5M2.F32.PACK_AB_MERGE_C R2, R205, R206, RZ ;  /* 0x000000cecd02723e */ /* 0x008fca00048060ff */
[----:B------:R3:W-:Y:S01]  /*220d0*/  STL [R1+0x434], R2 ;  /* 0x0004340201007387 */ /* 0x0007e20000100800 */
[----:B--2---:R-:W-:-:S05]  /*220e0*/  F2FP.SATFINITE.E5M2.F32.PACK_AB_MERGE_C R0, R203, R204, RZ ;  /* 0x000000cccb00723e */ /* 0x004fca00048060ff */
[----:B------:R2:W-:Y:S01]  /*220f0*/  STL [R1+0x430], R0 ;  /* 0x0004300001007387 */ /* 0x0005e20000100800 */
[----:B----4-:R-:W-:Y:S02]  /*22100*/  F2FP.SATFINITE.E5M2.F32.PACK_AB_MERGE_C R3, R201, R202, RZ ;  /* 0x000000cac903723e */ /* 0x010fe400048060ff */
[----:B---3--:R-:W-:-:S03]  /*22110*/  F2FP.SATFINITE.E5M2.F32.PACK_AB_MERGE_C R2, R199, R200, RZ ;  /* 0x000000c8c702723e */ /* 0x008fc600048060ff */
[----:B------:R3:W-:Y:S04]  /*22120*/  STL [R1+0x42c], R3 ;  /* 0x00042c0301007387 */ /* 0x0007e80000100800 */
[----:B------:R4:W-:Y:S01]  /*22130*/  STL [R1+0x428], R2 ;  /* 0x0004280201007387 */ /* 0x0009e20000100800 */
[----:B--2---:R-:W-:-:S05]  /*22140*/  F2FP.SATFINITE.E5M2.F32.PACK_AB_MERGE_C R0, R197, R198, RZ ;  /* 0x000000c6c500723e */ /* 0x004fca00048060ff */
[----:B------:R2:W-:Y:S01]  /*22150*/  STL [R1+0x424], R0 ;  /* 0x0004240001007387 */ /* 0x0005e20000100800 */
[----:B---3--:R-:W-:Y:S02]  /*22160*/  F2FP.SATFINITE.E5M2.F32.PACK_AB_MERGE_C R3, R195, R196, RZ ;  /* 0x000000c4c303723e */ /* 0x008fe400048060ff */
[----:B----4-:R-:W-:-:S03]  /*22170*/  F2FP.SATFINITE.E5M2.F32.PACK_AB_MERGE_C R2, R193, R194, RZ ;  /* 0x000000c2c102723e */ /* 0x010fc600048060ff */
        /* <DEDUP_REMOVED lines=12> */
[----:B------:R-:W-:Y:S04]  /*22240*/  STL [R1+0x408], R3 ;  /* 0x0004080301007387 */ /* 0x000fe80000100800 */
[----:B------:R3:W-:Y:S01]  /*22250*/  STL [R1+0x404], R2 ;  /* 0x0004040201007387 */ /* 0x0007e20000100800 */
[----:B--2---:R-:W-:-:S05]  /*22260*/  F2FP.SATFINITE.E5M2.F32.PACK_AB_MERGE_C R0, R178, R179, RZ ;  /* 0x000000b3b200723e */ /* 0x004fca00048060ff */
[----:B------:R2:W-:Y:S04]  /*22270*/  STL [R1+0x400], R0 ;  /* 0x0004000001007387 */ /* 0x0005e80000100800 */
[----:B------:R-:W4:Y:S01]  /*22280*/  LDL.LU R100, [R1+0x260] ;  /* 0x0002600001647983 */ /* 0x000f220000300800 */
[----:B0-----:R-:W-:Y:S02]  /*22290*/  F2FP.SATFINITE.E5M2.F32.PACK_AB_MERGE_C R252, R176, R177, RZ ;  /* 0x000000b1b0fc723e */ /* 0x001fe400048060ff */
[----:B------:R-:W-:Y:S02]  /*222a0*/  F2FP.SATFINITE.E5M2.F32.PACK_AB_MERGE_C R251, R174, R175, RZ ;  /* 0x000000afaefb723e */ /* 0x000fe400048060ff */
[----:B------:R-:W-:Y:S02]  /*222b0*/  F2FP.SATFINITE.E5M2.F32.PACK_AB_MERGE_C R250, R172, R173, RZ ;  /* 0x000000adacfa723e */ /* 0x000fe400048060ff */
[----:B------:R-:W-:-:S02]  /*222c0*/  F2FP.SATFINITE.E5M2.F32.PACK_AB_MERGE_C R246, R170, R171, RZ ;  /* 0x000000abaaf6723e */ /* 0x000fc400048060ff */
[----:B---3--:R-:W-:-:S05]  /*222d0*/  F2FP.SATFINITE.E5M2.F32.PACK_AB_MERGE_C R2, R20, R21, RZ ;  /* 0x000000151402723e */ /* 0x008fca00048060ff */
        /* <DEDUP_REMOVED lines=8> */
[----:B------:R-:W0:Y:S04]  /*22360*/  LDL.LU R94, [R1+0x278] ;  /* 0x00027800015e7983 */ /* 0x000e280000300800 */
[----:B------:R-:W0:Y:S04]  /*22370*/  LDL.LU R93, [R1+0x27c] ;  /* 0x00027c00015d7983 */ /* 0x000e280000300800 */
[----:B------:R-:W3:Y:S04]  /*22380*/  LDL.LU R92, [R1+0x280] ;  /* 0x00028000015c7983 */ /* 0x000ee80000300800 */
[----:B------:R-:W3:Y:S04]  /*22390*/  LDL.LU R91, [R1+0x284] ;  /* 0x00028400015b7983 */ /* 0x000ee80000300800 */
[----:B------:R-:W2:Y:S04]  /*223a0*/  LDL.LU R90, [R1+0x288] ;  /* 0x00028800015a7983 */ /* 0x000ea80000300800 */
[----:B------:R-:W2:Y:S04]  /*223b0*/  LDL.LU R89, [R1+0x28c] ;  /* 0x00028c0001597983 */ /* 0x000ea80000300800 */
[----:B------:R-:W3:Y:S04]  /*223c0*/  LDL.LU R249, [R1+0x290] ;  /* 0x0002900001f97983 */ /* 0x000ee80000300800 */
[----:B------:R-:W3:Y:S04]  /*223d0*/  LDL.LU R248, [R1+0x294] ;  /* 0x0002940001f87983 */ /* 0x000ee80000300800 */
[----:B------:R-:W3:Y:S04]  /*223e0*/  LDL.LU R247, [R1+0x298] ;  /* 0x0002980001f77983 */ /* 0x000ee80000300800 */
[----:B------:R-:W3:Y:S04]  /*223f0*/  LDL.LU R245, [R1+0x29c] ;  /* 0x00029c0001f57983 */ /* 0x000ee80000300800 */
[----:B------:R-:W3:Y:S04]  /*22400*/  LDL.LU R243, [R1+0x2a0] ;  /* 0x0002a00001f37983 */ /* 0x000ee80000300800 */
[----:B------:R-:W3:Y:S04]  /*22410*/  LDL.LU R241, [R1+0x2a4] ;  /* 0x0002a40001f17983 */ /* 0x000ee80000300800 */
[----:B------:R-:W1:Y:S04]  /*22420*/  LDL.LU R239, [R1+0x2a8] ;  /* 0x0002a80001ef7983 */ /* 0x000e680000300800 */
[----:B------:R-:W1:Y:S04]  /*22430*/  LDL.LU R237, [R1+0x2ac] ;  /* 0x0002ac0001ed7983 */ /* 0x000e680000300800 */
[----:B------:R-:W3:Y:S04]  /*22440*/  LDL.LU R235, [R1+0x2b0] ;  /* 0x0002b00001eb7983 */ /* 0x000ee80000300800 */
        /* <DEDUP_REMOVED lines=54> */
[----:B------:R-:W3:Y:S01]  /*227b0*/  LDL.LU R174, [R1+0x38c] ;  /* 0x00038c0001ae7983 */ /* 0x000ee20000300800 */
[----:B------:R-:W-:-:S03]  /*227c0*/  F2FP.SATFINITE.E5M2.F32.PACK_AB_MERGE_C R244, R168, R169, RZ ;  /* 0x000000a9a8f4723e */ /* 0x000fc600048060ff */
        /* <DEDUP_REMOVED lines=37> */
[----:B----4-:R-:W-:-:S05]  /*22a20*/  F2FP.SATFINITE.E5M2.F32.PACK_AB_MERGE_C R9, R98, R100, RZ ;  /* 0x000000646209723e */ /* 0x010fca00048060ff */
[----:B------:R-:W-:Y:S01]  /*22a30*/  STL [R1+0x12b8], R9 ;  /* 0x0012b80901007387 */ /* 0x000fe20000100800 */
[----:B--2---:R-:W-:Y:S02]  /*22a40*/  F2FP.SATFINITE.E5M2.F32.PACK_AB_MERGE_C R12, R89, R90, RZ ;  /* 0x0000005a590c723e */ /* 0x004fe400048060ff */
[----:B---3--:R-:W-:Y:S02]  /*22a50*/  F2FP.SATFINITE.E5M2.F32.PACK_AB_MERGE_C R17, R91, R92, RZ ;  /* 0x0000005c5b11723e */ /* 0x008fe400048060ff */
[----:B------:R-:W-:Y:S02]  /*22a60*/  F2FP.SATFINITE.E5M2.F32.PACK_AB_MERGE_C R5, R223, R224, RZ ;  /* 0x000000e0df05723e */ /* 0x000fe400048060ff */
[----:B------:R-:W-:Y:S02]  /*22a70*/  F2FP.SATFINITE.E5M2.F32.PACK_AB_MERGE_C R224, R221, R222, RZ ;  /* 0x000000dedde0723e */ /* 0x000fe400048060ff */
[----:B------:R-:W-:Y:S02]  /*22a80*/  F2FP.SATFINITE.E5M2.F32.PACK_AB_MERGE_C R222, R219, R220, RZ ;  /* 0x000000dcdbde723e */ /* 0x000fe400048060ff */
[----:B0-----:R-:W-:-:S02]  /*22a90*/  F2FP.SATFINITE.E5M2.F32.PACK_AB_MERGE_C R2, R93, R94, RZ ;  /* 0x0000005e5d02723e */ /* 0x001fc400048060ff */
[----:B------:R-:W-:Y:S02]  /*22aa0*/  F2FP.SATFINITE.E5M2.F32.PACK_AB_MERGE_C R220, R217, R218, RZ ;  /* 0x000000dad9dc723e */ /* 0x000fe400048060ff */
[----:B------:R-:W-:Y:S02]  /*22ab0*/  F2FP.SATFINITE.E5M2.F32.PACK_AB_MERGE_C R15, R95, R96, RZ ;  /* 0x000000605f0f723e */ /* 0x000fe400048060ff */
[----:B------:R-:W-:Y:S02]  /*22ac0*/  F2FP.SATFINITE.E5M2.F32.PACK_AB_MERGE_C R6, R215, R216, RZ ;  /* 0x000000d8d706723e */ /* 0x000fe400048060ff */
[----:B------:R-:W-:Y:S02]  /*22ad0*/  F2FP.SATFINITE.E5M2.F32.PACK_AB_MERGE_C R218, R213, R214, RZ ;  /* 0x000000d6d5da723e */ /* 0x000fe400048060ff */
[----:B------:R-:W-:Y:S02]  /*22ae0*/  F2FP.SATFINITE.E5M2.F32.PACK_AB_MERGE_C R216, R211, R212, RZ ;  /* 0x000000d4d3d8723e */ /* 0x000fe400048060ff */
[----:B------:R-:W-:-:S02]  /*22af0*/  F2FP.SATFINITE.E5M2.F32.PACK_AB_MERGE_C R7, R207, R208, RZ ;  /* 0x000000d0cf07723e */ /* 0x000fc400048060ff */
        /* <DEDUP_REMOVED lines=8> */
[----:B------:R-:W-:-:S05]  /*22b80*/  F2FP.SATFINITE.E5M2.F32.PACK_AB_MERGE_C R0, R182, R183, RZ ;  /* 0x000000b7b600723e */ /* 0x000fca00048060ff */
[----:B------:R0:W-:Y:S01]  /*22b90*/  STL [R1+0xe90], R0 ;  /* 0x000e900001007387 */ /* 0x0001e20000100800 */
[----:B------:R-:W-:Y:S02]  /*22ba0*/  F2FP.SATFINITE.E5M2.F32.PACK_AB_MERGE_C R194, R180, R181, RZ ;  /* 0x000000b5b4c2723e */ /* 0x000fe400048060ff */
[----:B0-----:R-:W-:-:S05]  /*22bb0*/  F2FP.SATFINITE.E5M2.F32.PACK_AB_MERGE_C R0, R174, R175, RZ ;  /* 0x000000afae00723e */ /* 0x001fca00048060ff */
[----:B------:R0:W-:Y:S01]  /*22bc0*/  STL [R1+0xe84], R0 ;  /* 0x000e840001007387 */ /* 0x0001e20000100800 */
[----:B------:R-:W-:Y:S02]  /*22bd0*/  F2FP.SATFINITE.E5M2.F32.PACK_AB_MERGE_C R192, R178, R179, RZ ;  /* 0x000000b3b2c0723e */ /* 0x000fe400048060ff */
[----:B------:R-:W-:Y:S02]  /*22be0*/  F2FP.SATFINITE.E5M2.F32.PACK_AB_MERGE_C R200, R188, R189, RZ ;  /* 0x000000bdbcc8723e */ /* 0x000fe400048060ff */
        /* <DEDUP_REMOVED lines=11> */
[----:B------:R-:W-:Y:S02]  /*22ca0*/  F2FP.SATFINITE.E5M2.F32.PACK_AB_MERGE_C R187, R172, R173, RZ ;  /* 0x000000adacbb723e */ /* 0x000fe400048060ff */
[----:B------:R-:W-:-:S05]  /*22cb0*/  F2FP.SATFINITE.E5M2.F32.PACK_AB_MERGE_C R22, R22, R23, RZ ;  /* 0x000000171616723e */ /* 0x000fca00048060ff */
[----:B------:R2:W-:Y:S04]  /*22cc0*/  STL [R1+0xe94], R22 ;  /* 0x000e941601007387 */ /* 0x0005e80000100800 */
[----:B------:R-:W3:Y:S04]  /*22cd0*/  LDL.LU R89, [R1] ;  /* 0x0000000001597983 */ /* 0x000ee80000300800 */
[----:B------:R-:W3:Y:S01]  /*22ce0*/  LDL.LU R167, [R1+0x4] ;  /* 0x0000040001a77983 */ /* 0x000ee20000300800 */
[----:B0-----:R-:W-:-:S05]  /*22cf0*/  F2FP.SATFINITE.E5M2.F32.PACK_AB_MERGE_C R0, R18, R19, RZ ;  /* 0x000000131200723e */ /* 0x001fca00048060ff */
[----:B------:R0:W-:Y:S04]  /*22d00*/  STL [R1+0xe8c], R0 ;  /* 0x000e8c0001007387 */ /* 0x0001e80000100800 */
[----:B------:R-:W4:Y:S04]  /*22d10*/  LDL.LU R90, [R1+0x8] ;  /* 0x00000800015a7983 */ /* 0x000f280000300800 */
[----:B------:R-:W4:Y:S04]  /*22d20*/  LDL.LU R165, [R1+0xc] ;  /* 0x00000c0001a57983 */ /* 0x000f280000300800 */
[----:B------:R-:W4:Y:S04]  /*22d30*/  LDL.LU R91, [R1+0x10] ;  /* 0x00001000015b7983 */ /* 0x000f280000300800 */
[----:B------:R-:W4:Y:S04]  /*22d40*/  LDL.LU R163, [R1+0x14] ;  /* 0x0000140001a37983 */ /* 0x000f280000300800 */
[----:B------:R-:W4:Y:S04]  /*22d50*/  LDL.LU R92, [R1+0x18] ;  /* 0x00001800015c7983 */ /* 0x000f280000300800 */
[----:B------:R-:W4:Y:S04]  /*22d60*/  LDL.LU R161, [R1+0x1c] ;  /* 0x00001c0001a17983 */ /* 0x000f280000300800 */
[----:B------:R-:W4:Y:S01]  /*22d70*/  LDL.LU R93, [R1+0x20] ;  /* 0x00002000015d7983 */ /* 0x000f220000300800 */
[----:B------:R-:W-:-:S03]  /*22d80*/  F2FP.SATFINITE.E5M2.F32.PACK_AB_MERGE_C R196, R184, R185, RZ ;  /* 0x000000b9b8c4723e */ /* 0x000fc600048060ff */
        /* <DEDUP_REMOVED lines=24> */
[----:B--2---:R-:W2:Y:S04]  /*22f10*/  LDL.LU R22, [R1+0x6c] ;  /* 0x00006c0001167983 */ /* 0x004ea80000300800 */
        /* <DEDUP_REMOVED lines=69> */
[----:B------:R-:W-:-:S03]  /*23370*/  F2FP.SATFINITE.E5M2.F32.PACK_AB_MERGE_C R9, R225, R227, RZ ;  /* 0x000000e3e109723e */ /* 0x000fc600048060ff */
        /* <DEDUP_REMOVED lines=14> */
[----:B-1----:R-:W-:-:S03]  /*23460*/  F2FP.SATFINITE.E5M2.F32.PACK_AB_MERGE_C R4, R237, R239, RZ ;  /* 0x000000efed04723e */ /* 0x002fc600048060ff */
        /* <DEDUP_REMOVED lines=11> */
[----:B0-----:R-:W2:Y:S04]  /*23520*/  LDL.LU R0, [R1+0x1d8] ;  /* 0x0001d80001007983 */ /* 0x001ea80000300800 */
[----:B------:R-:W2:Y:S04]  /*23530*/  LDL.LU R243, [R1+0x1dc] ;  /* 0x0001dc0001f37983 */ /* 0x000ea80000300800 */
[----:B------:R-:W2:Y:S01]  /*23540*/  LDL.LU R148, [R1+0x1e0] ;  /* 0x0001e00001947983 */ /* 0x000ea20000300800 */
[----:B------:R-:W-:-:S03]  /*23550*/  F2FP.SATFINITE.E5M2.F32.PACK_AB_MERGE_C R10, R248, R249, RZ ;  /* 0x000000f9f80a723e */ /* 0x000fc600048060ff */
[----:B------:R-:W2:Y:S04]  /*23560*/  LDL.LU R245, [R1+0x1e4] ;  /* 0x0001e40001f57983 */ /* 0x000ea80000300800 */
[----:B------:R-:W2:Y:S04]  /*23570*/  LDL.LU R149, [R1+0x1e8] ;  /* 0x0001e80001957983 */ /* 0x000ea80000300800 */
[----:B------:R-:W2:Y:S01]  /*23580*/  LDL.LU R247, [R1+0x1ec] ;  /* 0x0001ec0001f77983 */ /* 0x000ea20000300800 */
[----:B---3--:R-:W-:-:S03]  /*23590*/  F2FP.SATFINITE.E5M2.F32.PACK_AB_MERGE_C R167, R167, R89, RZ ;  /* 0x00000059a7a7723e */ /* 0x008fc600048060ff */
[----:B------:R-:W3:Y:S01]  /*235a0*/  LDL.LU R151, [R1+0x1f0] ;  /* 0x0001f00001977983 */ /* 0x000ee20000300800 */
[----:B----4-:R-:W-:-:S03]  /*235b0*/  F2FP.SATFINITE.E5M2.F32.PACK_AB_MERGE_C R165, R165, R90, RZ ;  /* 0x0000005aa5a5723e */ /* 0x010fc600048060ff */
[----:B------:R-:W3:Y:S01]  /*235c0*/  LDL.LU R248, [R1+0x1f4] ;  /* 0x0001f40001f87983 */ /* 0x000ee20000300800 */
        /* <DEDUP_REMOVED lines=22> */
[----:B--2---:R-:W-:-:S03]  /*23730*/  F2FP.SATFINITE.E5M2.F32.PACK_AB_MERGE_C R22, R22, R102, RZ ;  /* 0x000000661616723e */ /* 0x004fc600048060ff */
[----:B------:R-:W2:Y:S01]  /*23740*/  LDL.LU R99, [R1+0x1394] ;  /* 0x0013940001637983 */ /* 0x000ea20000300800 */
[----:B------:R-:W-:-:S03]  /*23750*/  F2FP.SATFINITE.E5M2.F32.PACK_AB_MERGE_C R152, R152, R103, RZ ;  /* 0x000000679898723e */ /* 0x000fc600048060ff */
        /* <DEDUP_REMOVED lines=56> */
[----:B------:R-:W2:Y:S04]  /*23ae0*/  LDL.LU R127, [R1+0x1320] ;  /* 0x00132000017f7983 */ /* 0x000ea80000300800 */
[----:B------:R-:W2:Y:S04]  /*23af0*/  LDL.LU R128, [R1+0x131c] ;  /* 0x00131c0001807983 */ /* 0x000ea80000300800 */
[----:B------:R-:W2:Y:S04]  /*23b00*/  LDL.LU R129, [R1+0x1318] ;  /* 0x0013180001817983 */ /* 0x000ea80000300800 */
[----:B------:R-:W2:Y:S04]  /*23b10*/  LDL.LU R131, [R1+0x1314] ;  /* 0x0013140001837983 */ /* 0x000ea80000300800 */
[----:B------:R-:W2:Y:S01]  /*23b20*/  LDL.LU R130, [R1+0x1310] ;  /* 0x0013100001827983 */ /* 0x000ea20000300800 */
[----:B------:R-:W-:-:S02]  /*23b30*/  F2FP.SATFINITE.E5M2.F32.PACK_AB_MERGE_C R211, R211, R132, RZ ;  /* 0x00000084d3d3723e */ /* 0x000fc400048060ff */
[----:B------:R-:W-:Y:S01]  /*23b40*/  F2FP.SATFINITE.E5M2.F32.PACK_AB_MERGE_C R213, R213, R133, RZ ;  /* 0x00000085d5d5723e */ /* 0x000fe200048060ff */
[----:B------:R-:W2:Y:S01]  /*23b50*/  LDL.LU R132, [R1+0x130c] ;  /* 0x00130c0001847983 */ /* 0x000ea20000300800 */
[----:B------:R-:W-:Y:S02]  /*23b60*/  F2FP.SATFINITE.E5M2.F32.PACK_AB_MERGE_C R215, R215, R134, RZ ;  /* 0x00000086d7d7723e */ /* 0x000fe400048060ff */
[----:B------:R-:W-:Y:S01]  /*23b70*/  F2FP.SATFINITE.E5M2.F32.PACK_AB_MERGE_C R217, R217, R135, RZ ;  /* 0x00000087d9d9723e */ /* 0x000fe200048060ff */
[----:B------:R-:W2:Y:S01]  /*23b80*/  LDL.LU R133, [R1+0x1308] ;  /* 0x0013080001857983 */ /* 0x000ea20000300800 */
[----:B------:R-:W-:-:S03]  /*23b90*/  F2FP.SATFINITE.E5M2.F32.PACK_AB_MERGE_C R219, R219, R136, RZ ;  /* 0x00000088dbdb723e */ /* 0x000fc600048060ff */
[----:B------:R-:W2:Y:S01]  /*23ba0*/  LDL.LU R134, [R1+0x1304] ;  /* 0x0013040001867983 */ /* 0x000ea20000300800 */
[----:B------:R-:W-:-:S03]  /*23bb0*/  F2FP.SATFINITE.E5M2.F32.PACK_AB_MERGE_C R221, R221, R137, RZ ;  /* 0x00000089dddd723e */ /* 0x000fc600048060ff */
[----:B------:R-:W2:Y:S01]  /*23bc0*/  LDL.LU R135, [R1+0x1300] ;  /* 0x0013000001877983 */ /* 0x000ea20000300800 */
[----:B------:R-:W-:-:S03]  /*23bd0*/  F2FP.SATFINITE.E5M2.F32.PACK_AB_MERGE_C R223, R223, R139, RZ ;  /* 0x0000008bdfdf723e */ /* 0x000fc600048060ff */
[----:B------:R-:W2:Y:S04]  /*23be0*/  LDL.LU R136, [R1+0x12fc] ;  /* 0x0012fc0001887983 */ /* 0x000ea80000300800 */
[----:B------:R-:W2:Y:S01]  /*23bf0*/  LDL.LU R137, [R1+0x12f8] ;  /* 0x0012f80001897983 */ /* 0x000ea20000300800 */
[----:B------:R-:W-:-:S03]  /*23c00*/  F2FP.SATFINITE.E5M2.F32.PACK_AB_MERGE_C R225, R225, R138, RZ ;  /* 0x0000008ae1e1723e */ /* 0x000fc600048060ff */
[----:B------:R-:W2:Y:S04]  /*23c10*/  LDL.LU R139, [R1+0x12f4] ;  /* 0x0012f400018b7983 */ /* 0x000ea80000300800 */
        /* <DEDUP_REMOVED lines=23> */
[----:B---3--:R-:W-:-:S03]  /*23d90*/  F2FP.SATFINITE.E5M2.F32.PACK_AB_MERGE_C R248, R248, R151, RZ ;  /* 0x00000097f8f8723e */ /* 0x008fc600048060ff */
[----:B------:R-:W3:Y:S01]  /*23da0*/  LDL.LU R151, [R1+0x12c0] ;  /* 0x0012c00001977983 */ /* 0x000ee20000300800 */
[----:B----4-:R-:W-:-:S03]  /*23db0*/  F2FP.SATFINITE.E5M2.F32.PACK_AB_MERGE_C R249, R249, R150, RZ ;  /* 0x00000096f9f9723e */ /* 0x010fc600048060ff */
[----:B------:R-:W3:Y:S01]  /*23dc0*/  LDL.LU R150, [R1+0x12bc] ;  /* 0x0012bc0001967983 */ /* 0x000ee20000300800 */
[----:B--2---:R-:W-:-:S05]  /*23dd0*/  F2FP.SATFINITE.E5M2.F32.PACK_AB_MERGE_C R29, R115, R114, RZ ;  /* 0x00000072731d723e */ /* 0x004fca00048060ff */
[----:B------:R0:W-:Y:S02]  /*23de0*/  STL [R1+0xe74], R29 ;  /* 0x000e741d01007387 */ /* 0x0001e40000100800 */
[----:B0-----:R-:W-:-:S05]  /*23df0*/  F2FP.SATFINITE.E5M2.F32.PACK_AB_MERGE_C R29, R123, R122, RZ ;  /* 0x0000007a7b1d723e */ /* 0x001fca00048060ff */
[----:B------:R0:W-:Y:S02]  /*23e00*/  STL [R1+0xe6c], R29 ;  /* 0x000e6c1d01007387 */ /* 0x0001e40000100800 */
[----:B0-----:R-:W-:-:S05]  /*23e10*/  F2FP.SATFINITE.E5M2.F32.PACK_AB_MERGE_C R29, R131, R130, RZ ;  /* 0x00000082831d723e */ /* 0x001fca00048060ff */
[----:B------:R0:W-:Y:S04]  /*23e20*/  STL [R1+0xe48], R29 ;  /* 0x000e481d01007387 */ /* 0x0001e80000100800 */
[----:B------:R-:W2:Y:S04]  /*23e30*/  LDL.LU R39, [R1+0x404] ;  /* 0x0004040001277983 */ /* 0x000ea80000300800 */
[----:B------:R-:W4:Y:S01]  /*23e40*/  LDL.LU R37, [R1+0x400] ;  /* 0x0004000001257983 */ /* 0x000f220000300800 */
[----:B------:R-:W-:Y:S02]  /*23e50*/  LOP3.LUT R246, R246, 0xffff, RZ, 0xc0, !PT ;  /* 0x0000fffff6f67812 */ /* 0x000fe400078ec0ff */
[----:B------:R-:W-:-:S02]  /*23e60*/  LOP3.LUT R249, R249, 0xffff, RZ, 0xc0, !PT ;  /* 0x0000fffff9f97812 */ /* 0x000fc400078ec0ff */
[----:B0-----:R-:W-:-:S05]  /*23e70*/  F2FP.SATFINITE.E5M2.F32.PACK_AB_MERGE_C R29, R139, R138, RZ ;  /* 0x0000008a8b1d723e */ /* 0x001fca00048060ff */
[----:B------:R0:W-:Y:S01]  /*23e80*/  STL [R1+0xe7c], R29 ;  /* 0x000e7c1d01007387 */ /* 0x0001e20000100800 */
[----:B------:R-:W-:Y:S02]  /*23e90*/  LOP3.LUT R169, R169, 0xffff, RZ, 0xc0, !PT ;  /* 0x0000ffffa9a97812 */ /* 0x000fe400078ec0ff */
[----:B------:R-:W-:Y:S02]  /*23ea0*/  SHF.R.U32.HI R33, RZ, 0x8, R246 ;  /* 0x00000008ff217819 */ /* 0x000fe400000116f6 */
[--C-:B------:R-:W-:Y:S02]  /*23eb0*/  SHF.R.U32.HI R35, RZ, 0x8, R249.reuse ;  /* 0x00000008ff237819 */ /* 0x100fe400000116f9 */
[----:B------:R-:W-:Y:S02]  /*23ec0*/  LOP3.LUT R33, R33, 0xffff, RZ, 0xc0, !PT ;  /* 0x0000ffff21217812 */ /* 0x000fe400078ec0ff */
[----:B------:R-:W-:Y:S02]  /*23ed0*/  LOP3.LUT R35, R35, 0xffff, RZ, 0xc0, !PT ;  /* 0x0000ffff23237812 */ /* 0x000fe400078ec0ff */
[----:B------:R-:W-:-:S02]  /*23ee0*/  PRMT R43, R246, 0x3340, R249 ;  /* 0x00003340f62b7816 */ /* 0x000fc400000000f9 */
[----:B------:R-:W-:Y:S02]  /*23ef0*/  PRMT R35, R33, 0x3340, R35 ;  /* 0x0000334021237816 */ /* 0x000fe40000000023 */
[----:B------:R-:W-:-:S05]  /*23f00*/  F2FP.SATFINITE.E5M2.F32.PACK_AB_MERGE_C R31, R147, R146, RZ ;  /* 0x00000092931f723e */ /* 0x000fca00048060ff */
[----:B------:R3:W-:Y:S01]  /*23f10*/  STL [R1+0xe78], R31 ;  /* 0x000e781f01007387 */ /* 0x0007e20000100800 */
[----:B0-----:R-:W-:-:S05]  /*23f20*/  VIADD R29, R0, 0x3e ;  /* 0x0000003e001d7836 */ /* 0x001fca0000000000 */
[----:B------:R-:W-:Y:S01]  /*23f30*/  ISETP.GE.AND P2, PT, R29, UR5, PT ;  /* 0x000000051d007c0c */ /* 0x000fe2000bf46270 */
[----:B------:R-:W-:Y:S01]  /*23f40*/  VIADD R29, R0, 0x2 ;  /* 0x00000002001d7836 */ /* 0x000fe20000000000 */
[----:B------:R-:W-:Y:S01]  /*23f50*/  ULDC UR5, c[0x0][0x22c] ;  /* 0x00008b0000057ab9 */ /* 0x000fe20000000800 */
[----:B------:R-:W-:-:S04]  /*23f60*/  F2FP.SATFINITE.E5M2.F32.PACK_AB_MERGE_C R148, R149, R148, RZ ;  /* 0x000000949594723e */ /* 0x000fc800048060ff */
[----:B------:R-:W-:Y:S02]  /*23f70*/  LOP3.LUT R148, R148, 0xffff, RZ, 0xc0, !PT ;  /* 0x0000ffff94947812 */ /* 0x000fe400078ec0ff */
[----:B---3--:R-:W-:-:S05]  /*23f80*/  F2FP.SATFINITE.E5M2.F32.PACK_AB_MERGE_C R31, R151, R150, RZ ;  /* 0x00000096971f723e */ /* 0x008fca00048060ff */
[----:B------:R0:W-:Y:S01]  /*23f90*/  STL [R1+0xe70], R31 ;  /* 0x000e701f01007387 */ /* 0x0001e20000100800 */
[----:B------:R-:W-:Y:S02]  /*23fa0*/  ISETP.GE.AND P1, PT, R29, UR61, PT ;  /* 0x0000003d1d007c0c */ /* 0x000fe4000bf26270 */
[----:B------:R-:W-:Y:S01]  /*23fb0*/  SHF.R.U32.HI R29, RZ, 0x8, R169 ;  /* 0x00000008ff1d7819 */ /* 0x000fe200000116a9 */
[----:B0-----:R-:W-:-:S05]  /*23fc0*/  VIADD R31, R0, 0x3f ;  /* 0x0000003f001f7836 */ /* 0x001fca0000000000 */
[----:B------:R-:W-:Y:S02]  /*23fd0*/  ISETP.GE.AND P0, PT, R31, UR5, PT ;  /* 0x000000051f007c0c */ /* 0x000fe4000bf06270 */
[--C-:B------:R-:W-:Y:S01]  /*23fe0*/  PRMT R41, R169, 0x3340, R148.reuse ;  /* 0x00003340a9297816 */ /* 0x100fe20000000094 */
[----:B------:R-:W-:Y:S01]  /*23ff0*/  STL [R1+0x1258], R43 ;  /* 0x0012582b01007387 */ /* 0x000fe20000100800 */
[----:B------:R-:W-:Y:S01]  /*24000*/  SHF.R.U32.HI R31, RZ, 0x8, R148 ;  /* 0x00000008ff1f7819 */ /* 0x000fe20000011694 */
[----:B------:R-:W-:Y:S01]  /*24010*/  ULDC UR5, c[0x0][0x248] ;  /* 0x0000920000057ab9 */ /* 0x000fe20000000800 */
[----:B------:R-:W-:Y:S02]  /*24020*/  LOP3.LUT R29, R29, 0xffff, RZ, 0xc0, !PT ;  /* 0x0000ffff1d1d7812 */ /* 0x000fe400078ec0ff */
[----:B------:R-:W-:Y:S01]  /*24030*/  LOP3.LUT R31, R31, 0xffff, RZ, 0xc0, !PT ;  /* 0x0000ffff1f1f7812 */ /* 0x000fe200078ec0ff */
[----:B------:R0:W-:Y:S03]  /*24040*/  STL [R1+0x1254], R41 ;  /* 0x0012542901007387 */ /* 0x0001e60000100800 */
[----:B------:R-:W-:Y:S01]  /*24050*/  PRMT R33, R29, 0x3340, R31 ;  /* 0x000033401d217816 */ /* 0x000fe2000000001f */
[----:B------:R-:W-:Y:S04]  /*24060*/  STL [R1+0x1150], R35 ;  /* 0x0011502301007387 */ /* 0x000fe80000100800 */
[----:B------:R1:W-:Y:S01]  /*24070*/  STL [R1+0x1148], R33 ;  /* 0x0011482101007387 */ /* 0x0003e20000100800 */
[----:B------:R-:W-:-:S02]  /*24080*/  F2FP.SATFINITE.E5M2.F32.PACK_AB_MERGE_C R144, R145, R144, RZ ;  /* 0x000000909190723e */ /* 0x000fc400048060ff */
[----:B------:R-:W-:Y:S02]  /*24090*/  LOP3.LUT R251, R251, 0xffff, RZ, 0xc0, !PT ;  /* 0x0000fffffbfb7812 */ /* 0x000fe400078ec0ff */
[----:B------:R-:W-:Y:S02]  /*240a0*/  LOP3.LUT R247, R247, 0xffff, RZ, 0xc0, !PT ;  /* 0x0000fffff7f77812 */ /* 0x000fe400078ec0ff */
[----:B------:R-:W-:Y:S02]  /*240b0*/  LOP3.LUT R171, R171, 0xffff, RZ, 0xc0, !PT ;  /* 0x0000ffffabab7812 */ /* 0x000fe400078ec0ff */
[----:B------:R-:W-:Y:S02]  /*240c0*/  LOP3.LUT R144, R144, 0xffff, RZ, 0xc0, !PT ;  /* 0x0000ffff90907812 */ /* 0x000fe400078ec0ff */
[----:B------:R-:W-:Y:S02]  /*240d0*/  LOP3.LUT R241, R241, 0xffff, RZ, 0xc0, !PT ;  /* 0x0000fffff1f17812 */ /* 0x000fe400078ec0ff */
[----:B0-----:R-:W-:-:S02]  /*240e0*/  PRMT R41, R171, 0x3340, R144 ;  /* 0x00003340ab297816 */ /* 0x001fc40000000090 */
[----:B------:R-:W-:Y:S02]  /*240f0*/  LOP3.LUT R243, R243, 0xffff, RZ, 0xc0, !PT ;  /* 0x0000fffff3f37812 */ /* 0x000fe400078ec0ff */
[----:B-1----:R-:W-:Y:S02]  /*24100*/  SHF.R.U32.HI R33, RZ, 0x8, R251 ;  /* 0x00000008ff217819 */ /* 0x002fe400000116fb */
[----:B------:R-:W-:Y:S02]  /*24110*/  SHF.R.U32.HI R35, RZ, 0x8, R171 ;  /* 0x00000008ff237819 */ /* 0x000fe400000116ab */
[----:B------:R-:W-:Y:S02]  /*24120*/  SHF.R.U32.HI R144, RZ, 0x8, R144 ;  /* 0x00000008ff907819 */ /* 0x000fe40000011690 */
[----:B------:R-:W-:Y:S02]  /*24130*/  LOP3.LUT R33, R33, 0xffff, RZ, 0xc0, !PT ;  /* 0x0000ffff21217812 */ /* 0x000fe400078ec0ff */
[----:B------:R-:W-:-:S02]  /*24140*/  LOP3.LUT R35, R35, 0xffff, RZ, 0xc0, !PT ;  /* 0x0000ffff23237812 */ /* 0x000fc400078ec0ff */
[----:B------:R-:W-:-:S04]  /*24150*/  LOP3.LUT R144, R144, 0xffff, RZ, 0xc0, !PT ;  /* 0x0000ffff90907812 */ /* 0x000fc800078ec0ff */
[----:B------:R-:W-:Y:S02]  /*24160*/  PRMT R35, R35, 0x3340, R144 ;  /* 0x0000334023237816 */ /* 0x000fe40000000090 */
[----:B--2---:R-:W-:Y:S02]  /*24170*/  LOP3.LUT R29, R39, 0xffff, RZ, 0xc0, !PT ;  /* 0x0000ffff271d7812 */ /* 0x004fe400078ec0ff */
[----:B------:R-:W2:Y:S01]  /*24180*/  LDL.LU R39, [R1+0x408] ;  /* 0x0004080001277983 */ /* 0x000ea20000300800 */
[----:B----4-:R-:W-:Y:S02]  /*24190*/  LOP3.LUT R31, R37, 0xffff, RZ, 0xc0, !PT ;  /* 0x0000ffff251f7812 */ /* 0x010fe400078ec0ff */
[--C-:B------:R-:W-:Y:S02]  /*241a0*/  PRMT R37, R251, 0x3340, R247.reuse ;  /* 0x00003340fb257816 */ /* 0x100fe400000000f7 */
[----:B------:R-:W-:-:S03]  /*241b0*/  SHF.R.U32.HI R247, RZ, 0x8, R247 ;  /* 0x00000008fff77819 */ /* 0x000fc600000116f7 */
[----:B------:R0:W-:Y:S04]  /*241c0*/  STL [R1+0x11f4], R37 ;  /* 0x0011f42501007387 */ /* 0x0001e80000100800 */
[----:B------:R1:W-:Y:S01]  /*241d0*/  STL [R1+0x11f0], R41 ;  /* 0x0011f02901007387 */ /* 0x0003e20000100800 */
[----:B------:R-:W-:Y:S02]  /*241e0*/  LOP3.LUT R247, R247, 0xffff, RZ, 0xc0, !PT ;  /* 0x0000fffff7f77812 */ /* 0x000fe400078ec0ff */
[----:B0-----:R-:W-:Y:S02]  /*241f0*/  SHF.R.U32.HI R37, RZ, 0x8, R29 ;  /* 0x00000008ff257819 */ /* 0x001fe4000001161d */
[----:B-1----:R-:W-:Y:S02]  /*24200*/  PRMT R41, R29, 0x3340, R241 ;  /* 0x000033401d297816 */ /* 0x002fe400000000f1 */
[----:B------:R-:W-:-:S02]  /*24210*/  SHF.R.U32.HI R29, RZ, 0x8, R31 ;  /* 0x00000008ff1d7819 */ /* 0x000fc4000001161f */
[----:B------:R-:W-:Y:S02]  /*24220*/  SHF.R.U32.HI R241, RZ, 0x8, R241 ;  /* 0x00000008fff17819 */ /* 0x000fe400000116f1 */
[----:B------:R-:W-:Y:S01]  /*24230*/  PRMT R31, R31, 0x3340, R243 ;  /* 0x000033401f1f7816 */ /* 0x000fe200000000f3 */
[----:B------:R-:W-:Y:S01]  /*24240*/  STL [R1+0x11ec], R41 ;  /* 0x0011ec2901007387 */ /* 0x000fe20000100800 */
[----:B------:R-:W-:Y:S02]  /*24250*/  LOP3.LUT R37, R37, 0xffff, RZ, 0xc0, !PT ;  /* 0x0000ffff25257812 */ /* 0x000fe400078ec0ff */
[----:B------:R-:W-:Y:S01]  /*24260*/  LOP3.LUT R241, R241, 0xffff, RZ, 0xc0, !PT ;  /* 0x0000fffff1f17812 */ /* 0x000fe200078ec0ff */
[----:B------:R0:W-:Y:S02]  /*24270*/  STL [R1+0x1250], R31 ;  /* 0x0012501f01007387 */ /* 0x0001e40000100800 */
[----:B0-----:R-:W-:Y:S02]  /*24280*/  PRMT R31, R33, 0x3340, R247 ;  /* 0x00003340211f7816 */ /* 0x001fe400000000f7 */
[----:B------:R-:W-:-:S03]  /*24290*/  PRMT R33, R37, 0x3340, R241 ;  /* 0x0000334025217816 */ /* 0x000fc600000000f1 */
[----:B------:R0:W-:Y:S04]  /*242a0*/  STL [R1+0xfb8], R31 ;  /* 0x000fb81f01007387 */ /* 0x0001e80000100800 */
[----:B------:R1:W-:Y:S04]  /*242b0*/  STL [R1+0xfb4], R35 ;  /* 0x000fb42301007387 */ /* 0x0003e80000100800 */
[----:B------:R-:W-:Y:S04]  /*242c0*/  STL [R1+0xfb0], R33 ;  /* 0x000fb02101007387 */ /* 0x000fe80000100800 */
[----:B------:R-:W3:Y:S01]  /*242d0*/  LDL.LU R41, [R1+0x414] ;  /* 0x0004140001297983 */ /* 0x000ee20000300800 */
[----:B------:R-:W-:-:S02]  /*242e0*/  SHF.R.U32.HI R243, RZ, 0x8, R243 ;  /* 0x00000008fff37819 */ /* 0x000fc400000116f3 */
[----:B------:R-:W-:Y:S02]  /*242f0*/  LOP3.LUT R29, R29, 0xffff, RZ, 0xc0, !PT ;  /* 0x0000ffff1d1d7812 */ /* 0x000fe400078ec0ff */
[----:B------:R-:W-:-:S04]  /*24300*/  LOP3.LUT R243, R243, 0xffff, RZ, 0xc0, !PT ;  /* 0x0000fffff3f37812 */ /* 0x000fc800078ec0ff */
[----:B0-----:R-:W-:Y:S02]  /*24310*/  PRMT R31, R29, 0x3340, R243 ;  /* 0x000033401d1f7816 */ /* 0x001fe400000000f3 */
[----:B------:R-:W-:-:S03]  /*24320*/  F2FP.SATFINITE.E5M2.F32.PACK_AB_MERGE_C R140, R141, R140, RZ ;  /* 0x0000008c8d8c723e */ /* 0x000fc600048060ff */
[----:B------:R0:W-:Y:S01]  /*24330*/  STL [R1+0x10f8], R31 ;  /* 0x0010f81f01007387 */ /* 0x0001e20000100800 */
[----:B------:R-:W-:Y:S02]  /*24340*/  LOP3.LUT R175, R175, 0xffff, RZ, 0xc0, !PT ;  /* 0x0000ffffafaf7812 */ /* 0x000fe400078ec0ff */
[----:B------:R-:W-:Y:S02]  /*24350*/  LOP3.LUT R140, R140, 0xffff, RZ, 0xc0, !PT ;  /* 0x0000ffff8c8c7812 */ /* 0x000fe400078ec0ff */
[----:B------:R-:W-:Y:S02]  /*24360*/  F2FP.SATFINITE.E5M2.F32.PACK_AB_MERGE_C R136, R137, R136, RZ ;  /* 0x000000888988723e */ /* 0x000fe400048060ff */
[----:B-1----:R-:W-:Y:S02]  /*24370*/  PRMT R35, R175, 0x3340, R140 ;  /* 0x00003340af237816 */ /* 0x002fe4000000008c */
[----:B------:R-:W-:Y:S02]  /*24380*/  LOP3.LUT R239, R239, 0xffff, RZ, 0xc0, !PT ;  /* 0x0000ffffefef7812 */ /* 0x000fe400078ec0ff */
[----:B------:R-:W-:-:S02]  /*24390*/  LOP3.LUT R177, R177, 0xffff, RZ, 0xc0, !PT ;  /* 0x0000ffffb1b17812 */ /* 0x000fc400078ec0ff */
[----:B------:R-:W-:Y:S02]  /*243a0*/  LOP3.LUT R136, R136, 0xffff, RZ, 0xc0, !PT ;  /* 0x0000ffff88887812 */ /* 0x000fe400078ec0ff */
[----:B------:R-:W-:Y:S02]  /*243b0*/  LOP3.LUT R250, R250, 0xffff, RZ, 0xc0, !PT ;  /* 0x0000fffffafa7812 */ /* 0x000fe400078ec0ff */
[----:B------:R-:W-:Y:S02]  /*243c0*/  PRMT R37, R177, 0x3340, R136 ;  /* 0x00003340b1257816 */ /* 0x000fe40000000088 */
[----:B------:R-:W-:Y:S02]  /*243d0*/  LOP3.LUT R248, R248, 0xffff, RZ, 0xc0, !PT ;  /* 0x0000fffff8f87812 */ /* 0x000fe400078ec0ff */
[----:B0-----:R-:W-:Y:S02]  /*243e0*/  SHF.R.U32.HI R31, RZ, 0x8, R175 ;  /* 0x00000008ff1f7819 */ /* 0x001fe400000116af */
[----:B------:R-:W-:-:S02]  /*243f0*/  SHF.R.U32.HI R140, RZ, 0x8, R140 ;  /* 0x00000008ff8c7819 */ /* 0x000fc4000001168c */
[----:B------:R-:W-:Y:S02]  /*24400*/  SHF.R.U32.HI R136, RZ, 0x8, R136 ;  /* 0x00000008ff887819 */ /* 0x000fe40000011688 */
[----:B------:R-:W-:Y:S02]  /*24410*/  LOP3.LUT R31, R31, 0xffff, RZ, 0xc0, !PT ;  /* 0x0000ffff1f1f7812 */ /* 0x000fe400078ec0ff */
[----:B------:R-:W-:Y:S02]  /*24420*/  LOP3.LUT R140, R140, 0xffff, RZ, 0xc0, !PT ;  /* 0x0000ffff8c8c7812 */ /* 0x000fe400078ec0ff */
[----:B------:R-:W-:Y:S02]  /*24430*/  LOP3.LUT R136, R136, 0xffff, RZ, 0xc0, !PT ;  /* 0x0000ffff88887812 */ /* 0x000fe400078ec0ff */
[----:B------:R-:W-:Y:S02]  /*24440*/  PRMT R43, R31, 0x3340, R140 ;  /* 0x000033401f2b7816 */ /* 0x000fe4000000008c */
[----:B--2---:R-:W-:-:S02]  /*24450*/  LOP3.LUT R29, R39, 0xffff, RZ, 0xc0, !PT ;  /* 0x0000ffff271d7812 */ /* 0x004fc400078ec0ff */
[----:B------:R-:W2:Y:S04]  /*24460*/  LDL.LU R39, [R1+0x40c] ;  /* 0x00040c0001277983 */ /* 0x000ea80000300800 */
[----:B------:R0:W-:Y:S01]  /*24470*/  STL [R1+0x1248], R35 ;  /* 0x0012482301007387 */ /* 0x0001e20000100800 */
[----:B------:R-:W-:Y:S02]  /*24480*/  SHF.R.U32.HI R33, RZ, 0x8, R29 ;  /* 0x00000008ff217819 */ /* 0x000fe4000001161d */
[--C-:B0-----:R-:W-:Y:S02]  /*24490*/  PRMT R35, R29, 0x3340, R239.reuse ;  /* 0x000033401d237816 */ /* 0x101fe400000000ef */
[----:B------:R-:W-:-:S03]  /*244a0*/  SHF.R.U32.HI R239, RZ, 0x8, R239 ;  /* 0x00000008ffef7819 */ /* 0x000fc600000116ef */
[----:B------:R0:W-:Y:S01]  /*244b0*/  STL [R1+0x11e0], R35 ;  /* 0x0011e02301007387 */ /* 0x0001e20000100800 */
[----:B------:R-:W-:-:S03]  /*244c0*/  SHF.R.U32.HI R29, RZ, 0x8, R177 ;  /* 0x00000008ff1d7819 */ /* 0x000fc600000116b1 */
[----:B------:R1:W-:Y:S01]  /*244d0*/  STL [R1+0x11d0], R37 ;  /* 0x0011d02501007387 */ /* 0x0003e20000100800 */
[----:B------:R-:W-:Y:S02]  /*244e0*/  LOP3.LUT R33, R33, 0xffff, RZ, 0xc0, !PT ;  /* 0x0000ffff21217812 */ /* 0x000fe400078ec0ff */
[----:B------:R-:W-:Y:S02]  /*244f0*/  LOP3.LUT R239, R239, 0xffff, RZ, 0xc0, !PT ;  /* 0x0000ffffefef7812 */ /* 0x000fe400078ec0ff */
[----:B0-----:R-:W-:Y:S02]  /*24500*/  SHF.R.U32.HI R35, RZ, 0x8, R250 ;  /* 0x00000008ff237819 */ /* 0x001fe400000116fa */
[--C-:B-1----:R-:W-:Y:S02]  /*24510*/  PRMT R37, R250, 0x3340, R248.reuse ;  /* 0x00003340fa257816 */ /* 0x102fe400000000f8 */
[----:B------:R-:W-:Y:S02]  /*24520*/  SHF.R.U32.HI R248, RZ, 0x8, R248 ;  /* 0x00000008fff87819 */ /* 0x000fe400000116f8 */
[----:B------:R-:W-:Y:S01]  /*24530*/  LOP3.LUT R29, R29, 0xffff, RZ, 0xc0, !PT ;  /* 0x0000ffff1d1d7812 */ /* 0x000fe200078ec0ff */
[----:B------:R0:W-:Y:S01]  /*24540*/  STL [R1+0x124c], R37 ;  /* 0x00124c2501007387 */ /* 0x0001e20000100800 */
[----:B------:R-:W-:-:S02]  /*24550*/  LOP3.LUT R35, R35, 0xffff, RZ, 0xc0, !PT ;  /* 0x0000ffff23237812 */ /* 0x000fc400078ec0ff */
[----:B------:R-:W-:Y:S02]  /*24560*/  LOP3.LUT R248, R248, 0xffff, RZ, 0xc0, !PT ;  /* 0x0000fffff8f87812 */ /* 0x000fe400078ec0ff */
[----:B------:R-:W-:Y:S01]  /*24570*/  PRMT R31, R29, 0x3340, R136 ;  /* 0x000033401d1f7816 */ /* 0x000fe20000000088 */
[----:B------:R-:W-:Y:S01]  /*24580*/  STL [R1+0x10c4], R43 ;  /* 0x0010c42b01007387 */ /* 0x000fe20000100800 */
[----:B0-----:R-:W-:Y:S02]  /*24590*/  PRMT R37, R33, 0x3340, R239 ;  /* 0x0000334021257816 */ /* 0x001fe400000000ef */
[----:B------:R-:W-:-:S03]  /*245a0*/  PRMT R33, R35, 0x3340, R248 ;  /* 0x0000334023217816 */ /* 0x000fc600000000f8 */
[----:B------:R0:W-:Y:S04]  /*245b0*/  STL [R1+0xf9c], R37 ;  /* 0x000f9c2501007387 */ /* 0x0001e80000100800 */
[----:B------:R-:W-:Y:S01]  /*245c0*/  STL [R1+0xf94], R31 ;  /* 0x000f941f01007387 */ /* 0x000fe20000100800 */
[----:B---3--:R-:W-:-:S03]  /*245d0*/  LOP3.LUT R29, R41, 0xffff, RZ, 0xc0, !PT ;  /* 0x0000ffff291d7812 */ /* 0x008fc600078ec0ff */
[----:B------:R1:W-:Y:S04]  /*245e0*/  STL [R1+0x10cc], R33 ;  /* 0x0010cc2101007387 */ /* 0x0003e80000100800 */
[----:B------:R-:W3:Y:S01]  /*245f0*/  LDL.LU R41, [R1+0x41c] ;  /* 0x00041c0001297983 */ /* 0x000ee20000300800 */
[----:B------:R-:W-:Y:S02]  /*24600*/  F2FP.SATFINITE.E5M2.F32.PACK_AB_MERGE_C R142, R143, R142, RZ ;  /* 0x0000008e8f8e723e */ /* 0x000fe400048060ff */
[----:B------:R-:W-:Y:S02]  /*24610*/  LOP3.LUT R252, R252, 0xffff, RZ, 0xc0, !PT ;  /* 0x0000fffffcfc7812 */ /* 0x000fe400078ec0ff */
[----:B------:R-:W-:Y:S02]  /*24620*/  LOP3.LUT R245, R245, 0xffff, RZ, 0xc0, !PT ;  /* 0x0000fffff5f57812 */ /* 0x000fe400078ec0ff */
[----:B------:R-:W-:-:S02]  /*24630*/  LOP3.LUT R173, R173, 0xffff, RZ, 0xc0, !PT ;  /* 0x0000ffffadad7812 */ /* 0x000fc400078ec0ff */
[----:B------:R-:W-:Y:S02]  /*24640*/  LOP3.LUT R142, R142, 0xffff, RZ, 0xc0, !PT ;  /* 0x0000ffff8e8e7812 */ /* 0x000fe400078ec0ff */
[--C-:B0-----:R-:W-:Y:S02]  /*24650*/  PRMT R37, R252, 0x3340, R245.reuse ;  /* 0x00003340fc257816 */ /* 0x101fe400000000f5 */
[----:B------:R-:W-:Y:S02]  /*24660*/  PRMT R43, R173, 0x3340, R142 ;  /* 0x00003340ad2b7816 */ /* 0x000fe4000000008e */
[----:B------:R-:W-:Y:S02]  /*24670*/  LOP3.LUT R237, R237, 0xffff, RZ, 0xc0, !PT ;  /* 0x0000ffffeded7812 */ /* 0x000fe400078ec0ff */
[----:B-1----:R-:W-:Y:S02]  /*24680*/  SHF.R.U32.HI R33, RZ, 0x8, R252 ;  /* 0x00000008ff217819 */ /* 0x002fe400000116fc */
[----:B------:R-:W-:-:S02]  /*24690*/  SHF.R.U32.HI R245, RZ, 0x8, R245 ;  /* 0x00000008fff57819 */ /* 0x000fc400000116f5 */
[----:B------:R-:W-:Y:S02]  /*246a0*/  LOP3.LUT R233, R233, 0xffff, RZ, 0xc0, !PT ;  /* 0x0000ffffe9e97812 */ /* 0x000fe400078ec0ff */
[----:B------:R-:W-:Y:S02]  /*246b0*/  SHF.R.U32.HI R35, RZ, 0x8, R173 ;  /* 0x00000008ff237819 */ /* 0x000fe400000116ad */
[----:B------:R-:W-:Y:S02]  /*246c0*/  SHF.R.U32.HI R142, RZ, 0x8, R142 ;  /* 0x00000008ff8e7819 */ /* 0x000fe4000001168e */
[----:B------:R-:W-:Y:S02]  /*246d0*/  LOP3.LUT R33, R33, 0xffff, RZ, 0xc0, !PT ;  /* 0x0000ffff21217812 */ /* 0x000fe400078ec0ff */
[----:B------:R-:W-:Y:S02]  /*246e0*/  LOP3.LUT R245, R245, 0xffff, RZ, 0xc0, !PT ;  /* 0x0000fffff5f57812 */ /* 0x000fe400078ec0ff */
[----:B------:R-:W-:-:S02]  /*246f0*/  LOP3.LUT R35, R35, 0xffff, RZ, 0xc0, !PT ;  /* 0x0000ffff23237812 */ /* 0x000fc400078ec0ff */
[----:B------:R-:W-:Y:S02]  /*24700*/  LOP3.LUT R142, R142, 0xffff, RZ, 0xc0, !PT ;  /* 0x0000ffff8e8e7812 */ /* 0x000fe400078ec0ff */
[----:B------:R-:W-:Y:S02]  /*24710*/  PRMT R33, R33, 0x3340, R245 ;  /* 0x0000334021217816 */ /* 0x000fe400000000f5 */
[----:B--2---:R-:W-:Y:S02]  /*24720*/  LOP3.LUT R31, R39, 0xffff, RZ, 0xc0, !PT ;  /* 0x0000ffff271f7812 */ /* 0x004fe400078ec0ff */
[----:B------:R-:W2:Y:S04]  /*24730*/  LDL.LU R39, [R1+0x410] ;  /* 0x0004100001277983 */ /* 0x000ea80000300800 */
[----:B------:R0:W-:Y:S04]  /*24740*/  STL [R1+0x1244], R37 ;  /* 0x0012442501007387 */ /* 0x0001e80000100800 */
[----:B------:R1:W-:Y:S01]  /*24750*/  STL [R1+0x1240], R43 ;  /* 0x0012402b01007387 */ /* 0x0003e20000100800 */
[----:B0-----:R-:W-:-:S02]  /*24760*/  SHF.R.U32.HI R37, RZ, 0x8, R31 ;  /* 0x00000008ff257819 */ /* 0x001fc4000001161f */
[----:B-1----:R-:W-:Y:S02]  /*24770*/  PRMT R43, R31, 0x3340, R237 ;  /* 0x000033401f2b7816 */ /* 0x002fe400000000ed */
[----:B------:R-:W-:Y:S02]  /*24780*/  SHF.R.U32.HI R31, RZ, 0x8, R29 ;  /* 0x00000008ff1f7819 */ /* 0x000fe4000001161d */
[----:B------:R-:W-:Y:S02]  /*24790*/  SHF.R.U32.HI R237, RZ, 0x8, R237 ;  /* 0x00000008ffed7819 */ /* 0x000fe400000116ed */
[--C-:B------:R-:W-:Y:S02]  /*247a0*/  PRMT R29, R29, 0x3340, R233.reuse ;  /* 0x000033401d1d7816 */ /* 0x100fe400000000e9 */
[----:B------:R-:W-:Y:S01]  /*247b0*/  SHF.R.U32.HI R233, RZ, 0x8, R233 ;  /* 0x00000008ffe97819 */ /* 0x000fe200000116e9 */
[----:B------:R-:W-:Y:S01]  /*247c0*/  STL [R1+0x11b0], R43 ;  /* 0x0011b02b01007387 */ /* 0x000fe20000100800 */
[----:B------:R-:W-:-:S02]  /*247d0*/  LOP3.LUT R37, R37, 0xffff, RZ, 0xc0, !PT ;  /* 0x0000ffff25257812 */ /* 0x000fc400078ec0ff */
[----:B------:R-:W-:Y:S01]  /*247e0*/  LOP3.LUT R237, R237, 0xffff, RZ, 0xc0, !PT ;  /* 0x0000ffffeded7812 */ /* 0x000fe200078ec0ff */
[----:B------:R0:W-:Y:S01]  /*247f0*/  STL [R1+0x123c], R29 ;  /* 0x00123c1d01007387 */ /* 0x0001e20000100800 */
[----:B------:R-:W-:Y:S02]  /*24800*/  LOP3.LUT R31, R31, 0xffff, RZ, 0xc0, !PT ;  /* 0x0000ffff1f1f7812 */ /* 0x000fe400078ec0ff */
[----:B------:R-:W-:Y:S01]  /*24810*/  LOP3.LUT R233, R233, 0xffff, RZ, 0xc0, !PT ;  /* 0x0000ffffe9e97812 */ /* 0x000fe200078ec0ff */
[----:B------:R1:W-:Y:S01]  /*24820*/  STL [R1+0x10a8], R33 ;  /* 0x0010a82101007387 */ /* 0x0003e20000100800 */
[----:B0-----:R-:W-:Y:S02]  /*24830*/  PRMT R29, R35, 0x3340, R142 ;  /* 0x00003340231d7816 */ /* 0x001fe4000000008e */
[----:B------:R-:W-:Y:S02]  /*24840*/  PRMT R35, R37, 0x3340, R237 ;  /* 0x0000334025237816 */ /* 0x000fe400000000ed */
[----:B-1----:R-:W-:Y:S01]  /*24850*/  PRMT R33, R31, 0x3340, R233 ;  /* 0x000033401f217816 */ /* 0x002fe200000000e9 */
[----:B------:R3:W-:Y:S04]  /*24860*/  STL [R1+0x10a0], R29 ;  /* 0x0010a01d01007387 */ /* 0x0007e80000100800 */
[----:B------:R0:W-:Y:S04]  /*24870*/  STL [R1+0xf88], R35 ;  /* 0x000f882301007387 */ /* 0x0001e80000100800 */
[----:B------:R1:W-:Y:S04]  /*24880*/  STL [R1+0x108c], R33 ;  /* 0x00108c2101007387 */ /* 0x0003e80000100800 */
[----:B------:R-:W4:Y:S01]  /*24890*/  LDL.LU R43, [R1+0x424] ;  /* 0x00042400012b7983 */ /* 0x000f220000300800 */
[----:B---3--:R-:W-:-:S03]  /*248a0*/  LOP3.LUT R29, R41, 0xffff, RZ, 0xc0, !PT ;  /* 0x0000ffff291d7812 */ /* 0x008fc600078ec0ff */
[----:B------:R-:W3:Y:S01]  /*248b0*/  LDL.LU R41, [R1+0x420] ;  /* 0x0004200001297983 */ /* 0x000ee20000300800 */
[----:B------:R-:W-:Y:S02]  /*248c0*/  F2FP.SATFINITE.E5M2.F32.PACK_AB_MERGE_C R132, R133, R132, RZ ;  /* 0x000000848584723e */ /* 0x000fe400048060ff */
[----:B------:R-:W-:Y:S02]  /*248d0*/  LOP3.LUT R235, R235, 0xffff, RZ, 0xc0, !PT ;  /* 0x0000ffffebeb7812 */ /* 0x000fe400078ec0ff */
[----:B------:R-:W-:Y:S02]  /*248e0*/  LOP3.LUT R181, R181, 0xffff, RZ, 0xc0, !PT ;  /* 0x0000ffffb5b57812 */ /* 0x000fe400078ec0ff */
[----:B------:R-:W-:Y:S02]  /*248f0*/  LOP3.LUT R132, R132, 0xffff, RZ, 0xc0, !PT ;  /* 0x0000ffff84847812 */ /* 0x000fe400078ec0ff */
[----:B------:R-:W-:Y:S02]  /*24900*/  LOP3.LUT R229, R229, 0xffff, RZ, 0xc0, !PT ;  /* 0x0000ffffe5e57812 */ /* 0x000fe400078ec0ff */
[----:B------:R-:W-:-:S02]  /*24910*/  PRMT R37, R181, 0x3340, R132 ;  /* 0x00003340b5257816 */ /* 0x000fc40000000084 */
[----:B------:R-:W-:Y:S02]  /*24920*/  F2FP.SATFINITE.E5M2.F32.PACK_AB_MERGE_C R134, R135, R134, RZ ;  /* 0x000000868786723e */ /* 0x000fe400048060ff */
[----:B------:R-:W-:Y:S02]  /*24930*/  LOP3.LUT R179, R179, 0xffff, RZ, 0xc0, !PT ;  /* 0x0000ffffb3b37812 */ /* 0x000fe400078ec0ff */
[----:B------:R-:W-:Y:S02]  /*24940*/  LOP3.LUT R134, R134, 0xffff, RZ, 0xc0, !PT ;  /* 0x0000ffff86867812 */ /* 0x000fe400078ec0ff */
[----:B------:R-:W-:-:S04]  /*24950*/  SHF.R.U32.HI R132, RZ, 0x8, R132 ;  /* 0x00000008ff847819 */ /* 0x000fc80000011684 */
[----:B------:R-:W-:Y:S02]  /*24960*/  LOP3.LUT R132, R132, 0xffff, RZ, 0xc0, !PT ;  /* 0x0000ffff84847812 */ /* 0x000fe400078ec0ff */
[----:B--2---:R-:W-:Y:S02]  /*24970*/  LOP3.LUT R31, R39, 0xffff, RZ, 0xc0, !PT ;  /* 0x0000ffff271f7812 */ /* 0x004fe400078ec0ff */
[----:B------:R-:W2:Y:S02]  /*24980*/  LDL.LU R39, [R1+0x418] ;  /* 0x0004180001277983 */ /* 0x000ea40000300800 */
[----:B0-----:R-:W-:-:S05]  /*24990*/  PRMT R35, R31, 0x3340, R235 ;  /* 0x000033401f237816 */ /* 0x001fca00000000eb */
[----:B------:R-:W-:Y:S01]  /*249a0*/  STL [R1+0x1238], R35 ;  /* 0x0012382301007387 */ /* 0x000fe20000100800 */
[----:B-1----:R-:W-:-:S03]  /*249b0*/  SHF.R.U32.HI R33, RZ, 0x8, R31 ;  /* 0x00000008ff217819 */ /* 0x002fc6000001161f */
[----:B------:R0:W-:Y:S01]  /*249c0*/  STL [R1+0x1234], R37 ;  /* 0x0012342501007387 */ /* 0x0001e20000100800 */
[----:B------:R-:W-:Y:S02]  /*249d0*/  SHF.R.U32.HI R235, RZ, 0x8, R235 ;  /* 0x00000008ffeb7819 */ /* 0x000fe400000116eb */
[----:B------:R-:W-:Y:S02]  /*249e0*/  SHF.R.U32.HI R31, RZ, 0x8, R181 ;  /* 0x00000008ff1f7819 */ /* 0x000fe400000116b5 */
[----:B0-----:R-:W-:Y:S02]  /*249f0*/  PRMT R37, R29, 0x3340, R229 ;  /* 0x000033401d257816 */ /* 0x001fe400000000e5 */
[----:B------:R-:W-:Y:S02]  /*24a00*/  SHF.R.U32.HI R35, RZ, 0x8, R29 ;  /* 0x00000008ff237819 */ /* 0x000fe4000001161d */
[----:B------:R-:W-:Y:S01]  /*24a10*/  LOP3.LUT R33, R33, 0xffff, RZ, 0xc0, !PT ;  /* 0x0000ffff21217812 */ /* 0x000fe200078ec0ff */
[----:B------:R0:W-:Y:S01]  /*24a20*/  STL [R1+0x122c], R37 ;  /* 0x00122c2501007387 */ /* 0x0001e20000100800 */
[----:B------:R-:W-:-:S02]  /*24a30*/  LOP3.LUT R235, R235, 0xffff, RZ, 0xc0, !PT ;  /* 0x0000ffffebeb7812 */ /* 0x000fc400078ec0ff */
[----:B------:R-:W-:Y:S02]  /*24a40*/  SHF.R.U32.HI R29, RZ, 0x8, R179 ;  /* 0x00000008ff1d7819 */ /* 0x000fe400000116b3 */
[----:B------:R-:W-:Y:S02]  /*24a50*/  SHF.R.U32.HI R229, RZ, 0x8, R229 ;  /* 0x00000008ffe57819 */ /* 0x000fe400000116e5 */
[--C-:B0-----:R-:W-:Y:S02]  /*24a60*/  PRMT R37, R179, 0x3340, R134.reuse ;  /* 0x00003340b3257816 */ /* 0x101fe40000000086 */
[----:B------:R-:W-:Y:S02]  /*24a70*/  SHF.R.U32.HI R134, RZ, 0x8, R134 ;  /* 0x00000008ff867819 */ /* 0x000fe40000011686 */
[----:B------:R-:W-:Y:S02]  /*24a80*/  LOP3.LUT R31, R31, 0xffff, RZ, 0xc0, !PT ;  /* 0x0000ffff1f1f7812 */ /* 0x000fe400078ec0ff */
[----:B------:R-:W-:-:S02]  /*24a90*/  PRMT R33, R33, 0x3340, R235 ;  /* 0x0000334021217816 */ /* 0x000fc400000000eb */
[----:B------:R-:W-:Y:S02]  /*24aa0*/  LOP3.LUT R29, R29, 0xffff, RZ, 0xc0, !PT ;  /* 0x0000ffff1d1d7812 */ /* 0x000fe400078ec0ff */
[----:B------:R-:W-:Y:S01]  /*24ab0*/  LOP3.LUT R134, R134, 0xffff, RZ, 0xc0, !PT ;  /* 0x0000ffff86867812 */ /* 0x000fe200078ec0ff */
[----:B------:R0:W-:Y:S01]  /*24ac0*/  STL [R1+0x1230], R37 ;  /* 0x0012302501007387 */ /* 0x0001e20000100800 */
[----:B------:R-:W-:Y:S02]  /*24ad0*/  LOP3.LUT R35, R35, 0xffff, RZ, 0xc0, !PT ;  /* 0x0000ffff23237812 */ /* 0x000fe400078ec0ff */
[----:B------:R-:W-:Y:S01]  /*24ae0*/  LOP3.LUT R229, R229, 0xffff, RZ, 0xc0, !PT ;  /* 0x0000ffffe5e57812 */ /* 0x000fe200078ec0ff */
[----:B------:R1:W-:Y:S01]  /*24af0*/  STL [R1+0x107c], R33 ;  /* 0x00107c2101007387 */ /* 0x0003e20000100800 */
[----:B0-----:R-:W-:Y:S02]  /*24b00*/  PRMT R37, R31, 0x3340, R132 ;  /* 0x000033401f257816 */ /* 0x001fe40000000084 */
[----:B------:R-:W-:-:S02]  /*24b10*/  PRMT R31, R29, 0x3340, R134 ;  /* 0x000033401d1f7816 */ /* 0x000fc40000000086 */
[----:B-1----:R-:W-:Y:S01]  /*24b20*/  PRMT R33, R35, 0x3340, R229 ;  /* 0x0000334023217816 */ /* 0x002fe200000000e5 */
[----:B------:R-:W-:Y:S04]  /*24b30*/  STL [R1+0x1068], R37 ;  /* 0x0010682501007387 */ /* 0x000fe80000100800 */
[----:B------:R3:W-:Y:S04]  /*24b40*/  STL [R1+0x1064], R31 ;  /* 0x0010641f01007387 */ /* 0x0007e80000100800 */
[----:B------:R2:W-:Y:S01]  /*24b50*/  STL [R1+0x1048], R33 ;  /* 0x0010482101007387 */ /* 0x0005e20000100800 */
[----:B---3--:R-:W-:-:S03]  /*24b60*/  LOP3.LUT R31, R41, 0xffff, RZ, 0xc0, !PT ;  /* 0x0000ffff291f7812 */ /* 0x008fc600078ec0ff */
[----:B------:R-:W3:Y:S01]  /*24b70*/  LDL.LU R41, [R1+0x42c] ;  /* 0x00042c0001297983 */ /* 0x000ee20000300800 */
[----:B----4-:R-:W-:Y:S02]  /*24b80*/  LOP3.LUT R29, R43, 0xffff, RZ, 0xc0, !PT ;  /* 0x0000ffff2b1d7812 */ /* 0x010fe400078ec0ff */
[----:B------:R-:W-:Y:S02]  /*24b90*/  LOP3.LUT R225, R225, 0xffff, RZ, 0xc0, !PT ;  /* 0x0000ffffe1e17812 */ /* 0x000fe400078ec0ff */
[----:B------:R-:W-:Y:S02]  /*24ba0*/  LOP3.LUT R227, R227, 0xffff, RZ, 0xc0, !PT ;  /* 0x0000ffffe3e37812 */ /* 0x000fe400078ec0ff */
[----:B------:R-:W-:Y:S02]  /*24bb0*/  PRMT R37, R29, 0x3340, R225 ;  /* 0x000033401d257816 */ /* 0x000fe400000000e1 */
[----:B------:R-:W-:Y:S02]  /*24bc0*/  LOP3.LUT R231, R231, 0xffff, RZ, 0xc0, !PT ;  /* 0x0000ffffe7e77812 */ /* 0x000fe400078ec0ff */
[----:B------:R-:W-:-:S02]  /*24bd0*/  F2FP.SATFINITE.E5M2.F32.PACK_AB_MERGE_C R128, R129, R128, RZ ;  /* 0x000000808180723e */ /* 0x000fc400048060ff */
[----:B------:R-:W-:Y:S02]  /*24be0*/  LOP3.LUT R183, R183, 0xffff, RZ, 0xc0, !PT ;  /* 0x0000ffffb7b77812 */ /* 0x000fe400078ec0ff */
[----:B------:R-:W-:Y:S02]  /*24bf0*/  LOP3.LUT R128, R128, 0xffff, RZ, 0xc0, !PT ;  /* 0x0000ffff80807812 */ /* 0x000fe400078ec0ff */
[----:B------:R-:W-:Y:S02]  /*24c00*/  SHF.R.U32.HI R35, RZ, 0x8, R29 ;  /* 0x00000008ff237819 */ /* 0x000fe4000001161d */
[----:B------:R-:W-:Y:S02]  /*24c10*/  SHF.R.U32.HI R29, RZ, 0x8, R31 ;  /* 0x00000008ff1d7819 */ /* 0x000fe4000001161f */
[----:B------:R-:W-:Y:S02]  /*24c20*/  SHF.R.U32.HI R225, RZ, 0x8, R225 ;  /* 0x00000008ffe17819 */ /* 0x000fe400000116e1 */
[----:B------:R-:W-:-:S02]  /*24c30*/  LOP3.LUT R35, R35, 0xffff, RZ, 0xc0, !PT ;  /* 0x0000ffff23237812 */ /* 0x000fc400078ec0ff */
[----:B------:R-:W-:Y:S02]  /*24c40*/  LOP3.LUT R225, R225, 0xffff, RZ, 0xc0, !PT ;  /* 0x0000ffffe1e17812 */ /* 0x000fe400078ec0ff */
[----:B------:R-:W-:Y:S02]  /*24c50*/  LOP3.LUT R29, R29, 0xffff, RZ, 0xc0, !PT ;  /* 0x0000ffff1d1d7812 */ /* 0x000fe400078ec0ff */
[----:B--2---:R-:W-:Y:S02]  /*24c60*/  LOP3.LUT R33, R39, 0xffff, RZ, 0xc0, !PT ;  /* 0x0000ffff27217812 */ /* 0x004fe400078ec0ff */
[----:B------:R-:W2:Y:S04]  /*24c70*/  LDL.LU R39, [R1+0x428] ;  /* 0x0004280001277983 */ /* 0x000ea80000300800 */
[----:B------:R0:W-:Y:S02]  /*24c80*/  STL [R1+0x1228], R37 ;  /* 0x0012282501007387 */ /* 0x0001e40000100800 */
[----:B0-----:R-:W-:-:S05]  /*24c90*/  PRMT R37, R31, 0x3340, R227 ;  /* 0x000033401f257816 */ /* 0x001fca00000000e3 */
[----:B------:R0:W-:Y:S01]  /*24ca0*/  STL [R1+0x1224], R37 ;  /* 0x0012242501007387 */ /* 0x0001e20000100800 */
[----:B------:R-:W-:Y:S02]  /*24cb0*/  SHF.R.U32.HI R31, RZ, 0x8, R33 ;  /* 0x00000008ff1f7819 */ /* 0x000fe40000011621 */
[--C-:B0-----:R-:W-:Y:S02]  /*24cc0*/  PRMT R37, R33, 0x3340, R231.reuse ;  /* 0x0000334021257816 */ /* 0x101fe400000000e7 */
[----:B------:R-:W-:-:S03]  /*24cd0*/  SHF.R.U32.HI R231, RZ, 0x8, R231 ;  /* 0x00000008ffe77819 */ /* 0x000fc600000116e7 */
[----:B------:R0:W-:Y:S01]  /*24ce0*/  STL [R1+0x1220], R37 ;  /* 0x0012202501007387 */ /* 0x0001e20000100800 */
[----:B------:R-:W-:Y:S02]  /*24cf0*/  SHF.R.U32.HI R33, RZ, 0x8, R183 ;  /* 0x00000008ff217819 */ /* 0x000fe400000116b7 */
[----:B------:R-:W-:Y:S02]  /*24d00*/  SHF.R.U32.HI R227, RZ, 0x8, R227 ;  /* 0x00000008ffe37819 */ /* 0x000fe400000116e3 */
[----:B------:R-:W-:Y:S02]  /*24d10*/  LOP3.LUT R31, R31, 0xffff, RZ, 0xc0, !PT ;  /* 0x0000ffff1f1f7812 */ /* 0x000fe400078ec0ff */
[--C-:B0-----:R-:W-:Y:S02]  /*24d20*/  PRMT R37, R183, 0x3340, R128.reuse ;  /* 0x00003340b7257816 */ /* 0x101fe40000000080 */
[----:B------:R-:W-:Y:S02]  /*24d30*/  SHF.R.U32.HI R128, RZ, 0x8, R128 ;  /* 0x00000008ff807819 */ /* 0x000fe40000011680 */
[----:B------:R-:W-:-:S02]  /*24d40*/  LOP3.LUT R231, R231, 0xffff, RZ, 0xc0, !PT ;  /* 0x0000ffffe7e77812 */ /* 0x000fc400078ec0ff */
[----:B------:R-:W-:Y:S02]  /*24d50*/  LOP3.LUT R33, R33, 0xffff, RZ, 0xc0, !PT ;  /* 0x0000ffff21217812 */ /* 0x000fe400078ec0ff */
[----:B------:R-:W-:Y:S01]  /*24d60*/  LOP3.LUT R128, R128, 0xffff, RZ, 0xc0, !PT ;  /* 0x0000ffff80807812 */ /* 0x000fe200078ec0ff */
[----:B------:R0:W-:Y:S01]  /*24d70*/  STL [R1+0x121c], R37 ;  /* 0x00121c2501007387 */ /* 0x0001e20000100800 */
[----:B------:R-:W-:Y:S02]  /*24d80*/  LOP3.LUT R227, R227, 0xffff, RZ, 0xc0, !PT ;  /* 0x0000ffffe3e37812 */ /* 0x000fe400078ec0ff */
[----:B------:R-:W-:Y:S02]  /*24d90*/  PRMT R43, R31, 0x3340, R231 ;  /* 0x000033401f2b7816 */ /* 0x000fe400000000e7 */
[----:B------:R-:W-:Y:S02]  /*24da0*/  PRMT R31, R35, 0x3340, R225 ;  /* 0x00003340231f7816 */ /* 0x000fe400000000e1 */
[----:B0-----:R-:W-:-:S02]  /*24db0*/  PRMT R37, R33, 0x3340, R128 ;  /* 0x0000334021257816 */ /* 0x001fc40000000080 */
[----:B------:R-:W-:Y:S01]  /*24dc0*/  PRMT R33, R29, 0x3340, R227 ;  /* 0x000033401d217816 */ /* 0x000fe200000000e3 */
[----:B------:R0:W-:Y:S04]  /*24dd0*/  STL [R1+0x1034], R43 ;  /* 0x0010342b01007387 */ /* 0x0001e80000100800 */
[----:B------:R-:W-:Y:S04]  /*24de0*/  STL [R1+0x1038], R37 ;  /* 0x0010382501007387 */ /* 0x000fe80000100800 */
[----:B------:R2:W-:Y:S01]  /*24df0*/  STL [R1+0x103c], R31 ;  /* 0x00103c1f01007387 */ /* 0x0005e20000100800 */
[----:B---3--:R-:W-:-:S03]  /*24e00*/  LOP3.LUT R29, R41, 0xffff, RZ, 0xc0, !PT ;  /* 0x0000ffff291d7812 */ /* 0x008fc600078ec0ff */
[----:B------:R-:W-:Y:S04]  /*24e10*/  STL [R1+0x1040], R33 ;  /* 0x0010402101007387 */ /* 0x000fe80000100800 */
[----:B0-----:R-:W3:Y:S04]  /*24e20*/  LDL.LU R43, [R1+0x434] ;  /* 0x00043400012b7983 */ /* 0x001ee80000300800 */
[----:B------:R-:W4:Y:S01]  /*24e30*/  LDL.LU R41, [R1+0x430] ;  /* 0x0004300001297983 */ /* 0x000f220000300800 */
[----:B------:R-:W-:Y:S02]  /*24e40*/  F2FP.SATFINITE.E5M2.F32.PACK_AB_MERGE_C R124, R125, R124, RZ ;  /* 0x0000007c7d7c723e */ /* 0x000fe400048060ff */
[----:B------:R-:W-:-:S02]  /*24e50*/  LOP3.LUT R223, R223, 0xffff, RZ, 0xc0, !PT ;  /* 0x0000ffffdfdf7812 */ /* 0x000fc400078ec0ff */
[----:B------:R-:W-:Y:S02]  /*24e60*/  LOP3.LUT R187, R187, 0xffff, RZ, 0xc0, !PT ;  /* 0x0000ffffbbbb7812 */ /* 0x000fe400078ec0ff */
[----:B------:R-:W-:Y:S02]  /*24e70*/  LOP3.LUT R124, R124, 0xffff, RZ, 0xc0, !PT ;  /* 0x0000ffff7c7c7812 */ /* 0x000fe400078ec0ff */
[----:B------:R-:W-:Y:S02]  /*24e80*/  LOP3.LUT R221, R221, 0xffff, RZ, 0xc0, !PT ;  /* 0x0000ffffdddd7812 */ /* 0x000fe400078ec0ff */
[----:B------:R-:W-:Y:S02]  /*24e90*/  F2FP.SATFINITE.E5M2.F32.PACK_AB_MERGE_C R126, R127, R126, RZ ;  /* 0x0000007e7f7e723e */ /* 0x000fe400048060ff */
[----:B------:R-:W-:Y:S02]  /*24ea0*/  LOP3.LUT R185, R185, 0xffff, RZ, 0xc0, !PT ;  /* 0x0000ffffb9b97812 */ /* 0x000fe400078ec0ff */
[----:B------:R-:W-:-:S02]  /*24eb0*/  LOP3.LUT R126, R126, 0xffff, RZ, 0xc0, !PT ;  /* 0x0000ffff7e7e7812 */ /* 0x000fc400078ec0ff */
[----:B------:R-:W-:-:S04]  /*24ec0*/  SHF.R.U32.HI R35, RZ, 0x8, R187 ;  /* 0x00000008ff237819 */ /* 0x000fc800000116bb */
[----:B------:R-:W-:Y:S02]  /*24ed0*/  LOP3.LUT R35, R35, 0xffff, RZ, 0xc0, !PT ;  /* 0x0000ffff23237812 */ /* 0x000fe400078ec0ff */
[----:B------:R-:W-:Y:S02]  /*24ee0*/  LOP3.LUT R217, R217, 0xffff, RZ, 0xc0, !PT ;  /* 0x0000ffffd9d97812 */ /* 0x000fe400078ec0ff */
[----:B------:R-:W-:Y:S02]  /*24ef0*/  F2FP.SATFINITE.E5M2.F32.PACK_AB_MERGE_C R120, R121, R120, RZ ;  /* 0x000000787978723e */ /* 0x000fe400048060ff */
[----:B------:R-:W-:Y:S02]  /*24f00*/  LOP3.LUT R219, R219, 0xffff, RZ, 0xc0, !PT ;  /* 0x0000ffffdbdb7812 */ /* 0x000fe400078ec0ff */
[----:B------:R-:W-:Y:S02]  /*24f10*/  LOP3.LUT R189, R189, 0xffff, RZ, 0xc0, !PT ;  /* 0x0000ffffbdbd7812 */ /* 0x000fe400078ec0ff */
[----:B------:R-:W-:-:S02]  /*24f20*/  LOP3.LUT R120, R120, 0xffff, RZ, 0xc0, !PT ;  /* 0x0000ffff78787812 */ /* 0x000fc400078ec0ff */
[----:B------:R-:W-:Y:S02]  /*24f30*/  F2FP.SATFINITE.E5M2.F32.PACK_AB_MERGE_C R116, R117, R116, RZ ;  /* 0x000000747574723e */ /* 0x000fe400048060ff */
[----:B------:R-:W-:Y:S02]  /*24f40*/  LOP3.LUT R194, R194, 0xffff, RZ, 0xc0, !PT ;  /* 0x0000ffffc2c27812 */ /* 0x000fe400078ec0ff */
[----:B------:R-:W-:Y:S02]  /*24f50*/  LOP3.LUT R116, R116, 0xffff, RZ, 0xc0, !PT ;  /* 0x0000ffff74747812 */ /* 0x000fe400078ec0ff */
[----:B--2---:R-:W-:Y:S02]  /*24f60*/  LOP3.LUT R31, R39, 0xffff, RZ, 0xc0, !PT ;  /* 0x0000ffff271f7812 */ /* 0x004fe400078ec0ff */
[----:B------:R-:W-:Y:S02]  /*24f70*/  PRMT R39, R187, 0x3340, R124 ;  /* 0x00003340bb277816 */ /* 0x000fe4000000007c */
[----:B------:R-:W-:-:S05]  /*24f80*/  PRMT R37, R31, 0x3340, R223 ;  /* 0x000033401f257816 */ /* 0x000fca00000000df */
[----:B------:R-:W-:Y:S04]  /*24f90*/  STL [R1+0x1210], R37 ;  /* 0x0012102501007387 */ /* 0x000fe80000100800 */
[----:B------:R0:W-:Y:S01]  /*24fa0*/  STL [R1+0x1218], R39 ;  /* 0x0012182701007387 */ /* 0x0001e20000100800 */
[----:B------:R-:W-:Y:S02]  /*24fb0*/  SHF.R.U32.HI R124, RZ, 0x8, R124 ;  /* 0x00000008ff7c7819 */ /* 0x000fe4000001167c */
[----:B0-----:R-:W-:Y:S02]  /*24fc0*/  PRMT R39, R29, 0x3340, R221 ;  /* 0x000033401d277816 */ /* 0x001fe400000000dd */
[----:B------:R-:W-:-:S03]  /*24fd0*/  SHF.R.U32.HI R37, RZ, 0x8, R29 ;  /* 0x00000008ff257819 */ /* 0x000fc6000001161d */
[----:B------:R0:W-:Y:S01]  /*24fe0*/  STL [R1+0x120c], R39 ;  /* 0x00120c2701007387 */ /* 0x0001e20000100800 */
[----:B------:R-:W-:Y:S02]  /*24ff0*/  SHF.R.U32.HI R29, RZ, 0x8, R185 ;  /* 0x00000008ff1d7819 */ /* 0x000fe400000116b9 */
[----:B------:R-:W-:Y:S02]  /*25000*/  SHF.R.U32.HI R33, RZ, 0x8, R31 ;  /* 0x00000008ff217819 */ /* 0x000fe4000001161f */
[----:B------:R-:W-:Y:S02]  /*25010*/  SHF.R.U32.HI R221, RZ, 0x8, R221 ;  /* 0x00000008ffdd7819 */ /* 0x000fe400000116dd */
[--C-:B0-----:R-:W-:Y:S02]  /*25020*/  PRMT R39, R185, 0x3340, R126.reuse ;  /* 0x00003340b9277816 */ /* 0x101fe4000000007e */
[----:B------:R-:W-:Y:S02]  /*25030*/  SHF.R.U32.HI R126, RZ, 0x8, R126 ;  /* 0x00000008ff7e7819 */ /* 0x000fe4000001167e */
[----:B------:R-:W-:Y:S01]  /*25040*/  SHF.R.U32.HI R31, RZ, 0x8, R223 ;  /* 0x00000008ff1f7819 */ /* 0x000fe200000116df */
[----:B------:R0:W-:Y:S01]  /*25050*/  STL [R1+0x1214], R39 ;  /* 0x0012142701007387 */ /* 0x0001e20000100800 */
[----:B------:R-:W-:-:S02]  /*25060*/  LOP3.LUT R124, R124, 0xffff, RZ, 0xc0, !PT ;  /* 0x0000ffff7c7c7812 */ /* 0x000fc400078ec0ff */
[----:B------:R-:W-:Y:S02]  /*25070*/  LOP3.LUT R37, R37, 0xffff, RZ, 0xc0, !PT ;  /* 0x0000ffff25257812 */ /* 0x000fe400078ec0ff */
[----:B------:R-:W-:Y:S02]  /*25080*/  LOP3.LUT R221, R221, 0xffff, RZ, 0xc0, !PT ;  /* 0x0000ffffdddd7812 */ /* 0x000fe400078ec0ff */
[----:B------:R-:W-:Y:S02]  /*25090*/  LOP3.LUT R33, R33, 0xffff, RZ, 0xc0, !PT ;  /* 0x0000ffff21217812 */ /* 0x000fe400078ec0ff */
[----:B0-----:R-:W-:Y:S02]  /*250a0*/  LOP3.LUT R39, R29, 0xffff, RZ, 0xc0, !PT ;  /* 0x0000ffff1d277812 */ /* 0x001fe400078ec0ff */
[----:B------:R-:W-:Y:S02]  /*250b0*/  LOP3.LUT R29, R126, 0xffff, RZ, 0xc0, !PT ;  /* 0x0000ffff7e1d7812 */ /* 0x000fe400078ec0ff */
[----:B------:R-:W-:-:S02]  /*250c0*/  LOP3.LUT R31, R31, 0xffff, RZ, 0xc0, !PT ;  /* 0x0000ffff1f1f7812 */ /* 0x000fc400078ec0ff */
[----:B------:R-:W-:Y:S02]  /*250d0*/  PRMT R45, R35, 0x3340, R124 ;  /* 0x00003340232d7816 */ /* 0x000fe4000000007c */
[----:B------:R-:W-:Y:S02]  /*250e0*/  PRMT R29, R39, 0x3340, R29 ;  /* 0x00003340271d7816 */ /* 0x000fe4000000001d */
[----:B------:R-:W-:Y:S02]  /*250f0*/  PRMT R35, R37, 0x3340, R221 ;  /* 0x0000334025237816 */ /* 0x000fe400000000dd */
[----:B------:R-:W-:Y:S01]  /*25100*/  PRMT R33, R33, 0x3340, R31 ;  /* 0x0000334021217816 */ /* 0x000fe2000000001f */
[----:B------:R-:W-:Y:S04]  /*25110*/  STL [R1+0x102c], R45 ;  /* 0x00102c2d01007387 */ /* 0x000fe80000100800 */
[----:B------:R3:W-:Y:S04]  /*25120*/  STL [R1+0x1030], R29 ;  /* 0x0010301d01007387 */ /* 0x0007e80000100800 */
[----:B------:R0:W-:Y:S04]  /*25130*/  STL [R1+0x1024], R35 ;  /* 0x0010242301007387 */ /* 0x0001e80000100800 */
[----:B------:R1:W-:Y:S01]  /*25140*/  STL [R1+0x1028], R33 ;  /* 0x0010282101007387 */ /* 0x0003e20000100800 */
[----:B---3--:R-:W-:-:S03]  /*25150*/  LOP3.LUT R29, R43, 0xffff, RZ, 0xc0, !PT ;  /* 0x0000ffff2b1d7812 */ /* 0x008fc600078ec0ff */
[----:B------:R-:W2:Y:S01]  /*25160*/  LDL.LU R43, [R1+0x43c] ;  /* 0x00043c00012b7983 */ /* 0x000ea20000300800 */
[----:B----4-:R-:W-:-:S03]  /*25170*/  LOP3.LUT R31, R41, 0xffff, RZ, 0xc0, !PT ;  /* 0x0000ffff291f7812 */ /* 0x010fc600078ec0ff */
[----:B------:R-:W3:Y:S01]  /*25180*/  LDL.LU R41, [R1+0x438] ;  /* 0x0004380001297983 */ /* 0x000ee20000300800 */
[----:B0-----:R-:W-:Y:S02]  /*25190*/  PRMT R35, R29, 0x3340, R217 ;  /* 0x000033401d237816 */ /* 0x001fe400000000d9 */
[----:B-1----:R-:W-:-:S03]  /*251a0*/  SHF.R.U32.HI R33, RZ, 0x8, R29 ;  /* 0x00000008ff217819 */ /* 0x002fc6000001161d */
[----:B------:R0:W-:Y:S01]  /*251b0*/  STL [R1+0x1208], R35 ;  /* 0x0012082301007387 */ /* 0x0001e20000100800 */
[--C-:B------:R-:W-:Y:S02]  /*251c0*/  PRMT R37, R189, 0x3340, R120.reuse ;  /* 0x00003340bd257816 */ /* 0x100fe40000000078 */
[----:B------:R-:W-:Y:S02]  /*251d0*/  SHF.R.U32.HI R29, RZ, 0x8, R31 ;  /* 0x00000008ff1d7819 */ /* 0x000fe4000001161f */
[----:B------:R-:W-:Y:S02]  /*251e0*/  SHF.R.U32.HI R120, RZ, 0x8, R120 ;  /* 0x00000008ff787819 */ /* 0x000fe40000011678 */
[----:B0-----:R-:W-:Y:S02]  /*251f0*/  PRMT R35, R31, 0x3340, R219 ;  /* 0x000033401f237816 */ /* 0x001fe400000000db */
[----:B------:R-:W-:Y:S02]  /*25200*/  SHF.R.U32.HI R31, RZ, 0x8, R189 ;  /* 0x00000008ff1f7819 */ /* 0x000fe400000116bd */
[----:B------:R-:W-:Y:S01]  /*25210*/  SHF.R.U32.HI R217, RZ, 0x8, R217 ;  /* 0x00000008ffd97819 */ /* 0x000fe200000116d9 */
[----:B------:R0:W-:Y:S01]  /*25220*/  STL [R1+0x1204], R35 ;  /* 0x0012042301007387 */ /* 0x0001e20000100800 */
[----:B------:R-:W-:-:S02]  /*25230*/  SHF.R.U32.HI R219, RZ, 0x8, R219 ;  /* 0x00000008ffdb7819 */ /* 0x000fc400000116db */
[--C-:B------:R-:W-:Y:S01]  /*25240*/  PRMT R39, R194, 0x3340, R116.reuse ;  /* 0x00003340c2277816 */ /* 0x100fe20000000074 */
[----:B------:R1:W-:Y:S01]  /*25250*/  STL [R1+0x11fc], R37 ;  /* 0x0011fc2501007387 */ /* 0x0003e20000100800 */
[----:B------:R-:W-:Y:S02]  /*25260*/  SHF.R.U32.HI R116, RZ, 0x8, R116 ;  /* 0x00000008ff747819 */ /* 0x000fe40000011674 */
[----:B------:R-:W-:Y:S02]  /*25270*/  LOP3.LUT R33, R33, 0xffff, RZ, 0xc0, !PT ;  /* 0x0000ffff21217812 */ /* 0x000fe400078ec0ff */
[----:B0-----:R-:W-:Y:S02]  /*25280*/  SHF.R.U32.HI R35, RZ, 0x8, R194 ;  /* 0x00000008ff237819 */ /* 0x001fe400000116c2 */
[----:B------:R-:W-:Y:S02]  /*25290*/  LOP3.LUT R217, R217, 0xffff, RZ, 0xc0, !PT ;  /* 0x0000ffffd9d97812 */ /* 0x000fe400078ec0ff */
[----:B-1----:R-:W-:-:S02]  /*252a0*/  LOP3.LUT R37, R31, 0xffff, RZ, 0xc0, !PT ;  /* 0x0000ffff1f257812 */ /* 0x002fc400078ec0ff */
[----:B------:R-:W-:Y:S01]  /*252b0*/  LOP3.LUT R31, R120, 0xffff, RZ, 0xc0, !PT ;  /* 0x0000ffff781f7812 */ /* 0x000fe200078ec0ff */
[----:B------:R0:W-:Y:S01]  /*252c0*/  STL [R1+0x1200], R39 ;  /* 0x0012002701007387 */ /* 0x0001e20000100800 */
[----:B------:R-:W-:Y:S02]  /*252d0*/  LOP3.LUT R29, R29, 0xffff, RZ, 0xc0, !PT ;  /* 0x0000ffff1d1d7812 */ /* 0x000fe400078ec0ff */
[----:B------:R-:W-:Y:S02]  /*252e0*/  LOP3.LUT R219, R219, 0xffff, RZ, 0xc0, !PT ;  /* 0x0000ffffdbdb7812 */ /* 0x000fe400078ec0ff */
[----:B------:R-:W-:Y:S02]  /*252f0*/  LOP3.LUT R35, R35, 0xffff, RZ, 0xc0, !PT ;  /* 0x0000ffff23237812 */ /* 0x000fe400078ec0ff */
[----:B------:R-:W-:Y:S02]  /*25300*/  LOP3.LUT R116, R116, 0xffff, RZ, 0xc0, !PT ;  /* 0x0000ffff74747812 */ /* 0x000fe400078ec0ff */
[----:B0-----:R-:W-:-:S02]  /*25310*/  PRMT R39, R37, 0x3340, R31 ;  /* 0x0000334025277816 */ /* 0x001fc4000000001f */
[----:B------:R-:W-:Y:S02]  /*25320*/  PRMT R37, R33, 0x3340, R217 ;  /* 0x0000334021257816 */ /* 0x000fe400000000d9 */
[----:B------:R-:W-:Y:S02]  /*25330*/  PRMT R31, R29, 0x3340, R219 ;  /* 0x000033401d1f7816 */ /* 0x000fe400000000db */
[----:B------:R-:W-:Y:S01]  /*25340*/  PRMT R33, R35, 0x3340, R116 ;  /* 0x0000334023217816 */ /* 0x000fe20000000074 */
[----:B------:R0:W-:Y:S04]  /*25350*/  STL [R1+0x1014], R39 ;  /* 0x0010142701007387 */ /* 0x0001e80000100800 */
[----:B------:R-:W-:Y:S04]  /*25360*/  STL [R1+0x1018], R37 ;  /* 0x0010182501007387 */ /* 0x000fe80000100800 */
[----:B------:R3:W-:Y:S04]  /*25370*/  STL [R1+0x101c], R31 ;  /* 0x00101c1f01007387 */ /* 0x0007e80000100800 */
[----:B------:R1:W-:Y:S04]  /*25380*/  STL [R1+0x1020], R33 ;  /* 0x0010202101007387 */ /* 0x0003e80000100800 */
[----:B------:R-:W4:Y:S04]  /*25390*/  LDL.LU R47, [R1+0x444] ;  /* 0x00044400012f7983 */ /* 0x000f280000300800 */
[----:B------:R-:W4:Y:S01]  /*253a0*/  LDL.LU R45, [R1+0x440] ;  /* 0x00044000012d7983 */ /* 0x000f220000300800 */
[----:B------:R-:W-:-:S02]  /*253b0*/  F2FP.SATFINITE.E5M2.F32.PACK_AB_MERGE_C R112, R113, R112, RZ ;  /* 0x000000707170723e */ /* 0x000fc400048060ff */
[----:B------:R-:W-:Y:S02]  /*253c0*/  LOP3.LUT R215, R215, 0xffff, RZ, 0xc0, !PT ;  /* 0x0000ffffd7d77812 */ /* 0x000fe400078ec0ff */
[----:B------:R-:W-:Y:S02]  /*253d0*/  LOP3.LUT R196, R196, 0xffff, RZ, 0xc0, !PT ;  /* 0x0000ffffc4c47812 */ /* 0x000fe400078ec0ff */
[----:B------:R-:W-:Y:S02]  /*253e0*/  LOP3.LUT R112, R112, 0xffff, RZ, 0xc0, !PT ;  /* 0x0000ffff70707812 */ /* 0x000fe400078ec0ff */
[----:B------:R-:W-:Y:S02]  /*253f0*/  F2FP.SATFINITE.E5M2.F32.PACK_AB_MERGE_C R118, R119, R118, RZ ;  /* 0x000000767776723e */ /* 0x000fe400048060ff */
[----:B------:R-:W-:Y:S02]  /*25400*/  LOP3.LUT R192, R192, 0xffff, RZ, 0xc0, !PT ;  /* 0x0000ffffc0c07812 */ /* 0x000fe400078ec0ff */
[----:B------:R-:W-:-:S02]  /*25410*/  LOP3.LUT R213, R213, 0xffff, RZ, 0xc0, !PT ;  /* 0x0000ffffd5d57812 */ /* 0x000fc400078ec0ff */
[----:B------:R-:W-:Y:S02]  /*25420*/  LOP3.LUT R118, R118, 0xffff, RZ, 0xc0, !PT ;  /* 0x0000ffff76767812 */ /* 0x000fe400078ec0ff */
[----:B0-----:R-:W-:Y:S02]  /*25430*/  SHF.R.U32.HI R39, RZ, 0x8, R192 ;  /* 0x00000008ff277819 */ /* 0x001fe400000116c0 */
[----:B------:R-:W-:Y:S02]  /*25440*/  SHF.R.U32.HI R35, RZ, 0x8, R215 ;  /* 0x00000008ff237819 */ /* 0x000fe400000116d7 */
[----:B------:R-:W-:Y:S02]  /*25450*/  PRMT R49, R192, 0x3340, R118 ;  /* 0x00003340c0317816 */ /* 0x000fe40000000076 */
[----:B------:R-:W-:Y:S02]  /*25460*/  LOP3.LUT R39, R39, 0xffff, RZ, 0xc0, !PT ;  /* 0x0000ffff27277812 */ /* 0x000fe400078ec0ff */
[----:B------:R-:W-:-:S02]  /*25470*/  LOP3.LUT R35, R35, 0xffff, RZ, 0xc0, !PT ;  /* 0x0000ffff23237812 */ /* 0x000fc400078ec0ff */
[----:B---3--:R-:W-:Y:S02]  /*25480*/  LOP3.LUT R31, R41, 0xffff, RZ, 0xc0, !PT ;  /* 0x0000ffff291f7812 */ /* 0x008fe400078ec0ff */
[----:B------:R-:W-:Y:S02]  /*25490*/  PRMT R41, R196, 0x3340, R112 ;  /* 0x00003340c4297816 */ /* 0x000fe40000000070 */
[----:B------:R-:W-:Y:S02]  /*254a0*/  PRMT R37, R31, 0x3340, R215 ;  /* 0x000033401f257816 */ /* 0x000fe400000000d7 */
[----:B--2---:R-:W-:-:S03]  /*254b0*/  LOP3.LUT R29, R43, 0xffff, RZ, 0xc0, !PT ;  /* 0x0000ffff2b1d7812 */ /* 0x004fc600078ec0ff */
[----:B------:R-:W-:Y:S01]  /*254c0*/  STL [R1+0x11e8], R37 ;  /* 0x0011e82501007387 */ /* 0x000fe20000100800 */
[----:B------:R-:W-:-:S03]  /*254d0*/  SHF.R.U32.HI R43, RZ, 0x8, R118 ;  /* 0x00000008ff2b7819 */ /* 0x000fc60000011676 */
[----:B------:R0:W-:Y:S01]  /*254e0*/  STL [R1+0x11e4], R41 ;  /* 0x0011e42901007387 */ /* 0x0001e20000100800 */
[----:B-1----:R-:W-:Y:S02]  /*254f0*/  SHF.R.U32.HI R33, RZ, 0x8, R31 ;  /* 0x00000008ff217819 */ /* 0x002fe4000001161f */
[----:B------:R-:W-:Y:S02]  /*25500*/  SHF.R.U32.HI R31, RZ, 0x8, R196 ;  /* 0x00000008ff1f7819 */ /* 0x000fe400000116c4 */
[----:B------:R-:W-:Y:S02]  /*25510*/  LOP3.LUT R43, R43, 0xffff, RZ, 0xc0, !PT ;  /* 0x0000ffff2b2b7812 */ /* 0x000fe400078ec0ff */
[----:B0-----:R-:W-:Y:S02]  /*25520*/  SHF.R.U32.HI R41, RZ, 0x8, R29 ;  /* 0x00000008ff297819 */ /* 0x001fe4000001161d */
[--C-:B------:R-:W-:Y:S02]  /*25530*/  PRMT R29, R29, 0x3340, R213.reuse ;  /* 0x000033401d1d7816 */ /* 0x100fe400000000d5 */
[----:B------:R-:W-:-:S02]  /*25540*/  SHF.R.U32.HI R213, RZ, 0x8, R213 ;  /* 0x00000008ffd57819 */ /* 0x000fc400000116d5 */
[----:B------:R-:W-:Y:S02]  /*25550*/  SHF.R.U32.HI R37, RZ, 0x8, R112 ;  /* 0x00000008ff257819 */ /* 0x000fe40000011670 */
[----:B------:R-:W-:Y:S02]  /*25560*/  LOP3.LUT R41, R41, 0xffff, RZ, 0xc0, !PT ;  /* 0x0000ffff29297812 */ /* 0x000fe400078ec0ff */
[----:B------:R-:W-:Y:S02]  /*25570*/  LOP3.LUT R213, R213, 0xffff, RZ, 0xc0, !PT ;  /* 0x0000ffffd5d57812 */ /* 0x000fe400078ec0ff */
[----:B------:R-:W-:Y:S01]  /*25580*/  LOP3.LUT R33, R33, 0xffff, RZ, 0xc0, !PT ;  /* 0x0000ffff21217812 */ /* 0x000fe200078ec0ff */
[----:B------:R-:W-:Y:S01]  /*25590*/  STL [R1+0x11f8], R49 ;  /* 0x0011f83101007387 */ /* 0x000fe20000100800 */
[----:B------:R-:W-:Y:S02]  /*255a0*/  LOP3.LUT R31, R31, 0xffff, RZ, 0xc0, !PT ;  /* 0x0000ffff1f1f7812 */ /* 0x000fe400078ec0ff */
[----:B------:R-:W-:Y:S01]  /*255b0*/  LOP3.LUT R37, R37, 0xffff, RZ, 0xc0, !PT ;  /* 0x0000ffff25257812 */ /* 0x000fe200078ec0ff */
[----:B------:R0:W-:Y:S01]  /*255c0*/  STL [R1+0x11dc], R29 ;  /* 0x0011dc1d01007387 */ /* 0x0001e20000100800 */
[----:B------:R-:W-:-:S02]  /*255d0*/  PRMT R43, R39, 0x3340, R43 ;  /* 0x00003340272b7816 */ /* 0x000fc4000000002b */
[----:B------:R-:W-:-:S03]  /*255e0*/  PRMT R39, R41, 0x3340, R213 ;  /* 0x0000334029277816 */ /* 0x000fc600000000d5 */
[----:B------:R-:W-:Y:S01]  /*255f0*/  STL [R1+0x1010], R43 ;  /* 0x0010102b01007387 */ /* 0x000fe20000100800 */
[----:B0-----:R-:W-:Y:S02]  /*25600*/  PRMT R29, R33, 0x3340, R35 ;  /* 0x00003340211d7816 */ /* 0x001fe40000000023 */
[----:B------:R-:W-:Y:S01]  /*25610*/  PRMT R33, R31, 0x3340, R37 ;  /* 0x000033401f217816 */ /* 0x000fe20000000025 */
[----:B------:R-:W-:Y:S04]  /*25620*/  STL [R1+0x1004], R39 ;  /* 0x0010042701007387 */ /* 0x000fe80000100800 */
[----:B------:R0:W-:Y:S04]  /*25630*/  STL [R1+0x1008], R29 ;  /* 0x0010081d01007387 */ /* 0x0001e80000100800 */
[----:B------:R-:W-:Y:S04]  /*25640*/  STL [R1+0x100c], R33 ;  /* 0x00100c2101007387 */ /* 0x000fe80000100800 */
[----:B------:R-:W2:Y:S01]  /*25650*/  LDL.LU R49, [R1+0x454] ;  /* 0x0004540001317983 */ /* 0x000ea20000300800 */
[----:B----4-:R-:W-:-:S03]  /*25660*/  LOP3.LUT R31, R47, 0xffff, RZ, 0xc0, !PT ;  /* 0x0000ffff2f1f7812 */ /* 0x010fc600078ec0ff */
[----:B------:R-:W3:Y:S01]  /*25670*/  LDL.LU R47, [R1+0x44c] ;  /* 0x00044c00012f7983 */ /* 0x000ee20000300800 */
[----:B0-----:R-:W-:-:S03]  /*25680*/  LOP3.LUT R29, R45, 0xffff, RZ, 0xc0, !PT ;  /* 0x0000ffff2d1d7812 */ /* 0x001fc600078ec0ff */
[----:B------:R-:W4:Y:S01]  /*25690*/  LDL.LU R45, [R1+0x448] ;  /* 0x00044800012d7983 */ /* 0x000f220000300800 */
[----:B------:R-:W-:Y:S02]  /*256a0*/  LOP3.LUT R209, R209, 0xffff, RZ, 0xc0, !PT ;  /* 0x0000ffffd1d17812 */ /* 0x000fe400078ec0ff */
[----:B------:R-:W-:Y:S02]  /*256b0*/  F2FP.SATFINITE.E5M2.F32.PACK_AB_MERGE_C R108, R109, R108, RZ ;  /* 0x0000006c6d6c723e */ /* 0x000fe400048060ff */
[----:B------:R-:W-:Y:S02]  /*256c0*/  SHF.R.U32.HI R41, RZ, 0x8, R31 ;  /* 0x00000008ff297819 */ /* 0x000fe4000001161f */
[----:B------:R-:W-:Y:S02]  /*256d0*/  PRMT R31, R31, 0x3340, R209 ;  /* 0x000033401f1f7816 */ /* 0x000fe400000000d1 */
[----:B------:R-:W-:Y:S02]  /*256e0*/  LOP3.LUT R211, R211, 0xffff, RZ, 0xc0, !PT ;  /* 0x0000ffffd3d37812 */ /* 0x000fe400078ec0ff */
[----:B------:R-:W-:-:S02]  /*256f0*/  LOP3.LUT R200, R200, 0xffff, RZ, 0xc0, !PT ;  /* 0x0000ffffc8c87812 */ /* 0x000fc400078ec0ff */
[----:B------:R-:W-:Y:S01]  /*25700*/  LOP3.LUT R108, R108, 0xffff, RZ, 0xc0, !PT ;  /* 0x0000ffff6c6c7812 */ /* 0x000fe200078ec0ff */
[----:B------:R0:W-:Y:S01]  /*25710*/  STL [R1+0x11c8], R31 ;  /* 0x0011c81f01007387 */ /* 0x0001e20000100800 */
[----:B------:R-:W-:Y:S02]  /*25720*/  F2FP.SATFINITE.E5M2.F32.PACK_AB_MERGE_C R110, R111, R110, RZ ;  /* 0x0000006e6f6e723e */ /* 0x000fe400048060ff */
[----:B------:R-:W-:Y:S02]  /*25730*/  SHF.R.U32.HI R37, RZ, 0x8, R29 ;  /* 0x00000008ff257819 */ /* 0x000fe4000001161d */
[----:B------:R-:W-:Y:S02]  /*25740*/  PRMT R29, R29, 0x3340, R211 ;  /* 0x000033401d1d7816 */ /* 0x000fe400000000d3 */
[----:B------:R-:W-:Y:S02]  /*25750*/  LOP3.LUT R198, R198, 0xffff, RZ, 0xc0, !PT ;  /* 0x0000ffffc6c67812 */ /* 0x000fe400078ec0ff */
[----:B0-----:R-:W-:-:S02]  /*25760*/  PRMT R31, R200, 0x3340, R108 ;  /* 0x00003340c81f7816 */ /* 0x001fc4000000006c */
[----:B------:R-:W-:Y:S01]  /*25770*/  LOP3.LUT R110, R110, 0xffff, RZ, 0xc0, !PT ;  /* 0x0000ffff6e6e7812 */ /* 0x000fe200078ec0ff */
[----:B------:R0:W-:Y:S01]  /*25780*/  STL [R1+0x11cc], R29 ;  /* 0x0011cc1d01007387 */ /* 0x0001e20000100800 */
[----:B------:R-:W-:Y:S02]  /*25790*/  SHF.R.U32.HI R43, RZ, 0x8, R209 ;  /* 0x00000008ff2b7819 */ /* 0x000fe400000116d1 */
[----:B------:R-:W-:Y:S01]  /*257a0*/  SHF.R.U32.HI R39, RZ, 0x8, R211 ;  /* 0x00000008ff277819 */ /* 0x000fe200000116d3 */
[----:B------:R1:W-:Y:S01]  /*257b0*/  STL [R1+0x11d4], R31 ;  /* 0x0011d41f01007387 */ /* 0x0003e20000100800 */
[----:B------:R-:W-:Y:S02]  /*257c0*/  SHF.R.U32.HI R33, RZ, 0x8, R200 ;  /* 0x00000008ff217819 */ /* 0x000fe400000116c8 */
[----:B------:R-:W-:Y:S02]  /*257d0*/  SHF.R.U32.HI R35, RZ, 0x8, R108 ;  /* 0x00000008ff237819 */ /* 0x000fe4000001166c */
[----:B------:R-:W-:-:S02]  /*257e0*/  LOP3.LUT R41, R41, 0xffff, RZ, 0xc0, !PT ;  /* 0x0000ffff29297812 */ /* 0x000fc400078ec0ff */
[----:B0-----:R-:W-:Y:S02]  /*257f0*/  SHF.R.U32.HI R29, RZ, 0x8, R198 ;  /* 0x00000008ff1d7819 */ /* 0x001fe400000116c6 */
[----:B------:R-:W-:Y:S02]  /*25800*/  LOP3.LUT R43, R43, 0xffff, RZ, 0xc0, !PT ;  /* 0x0000ffff2b2b7812 */ /* 0x000fe400078ec0ff */
[----:B-1----:R-:W-:Y:S02]  /*25810*/  SHF.R.U32.HI R31, RZ, 0x8, R110 ;  /* 0x00000008ff1f7819 */ /* 0x002fe4000001166e */
[----:B------:R-:W-:Y:S02]  /*25820*/  LOP3.LUT R37, R37, 0xffff, RZ, 0xc0, !PT ;  /* 0x0000ffff25257812 */ /* 0x000fe400078ec0ff */
[----:B------:R-:W-:Y:S02]  /*25830*/  LOP3.LUT R39, R39, 0xffff, RZ, 0xc0, !PT ;  /* 0x0000ffff27277812 */ /* 0x000fe400078ec0ff */
[----:B------:R-:W-:-:S02]  /*25840*/  LOP3.LUT R33, R33, 0xffff, RZ, 0xc0, !PT ;  /* 0x0000ffff21217812 */ /* 0x000fc400078ec0ff */
[----:B------:R-:W-:Y:S02]  /*25850*/  LOP3.LUT R35, R35, 0xffff, RZ, 0xc0, !PT ;  /* 0x0000ffff23237812 */ /* 0x000fe400078ec0ff */
[----:B------:R-:W-:Y:S02]  /*25860*/  PRMT R51, R198, 0x3340, R110 ;  /* 0x00003340c6337816 */ /* 0x000fe4000000006e */
[----:B------:R-:W-:Y:S02]  /*25870*/  LOP3.LUT R29, R29, 0xffff, RZ, 0xc0, !PT ;  /* 0x0000ffff1d1d7812 */ /* 0x000fe400078ec0ff */
[----:B------:R-:W-:Y:S02]  /*25880*/  LOP3.LUT R31, R31, 0xffff, RZ, 0xc0, !PT ;  /* 0x0000ffff1f1f7812 */ /* 0x000fe400078ec0ff */
[----:B------:R-:W-:Y:S02]  /*25890*/  PRMT R41, R41, 0x3340, R43 ;  /* 0x0000334029297816 */ /* 0x000fe4000000002b */
[----:B------:R-:W-:-:S02]  /*258a0*/  PRMT R37, R37, 0x3340, R39 ;  /* 0x0000334025257816 */ /* 0x000fc40000000027 */
[----:B------:R-:W-:Y:S01]  /*258b0*/  PRMT R33, R33, 0x3340, R35 ;  /* 0x0000334021217816 */ /* 0x000fe20000000023 */
[----:B------:R-:W-:Y:S01]  /*258c0*/  STL [R1+0x11d8], R51 ;  /* 0x0011d83301007387 */ /* 0x000fe20000100800 */
[----:B------:R-:W-:-:S03]  /*258d0*/  PRMT R29, R29, 0x3340, R31 ;  /* 0x000033401d1d7816 */ /* 0x000fc6000000001f */
[----:B------:R-:W-:Y:S04]  /*258e0*/  STL [R1+0xff4], R41 ;  /* 0x000ff42901007387 */ /* 0x000fe80000100800 */
[----:B------:R-:W-:Y:S04]  /*258f0*/  STL [R1+0xff8], R37 ;  /* 0x000ff82501007387 */ /* 0x000fe80000100800 */
[----:B------:R3:W-:Y:S04]  /*25900*/  STL [R1+0xffc], R33 ;  /* 0x000ffc2101007387 */ /* 0x0007e80000100800 */
[----:B------:R-:W-:Y:S01]  /*25910*/  STL [R1+0x1000], R29 ;  /* 0x0010001d01007387 */ /* 0x000fe20000100800 */
[----:B---3--:R-:W-:-:S03]  /*25920*/  LOP3.LUT R33, R47, 0xffff, RZ, 0xc0, !PT ;  /* 0x0000ffff2f217812 */ /* 0x008fc600078ec0ff */
[----:B------:R-:W3:Y:S01]  /*25930*/  LDL.LU R47, [R1+0x45c] ;  /* 0x00045c00012f7983 */ /* 0x000ee20000300800 */
[----:B----4-:R-:W-:-:S03]  /*25940*/  LOP3.LUT R35, R45, 0xffff, RZ, 0xc0, !PT ;  /* 0x0000ffff2d237812 */ /* 0x010fc600078ec0ff */
[----:B------:R-:W4:Y:S01]  /*25950*/  LDL.LU R45, [R1+0x450] ;  /* 0x00045000012d7983 */ /* 0x000f220000300800 */
[----:B--2---:R-:W-:Y:S02]  /*25960*/  LOP3.LUT R31, R49, 0xffff, RZ, 0xc0, !PT ;  /* 0x0000ffff311f7812 */ /* 0x004fe400078ec0ff */
[----:B------:R-:W-:Y:S02]  /*25970*/  LOP3.LUT R201, R201, 0xffff, RZ, 0xc0, !PT ;  /* 0x0000ffffc9c97812 */ /* 0x000fe400078ec0ff */
[----:B------:R-:W-:Y:S02]  /*25980*/  LOP3.LUT R207, R207, 0xffff, RZ, 0xc0, !PT ;  /* 0x0000ffffcfcf7812 */ /* 0x000fe400078ec0ff */
[----:B------:R-:W-:Y:S02]  /*25990*/  PRMT R39, R31, 0x3340, R201 ;  /* 0x000033401f277816 */ /* 0x000fe400000000c9 */
[----:B------:R-:W-:Y:S02]  /*259a0*/  SHF.R.U32.HI R37, RZ, 0x8, R35 ;  /* 0x00000008ff257819 */ /* 0x000fe40000011623 */
[----:B------:R-:W-:-:S02]  /*259b0*/  PRMT R35, R35, 0x3340, R207 ;  /* 0x0000334023237816 */ /* 0x000fc400000000cf */
[----:B------:R-:W-:Y:S01]  /*259c0*/  LOP3.LUT R205, R205, 0xffff, RZ, 0xc0, !PT ;  /* 0x0000ffffcdcd7812 */ /* 0x000fe200078ec0ff */
[----:B------:R-:W-:Y:S01]  /*259d0*/  STL [R1+0x11c4], R39 ;  /* 0x0011c42701007387 */ /* 0x000fe20000100800 */
[----:B------:R-:W-:-:S03]  /*259e0*/  F2FP.SATFINITE.E5M2.F32.PACK_AB_MERGE_C R104, R105, R104, RZ ;  /* 0x000000686968723e */ /* 0x000fc600048060ff */
[----:B------:R0:W-:Y:S01]  /*259f0*/  STL [R1+0x11bc], R35 ;  /* 0x0011bc2301007387 */ /* 0x0001e20000100800 */
[----:B------:R-:W-:Y:S02]  /*25a00*/  LOP3.LUT R202, R202, 0xffff, RZ, 0xc0, !PT ;  /* 0x0000ffffcaca7812 */ /* 0x000fe400078ec0ff */
[----:B------:R-:W-:Y:S02]  /*25a10*/  LOP3.LUT R104, R104, 0xffff, RZ, 0xc0, !PT ;  /* 0x0000ffff68687812 */ /* 0x000fe400078ec0ff */
[----:B------:R-:W-:Y:S02]  /*25a20*/  SHF.R.U32.HI R41, RZ, 0x8, R33 ;  /* 0x00000008ff297819 */ /* 0x000fe40000011621 */
[--C-:B0-----:R-:W-:Y:S02]  /*25a30*/  PRMT R35, R33, 0x3340, R205.reuse ;  /* 0x0000334021237816 */ /* 0x101fe400000000cd */
[----:B------:R-:W-:Y:S02]  /*25a40*/  SHF.R.U32.HI R43, RZ, 0x8, R205 ;  /* 0x00000008ff2b7819 */ /* 0x000fe400000116cd */
[----:B------:R-:W-:Y:S01]  /*25a50*/  SHF.R.U32.HI R39, RZ, 0x8, R207 ;  /* 0x00000008ff277819 */ /* 0x000fe200000116cf */
[----:B------:R0:W-:Y:S01]  /*25a60*/  STL [R1+0x11b8], R35 ;  /* 0x0011b82301007387 */ /* 0x0001e20000100800 */
[----:B------:R-:W-:-:S02]  /*25a70*/  SHF.R.U32.HI R29, RZ, 0x8, R31 ;  /* 0x00000008ff1d7819 */ /* 0x000fc4000001161f */
[----:B------:R-:W-:Y:S02]  /*25a80*/  SHF.R.U32.HI R33, RZ, 0x8, R202 ;  /* 0x00000008ff217819 */ /* 0x000fe400000116ca */
[----:B------:R-:W-:Y:S02]  /*25a90*/  SHF.R.U32.HI R31, RZ, 0x8, R201 ;  /* 0x00000008ff1f7819 */ /* 0x000fe400000116c9 */
[----:B------:R-:W-:Y:S02]  /*25aa0*/  LOP3.LUT R41, R41, 0xffff, RZ, 0xc0, !PT ;  /* 0x0000ffff29297812 */ /* 0x000fe400078ec0ff */
[----:B0-----:R-:W-:Y:S02]  /*25ab0*/  SHF.R.U32.HI R35, RZ, 0x8, R104 ;  /* 0x00000008ff237819 */ /* 0x001fe40000011668 */
[----:B------:R-:W-:Y:S02]  /*25ac0*/  LOP3.LUT R43, R43, 0xffff, RZ, 0xc0, !PT ;  /* 0x0000ffff2b2b7812 */ /* 0x000fe400078ec0ff */
[----:B------:R-:W-:-:S02]  /*25ad0*/  LOP3.LUT R37, R37, 0xffff, RZ, 0xc0, !PT ;  /* 0x0000ffff25257812 */ /* 0x000fc400078ec0ff */
[----:B------:R-:W-:Y:S02]  /*25ae0*/  LOP3.LUT R39, R39, 0xffff, RZ, 0xc0, !PT ;  /* 0x0000ffff27277812 */ /* 0x000fe400078ec0ff */
[----:B------:R-:W-:Y:S02]  /*25af0*/  LOP3.LUT R33, R33, 0xffff, RZ, 0xc0, !PT ;  /* 0x0000ffff21217812 */ /* 0x000fe400078ec0ff */
[----:B------:R-:W-:Y:S02]  /*25b00*/  LOP3.LUT R35, R35, 0xffff, RZ, 0xc0, !PT ;  /* 0x0000ffff23237812 */ /* 0x000fe400078ec0ff */
[----:B------:R-:W-:Y:S02]  /*25b10*/  PRMT R49, R202, 0x3340, R104 ;  /* 0x00003340ca317816 */ /* 0x000fe40000000068 */
[----:B------:R-:W-:Y:S02]  /*25b20*/  LOP3.LUT R29, R29, 0xffff, RZ, 0xc0, !PT ;  /* 0x0000ffff1d1d7812 */ /* 0x000fe400078ec0ff */
[----:B------:R-:W-:-:S02]  /*25b30*/  LOP3.LUT R31, R31, 0xffff, RZ, 0xc0, !PT ;  /* 0x0000ffff1f1f7812 */ /* 0x000fc400078ec0ff */
[----:B------:R-:W-:Y:S02]  /*25b40*/  PRMT R41, R41, 0x3340, R43 ;  /* 0x0000334029297816 */ /* 0x000fe4000000002b */
[----:B------:R-:W-:Y:S02]  /*25b50*/  PRMT R37, R37, 0x3340, R39 ;  /* 0x0000334025257816 */ /* 0x000fe40000000027 */
[----:B------:R-:W-:Y:S01]  /*25b60*/  PRMT R35, R33, 0x3340, R35 ;  /* 0x0000334021237816 */ /* 0x000fe20000000023 */
[----:B------:R-:W-:Y:S01]  /*25b70*/  STL [R1+0x11c0], R49 ;  /* 0x0011c03101007387 */ /* 0x000fe20000100800 */
[----:B------:R-:W-:-:S03]  /*25b80*/  PRMT R33, R29, 0x3340, R31 ;  /* 0x000033401d217816 */ /* 0x000fc6000000001f */
[----:B------:R0:W-:Y:S04]  /*25b90*/  STL [R1+0xfe4], R41 ;  /* 0x000fe42901007387 */ /* 0x0001e80000100800 */
[----:B------:R-:W-:Y:S04]  /*25ba0*/  STL [R1+0xfe8], R37 ;  /* 0x000fe82501007387 */ /* 0x000fe80000100800 */
[----:B------:R-:W-:Y:S04]  /*25bb0*/  STL [R1+0xfec], R35 ;  /* 0x000fec2301007387 */ /* 0x000fe80000100800 */
[----:B------:R1:W-:Y:S01]  /*25bc0*/  STL [R1+0xff0], R33 ;  /* 0x000ff02101007387 */ /* 0x0003e20000100800 */
[----:B---3--:R-:W-:-:S03]  /*25bd0*/  LOP3.LUT R31, R47, 0xffff, RZ, 0xc0, !PT ;  /* 0x0000ffff2f1f7812 */ /* 0x008fc600078ec0ff */
[----:B------:R-:W2:Y:S01]  /*25be0*/  LDL.LU R47, [R1+0x624] ;  /* 0x00062400012f7983 */ /* 0x000ea20000300800 */
[----:B----4-:R-:W-:-:S03]  /*25bf0*/  LOP3.LUT R29, R45, 0xffff, RZ, 0xc0, !PT ;  /* 0x0000ffff2d1d7812 */ /* 0x010fc600078ec0ff */
[----:B------:R-:W3:Y:S01]  /*25c00*/  LDL.LU R45, [R1+0x620] ;  /* 0x00062000012d7983 */ /* 0x000ee20000300800 */
[----:B------:R-:W-:Y:S02]  /*25c10*/  F2FP.SATFINITE.E5M2.F32.PACK_AB_MERGE_C R100, R101, R100, RZ ;  /* 0x000000646564723e */ /* 0x000fe400048060ff */
[----:B------:R-:W-:Y:S02]  /*25c20*/  LOP3.LUT R203, R203, 0xffff, RZ, 0xc0, !PT ;  /* 0x0000ffffcbcb7812 */ /* 0x000fe400078ec0ff */
[----:B------:R-:W-:Y:S02]  /*25c30*/  LOP3.LUT R206, R206, 0xffff, RZ, 0xc0, !PT ;  /* 0x0000ffffcece7812 */ /* 0x000fe400078ec0ff */
[----:B------:R-:W-:Y:S02]  /*25c40*/  LOP3.LUT R100, R100, 0xffff, RZ, 0xc0, !PT ;  /* 0x0000ffff64647812 */ /* 0x000fe400078ec0ff */
[----:B0-----:R-:W-:Y:S02]  /*25c50*/  SHF.R.U32.HI R41, RZ, 0x8, R29 ;  /* 0x00000008ff297819 */ /* 0x001fe4000001161d */
[----:B------:R-:W-:-:S02]  /*25c60*/  PRMT R29, R29, 0x3340, R203 ;  /* 0x000033401d1d7816 */ /* 0x000fc400000000cb */
[----:B-1----:R-:W-:Y:S02]  /*25c70*/  PRMT R33, R206, 0x3340, R100 ;  /* 0x00003340ce217816 */ /* 0x002fe40000000064 */
[----:B------:R-:W-:Y:S01]  /*25c80*/  LOP3.LUT R197, R197, 0xffff, RZ, 0xc0, !PT ;  /* 0x0000ffffc5c57812 */ /* 0x000fe200078ec0ff */
[----:B------:R-:W-:Y:S01]  /*25c90*/  STL [R1+0x11a8], R29 ;  /* 0x0011a81d01007387 */ /* 0x000fe20000100800 */
[----:B------:R-:W-:-:S03]  /*25ca0*/  F2FP.SATFINITE.E5M2.F32.PACK_AB_MERGE_C R102, R103, R102, RZ ;  /* 0x000000666766723e */ /* 0x000fc600048060ff */
[----:B------:R0:W-:Y:S01]  /*25cb0*/  STL [R1+0x11ac], R33 ;  /* 0x0011ac2101007387 */ /* 0x0001e20000100800 */
[----:B------:R-:W-:Y:S02]  /*25cc0*/  LOP3.LUT R204, R204, 0xffff, RZ, 0xc0, !PT ;  /* 0x0000ffffcccc7812 */ /* 0x000fe400078ec0ff */
[----:B------:R-:W-:Y:S02]  /*25cd0*/  LOP3.LUT R102, R102, 0xffff, RZ, 0xc0, !PT ;  /* 0x0000ffff66667812 */ /* 0x000fe400078ec0ff */
[----:B------:R-:W-:Y:S02]  /*25ce0*/  SHF.R.U32.HI R43, RZ, 0x8, R203 ;  /* 0x00000008ff2b7819 */ /* 0x000fe400000116cb */
[----:B0-----:R-:W-:Y:S02]  /*25cf0*/  PRMT R33, R31, 0x3340, R197 ;  /* 0x000033401f217816 */ /* 0x001fe400000000c5 */
        /* <DEDUP_REMOVED lines=19> */
[----:B------:R0:W-:Y:S01]  /*25e30*/  STL [R1+0x11b4], R49 ;  /* 0x0011b43101007387 */ /* 0x0001e20000100800 */
[----:B------:R-:W-:-:S03]  /*25e40*/  PRMT R33, R29, 0x3340, R39 ;  /* 0x000033401d217816 */ /* 0x000fc60000000027 */
[----:B------:R-:W-:Y:S04]  /*25e50*/  STL [R1+0xfd8], R41 ;  /* 0x000fd82901007387 */ /* 0x000fe80000100800 */
[----:B------:R1:W-:Y:S04]  /*25e60*/  STL [R1+0xfdc], R37 ;  /* 0x000fdc2501007387 */ /* 0x0003e80000100800 */
[----:B------:R-:W-:Y:S04]  /*25e70*/  STL [R1+0xfe0], R35 ;  /* 0x000fe02301007387 */ /* 0x000fe80000100800 */
[----:B------:R-:W-:Y:S04]  /*25e80*/  STL [R1+0xfd4], R33 ;  /* 0x000fd42101007387 */ /* 0x000fe80000100800 */
[----:B0-----:R-:W4:Y:S01]  /*25e90*/  LDL.LU R49, [R1+0x464] ;  /* 0x0004640001317983 */ /* 0x001f220000300800 */
[----:B--2---:R-:W-:-:S03]  /*25ea0*/  LOP3.LUT R31, R47, 0xffff, RZ, 0xc0, !PT ;  /* 0x0000ffff2f1f7812 */ /* 0x004fc600078ec0ff */
[----:B------:R-:W2:Y:S01]  /*25eb0*/  LDL.LU R47, [R1+0x460] ;  /* 0x00046000012f7983 */ /* 0x000ea20000300800 */
[----:B---3--:R-:W-:-:S03]  /*25ec0*/  LOP3.LUT R29, R45, 0xffff, RZ, 0xc0, !PT ;  /* 0x0000ffff2d1d7812 */ /* 0x008fc600078ec0ff */
[----:B------:R-:W3:Y:S01]  /*25ed0*/  LDL.LU R45, [R1+0x458] ;  /* 0x00045800012d7983 */ /* 0x000ee20000300800 */
[----:B------:R-:W-:Y:S02]  /*25ee0*/  LOP3.LUT R167, R167, 0xffff, RZ, 0xc0, !PT ;  /* 0x0000ffffa7a77812 */ /* 0x000fe400078ec0ff */
[----:B-1----:R-:W-:Y:S02]  /*25ef0*/  SHF.R.U32.HI R37, RZ, 0x8, R31 ;  /* 0x00000008ff257819 */ /* 0x002fe4000001161f */
[----:B------:R-:W-:Y:S02]  /*25f00*/  PRMT R31, R31, 0x3340, R167 ;  /* 0x000033401f1f7816 */ /* 0x000fe400000000a7 */
[----:B------:R-:W-:Y:S02]  /*25f10*/  LOP3.LUT R165, R165, 0xffff, RZ, 0xc0, !PT ;  /* 0x0000ffffa5a57812 */ /* 0x000fe400078ec0ff */
[----:B------:R-:W-:Y:S02]  /*25f20*/  LOP3.LUT R244, R244, 0xffff, RZ, 0xc0, !PT ;  /* 0x0000fffff4f47812 */ /* 0x000fe400078ec0ff */
[----:B------:R-:W-:Y:S01]  /*25f30*/  LOP3.LUT R24, R24, 0xffff, RZ, 0xc0, !PT ;  /* 0x0000ffff18187812 */ /* 0x000fe200078ec0ff */
[----:B------:R0:W-:Y:S01]  /*25f40*/  STL [R1+0x1114], R31 ;  /* 0x0011141f01007387 */ /* 0x0001e20000100800 */
[----:B------:R-:W-:-:S02]  /*25f50*/  LOP3.LUT R242, R242, 0xffff, RZ, 0xc0, !PT ;  /* 0x0000fffff2f27812 */ /* 0x000fc400078ec0ff */
[----:B------:R-:W-:Y:S02]  /*25f60*/  PRMT R41, R244, 0x3340, R24 ;  /* 0x00003340f4297816 */ /* 0x000fe40000000018 */
[----:B------:R-:W-:Y:S02]  /*25f70*/  LOP3.LUT R26, R26, 0xffff, RZ, 0xc0, !PT ;  /* 0x0000ffff1a1a7812 */ /* 0x000fe400078ec0ff */
[----:B0-----:R-:W-:Y:S02]  /*25f80*/  PRMT R31, R29, 0x3340, R165 ;  /* 0x000033401d1f7816 */ /* 0x001fe400000000a5 */
[----:B------:R-:W-:Y:S02]  /*25f90*/  SHF.R.U32.HI R39, RZ, 0x8, R167 ;  /* 0x00000008ff277819 */ /* 0x000fe400000116a7 */
[----:B------:R-:W-:Y:S01]  /*25fa0*/  SHF.R.U32.HI R33, RZ, 0x8, R29 ;  /* 0x00000008ff217819 */ /* 0x000fe2000001161d */
[----:B------:R0:W-:Y:S01]  /*25fb0*/  STL [R1+0x1118], R31 ;  /* 0x0011181f01007387 */ /* 0x0001e20000100800 */
[----:B------:R-:W-:-:S02]  /*25fc0*/  SHF.R.U32.HI R35, RZ, 0x8, R165 ;  /* 0x00000008ff237819 */ /* 0x000fc400000116a5 */
[----:B------:R-:W-:Y:S01]  /*25fd0*/  SHF.R.U32.HI R29, RZ, 0x8, R244 ;  /* 0x00000008ff1d7819 */ /* 0x000fe200000116f4 */
[----:B------:R1:W-:Y:S01]  /*25fe0*/  STL [R1+0x1120], R41 ;  /* 0x0011202901007387 */ /* 0x0003e20000100800 */
[----:B------:R-:W-:Y:S02]  /*25ff0*/  LOP3.LUT R37, R37, 0xffff, RZ, 0xc0, !PT ;  /* 0x0000ffff25257812 */ /* 0x000fe400078ec0ff */
[----:B------:R-:W-:Y:S02]  /*26000*/  LOP3.LUT R39, R39, 0xffff, RZ, 0xc0, !PT ;  /* 0x0000ffff27277812 */ /* 0x000fe400078ec0ff */
[----:B0-----:R-:W-:Y:S02]  /*26010*/  SHF.R.U32.HI R31, RZ, 0x8, R24 ;  /* 0x00000008ff1f7819 */ /* 0x001fe40000011618 */
[----:B------:R-:W-:Y:S02]  /*26020*/  SHF.R.U32.HI R24, RZ, 0x8, R242 ;  /* 0x00000008ff187819 */ /* 0x000fe400000116f2 */
[----:B-1----:R-:W-:-:S02]  /*26030*/  PRMT R41, R242, 0x3340, R26 ;  /* 0x00003340f2297816 */ /* 0x002fc4000000001a */
[----:B------:R-:W-:Y:S02]  /*26040*/  SHF.R.U32.HI R26, RZ, 0x8, R26 ;  /* 0x00000008ff1a7819 */ /* 0x000fe4000001161a */
        /* <DEDUP_REMOVED lines=8> */
[----:B------:R-:W-:Y:S01]  /*260d0*/  PRMT R29, R29, 0x3340, R31 ;  /* 0x000033401d1d7816 */ /* 0x000fe2000000001f */
[----:B------:R-:W-:Y:S01]  /*260e0*/  STL [R1+0x114c], R41 ;  /* 0x00114c2901007387 */ /* 0x000fe20000100800 */
[----:B------:R-:W-:-:S03]  /*260f0*/  PRMT R24, R24, 0x3340, R26 ;  /* 0x0000334018187816 */ /* 0x000fc6000000001a */
[----:B------:R-:W-:Y:S04]  /*26100*/  STL [R1+0xf1c], R37 ;  /* 0x000f1c2501007387 */ /* 0x000fe80000100800 */
[----:B------:R-:W-:Y:S04]  /*26110*/  STL [R1+0xf20], R33 ;  /* 0x000f202101007387 */ /* 0x000fe80000100800 */
[----:B------:R-:W-:Y:S04]  /*26120*/  STL [R1+0xf28], R29 ;  /* 0x000f281d01007387 */ /* 0x000fe80000100800 */
[----:B------:R3:W-:Y:S01]  /*26130*/  STL [R1+0xf60], R24 ;  /* 0x000f601801007387 */ /* 0x0007e20000100800 */
[----:B--2---:R-:W-:-:S03]  /*26140*/  LOP3.LUT R26, R47, 0xffff, RZ, 0xc0, !PT ;  /* 0x0000ffff2f1a7812 */ /* 0x004fc600078ec0ff */
[----:B------:R-:W2:Y:S01]  /*26150*/  LDL.LU R47, [R1+0x61c] ;  /* 0x00061c00012f7983 */ /* 0x000ea20000300800 */
[----:B---3--:R-:W-:-:S03]  /*26160*/  LOP3.LUT R24, R45, 0xffff, RZ, 0xc0, !PT ;  /* 0x0000ffff2d187812 */ /* 0x008fc600078ec0ff */
[----:B------:R-:W3:Y:S01]  /*26170*/  LDL.LU R45, [R1+0x618] ;  /* 0x00061800012d7983 */ /* 0x000ee20000300800 */
[----:B------:R-:W-:Y:S02]  /*26180*/  F2FP.SATFINITE.E5M2.F32.PACK_AB_MERGE_C R96, R97, R96, RZ ;  /* 0x000000606160723e */ /* 0x000fe400048060ff */
[----:B----4-:R-:W-:Y:S02]  /*26190*/  LOP3.LUT R31, R49, 0xffff, RZ, 0xc0, !PT ;  /* 0x0000ffff311f7812 */ /* 0x010fe400078ec0ff */
[----:B------:R-:W-:Y:S02]  /*261a0*/  LOP3.LUT R193, R193, 0xffff, RZ, 0xc0, !PT ;  /* 0x0000ffffc1c17812 */ /* 0x000fe400078ec0ff */
[----:B------:R-:W-:Y:S02]  /*261b0*/  LOP3.LUT R199, R199, 0xffff, RZ, 0xc0, !PT ;  /* 0x0000ffffc7c77812 */ /* 0x000fe400078ec0ff */
[----:B------:R-:W-:Y:S02]  /*261c0*/  LOP3.LUT R208, R208, 0xffff, RZ, 0xc0, !PT ;  /* 0x0000ffffd0d07812 */ /* 0x000fe400078ec0ff */
[----:B------:R-:W-:-:S02]  /*261d0*/  LOP3.LUT R96, R96, 0xffff, RZ, 0xc0, !PT ;  /* 0x0000ffff60607812 */ /* 0x000fc400078ec0ff */
[----:B------:R-:W-:Y:S02]  /*261e0*/  PRMT R33, R31, 0x3340, R193 ;  /* 0x000033401f217816 */ /* 0x000fe400000000c1 */
[----:B------:R-:W-:Y:S02]  /*261f0*/  SHF.R.U32.HI R37, RZ, 0x8, R24 ;  /* 0x00000008ff257819 */ /* 0x000fe40000011618 */
[--C-:B------:R-:W-:Y:S02]  /*26200*/  PRMT R24, R24, 0x3340, R199.reuse ;  /* 0x0000334018187816 */ /* 0x100fe400000000c7 */
[----:B------:R-:W-:Y:S01]  /*26210*/  PRMT R41, R208, 0x3340, R96 ;  /* 0x00003340d0297816 */ /* 0x000fe20000000060 */
[----:B------:R0:W-:Y:S01]  /*26220*/  STL [R1+0x119c], R33 ;  /* 0x00119c2101007387 */ /* 0x0001e20000100800 */
[----:B------:R-:W-:Y:S02]  /*26230*/  LOP3.LUT R195, R195, 0xffff, RZ, 0xc0, !PT ;  /* 0x0000ffffc3c37812 */ /* 0x000fe400078ec0ff */
[----:B------:R-:W-:Y:S01]  /*26240*/  SHF.R.U32.HI R39, RZ, 0x8, R199 ;  /* 0x00000008ff277819 */ /* 0x000fe200000116c7 */
[----:B------:R1:W-:Y:S01]  /*26250*/  STL [R1+0x1194], R24 ;  /* 0x0011941801007387 */ /* 0x0003e20000100800 */
[----:B------:R-:W-:-:S02]  /*26260*/  SHF.R.U32.HI R29, RZ, 0x8, R31 ;  /* 0x00000008ff1d7819 */ /* 0x000fc4000001161f */
[----:B------:R-:W-:Y:S01]  /*26270*/  SHF.R.U32.HI R35, RZ, 0x8, R96 ;  /* 0x00000008ff237819 */ /* 0x000fe20000011660 */
[----:B------:R4:W-:Y:S01]  /*26280*/  STL [R1+0x1198], R41 ;  /* 0x0011982901007387 */ /* 0x0009e20000100800 */
[----:B------:R-:W-:Y:S02]  /*26290*/  SHF.R.U32.HI R31, RZ, 0x8, R193 ;  /* 0x00000008ff1f7819 */ /* 0x000fe400000116c1 */
[----:B0-----:R-:W-:Y:S02]  /*262a0*/  SHF.R.U32.HI R33, RZ, 0x8, R208 ;  /* 0x00000008ff217819 */ /* 0x001fe400000116d0 */
[----:B-1----:R-:W-:Y:S02]  /*262b0*/  SHF.R.U32.HI R24, RZ, 0x8, R26 ;  /* 0x00000008ff187819 */ /* 0x002fe4000001161a */
[----:B------:R-:W-:Y:S02]  /*262c0*/  LOP3.LUT R37, R37, 0xffff, RZ, 0xc0, !PT ;  /* 0x0000ffff25257812 */ /* 0x000fe400078ec0ff */
[----:B----4-:R-:W-:-:S02]  /*262d0*/  PRMT R41, R26, 0x3340, R195 ;  /* 0x000033401a297816 */ /* 0x010fc400000000c3 */
[----:B------:R-:W-:Y:S02]  /*262e0*/  SHF.R.U32.HI R26, RZ, 0x8, R195 ;  /* 0x00000008ff1a7819 */ /* 0x000fe400000116c3 */
[----:B------:R-:W-:Y:S02]  /*262f0*/  LOP3.LUT R39, R39, 0xffff, RZ, 0xc0, !PT ;  /* 0x0000ffff27277812 */ /* 0x000fe400078ec0ff */
[----:B------:R-:W-:Y:S02]  /*26300*/  LOP3.LUT R33, R33, 0xffff, RZ, 0xc0, !PT ;  /* 0x0000ffff21217812 */ /* 0x000fe400078ec0ff */
[----:B------:R-:W-:Y:S02]  /*26310*/  LOP3.LUT R35, R35, 0xffff, RZ, 0xc0, !PT ;  /* 0x0000ffff23237812 */ /* 0x000fe400078ec0ff */
[----:B------:R-:W-:Y:S02]  /*26320*/  LOP3.LUT R29, R29, 0xffff, RZ, 0xc0, !PT ;  /* 0x0000ffff1d1d7812 */ /* 0x000fe400078ec0ff */
[----:B------:R-:W-:-:S02]  /*26330*/  LOP3.LUT R31, R31, 0xffff, RZ, 0xc0, !PT ;  /* 0x0000ffff1f1f7812 */ /* 0x000fc400078ec0ff */
[----:B------:R-:W-:Y:S02]  /*26340*/  LOP3.LUT R24, R24, 0xffff, RZ, 0xc0, !PT ;  /* 0x0000ffff18187812 */ /* 0x000fe400078ec0ff */
        /* <DEDUP_REMOVED lines=15> */
[----:B------:R-:W-:Y:S02]  /*26440*/  LOP3.LUT R163, R163, 0xffff, RZ, 0xc0, !PT ;  /* 0x0000ffffa3a37812 */ /* 0x000fe400078ec0ff */
[----:B------:R-:W-:Y:S02]  /*26450*/  LOP3.LUT R161, R161, 0xffff, RZ, 0xc0, !PT ;  /* 0x0000ffffa1a17812 */ /* 0x000fe400078ec0ff */
[----:B------:R-:W-:Y:S02]  /*26460*/  LOP3.LUT R212, R212, 0xffff, RZ, 0xc0, !PT ;  /* 0x0000ffffd4d47812 */ /* 0x000fe400078ec0ff */
[----:B------:R-:W-:Y:S02]  /*26470*/  LOP3.LUT R92, R92, 0xffff, RZ, 0xc0, !PT ;  /* 0x0000ffff5c5c7812 */ /* 0x000fe400078ec0ff */
[----:B0-----:R-:W-:-:S02]  /*26480*/  LOP3.LUT R26, R28, 0xffff, RZ, 0xc0, !PT ;  /* 0x0000ffff1c1a7812 */ /* 0x001fc400078ec0ff */
[----:B------:R-:W-:Y:S02]  /*26490*/  SHF.R.U32.HI R31, RZ, 0x8, R29 ;  /* 0x00000008ff1f7819 */ /* 0x000fe4000001161d */
[----:B------:R-:W-:Y:S02]  /*264a0*/  PRMT R29, R29, 0x3340, R163 ;  /* 0x000033401d1d7816 */ /* 0x000fe400000000a3 */
[----:B------:R-:W-:Y:S02]  /*264b0*/  SHF.R.U32.HI R28, RZ, 0x8, R24 ;  /* 0x00000008ff1c7819 */ /* 0x000fe40000011618 */
[----:B------:R-:W-:Y:S02]  /*264c0*/  PRMT R24, R24, 0x3340, R161 ;  /* 0x0000334018187816 */ /* 0x000fe400000000a1 */
[----:B------:R-:W-:Y:S01]  /*264d0*/  PRMT R39, R212, 0x3340, R92 ;  /* 0x00003340d4277816 */ /* 0x000fe2000000005c */
[----:B------:R0:W-:Y:S01]  /*264e0*/  STL [R1+0x1134], R29 ;  /* 0x0011341d01007387 */ /* 0x0001e20000100800 */
[----:B------:R-:W-:-:S02]  /*264f0*/  LOP3.LUT R240, R240, 0xffff, RZ, 0xc0, !PT ;  /* 0x0000fffff0f07812 */ /* 0x000fc400078ec0ff */
[----:B------:R-:W-:Y:S01]  /*26500*/  SHF.R.U32.HI R35, RZ, 0x8, R212 ;  /* 0x00000008ff237819 */ /* 0x000fe200000116d4 */
[----:B------:R1:W-:Y:S01]  /*26510*/  STL [R1+0x113c], R24 ;  /* 0x00113c1801007387 */ /* 0x0003e20000100800 */
[----:B------:R-:W-:Y:S02]  /*26520*/  SHF.R.U32.HI R37, RZ, 0x8, R92 ;  /* 0x00000008ff257819 */ /* 0x000fe4000001165c */
[----:B------:R-:W-:Y:S01]  /*26530*/  SHF.R.U32.HI R33, RZ, 0x8, R163 ;  /* 0x00000008ff217819 */ /* 0x000fe200000116a3 */
[----:B------:R4:W-:Y:S01]  /*26540*/  STL [R1+0x1190], R39 ;  /* 0x0011902701007387 */ /* 0x0009e20000100800 */
[----:B0-----:R-:W-:Y:S02]  /*26550*/  SHF.R.U32.HI R29, RZ, 0x8, R161 ;  /* 0x00000008ff1d7819 */ /* 0x001fe400000116a1 */
[----:B------:R-:W-:Y:S02]  /*26560*/  LOP3.LUT R35, R35, 0xffff, RZ, 0xc0, !PT ;  /* 0x0000ffff23237812 */ /* 0x000fe400078ec0ff */
[----:B-1----:R-:W-:-:S02]  /*26570*/  SHF.R.U32.HI R24, RZ, 0x8, R240 ;  /* 0x00000008ff187819 */ /* 0x002fc400000116f0 */
[----:B------:R-:W-:Y:S02]  /*26580*/  LOP3.LUT R37, R37, 0xffff, RZ, 0xc0, !PT ;  /* 0x0000ffff25257812 */ /* 0x000fe400078ec0ff */
[--C-:B----4-:R-:W-:Y:S02]  /*26590*/  PRMT R39, R240, 0x3340, R26.reuse ;  /* 0x00003340f0277816 */ /* 0x110fe4000000001a */
[----:B------:R-:W-:Y:S02]  /*265a0*/  SHF.R.U32.HI R26, RZ, 0x8, R26 ;  /* 0x00000008ff1a7819 */ /* 0x000fe4000001161a */
[----:B------:R-:W-:Y:S02]  /*265b0*/  LOP3.LUT R31, R31, 0xffff, RZ, 0xc0, !PT ;  /* 0x0000ffff1f1f7812 */ /* 0x000fe400078ec0ff */
[----:B------:R-:W-:Y:S02]  /*265c0*/  LOP3.LUT R33, R33, 0xffff, RZ, 0xc0, !PT ;  /* 0x0000ffff21217812 */ /* 0x000fe400078ec0ff */
[----:B------:R-:W-:-:S02]  /*265d0*/  LOP3.LUT R28, R28, 0xffff, RZ, 0xc0, !PT ;  /* 0x0000ffff1c1c7812 */ /* 0x000fc400078ec0ff */
[----:B------:R-:W-:Y:S02]  /*265e0*/  LOP3.LUT R29, R29, 0xffff, RZ, 0xc0, !PT ;  /* 0x0000ffff1d1d7812 */ /* 0x000fe400078ec0ff */
        /* <DEDUP_REMOVED lines=8> */
[----:B------:R0:W-:Y:S04]  /*26670*/  STL [R1+0xf40], R31 ;  /* 0x000f401f01007387 */ /* 0x0001e80000100800 */
[----:B------:R-:W-:Y:S04]  /*26680*/  STL [R1+0xf44], R29 ;  /* 0x000f441d01007387 */ /* 0x000fe80000100800 */
[----:B------:R-:W-:Y:S01]  /*26690*/  STL [R1+0xf4c], R28 ;  /* 0x000f4c1c01007387 */ /* 0x000fe20000100800 */
[----:B--2---:R-:W-:-:S03]  /*266a0*/  LOP3.LUT R24, R47, 0xffff, RZ, 0xc0, !PT ;  /* 0x0000ffff2f187812 */ /* 0x004fc600078ec0ff */
[----:B------:R-:W2:Y:S01]  /*266b0*/  LDL.LU R47, [R1+0x614] ;  /* 0x00061400012f7983 */ /* 0x000ea20000300800 */
[----:B---3--:R-:W-:-:S03]  /*266c0*/  LOP3.LUT R26, R45, 0xffff, RZ, 0xc0, !PT ;  /* 0x0000ffff2d1a7812 */ /* 0x008fc600078ec0ff */
[----:B------:R-:W3:Y:S01]  /*266d0*/  LDL.LU R45, [R1+0x60c] ;  /* 0x00060c00012d7983 */ /* 0x000ee20000300800 */
[----:B------:R-:W-:Y:S02]  /*266e0*/  LOP3.LUT R188, R188, 0xffff, RZ, 0xc0, !PT ;  /* 0x0000ffffbcbc7812 */ /* 0x000fe400078ec0ff */
[----:B------:R-:W-:Y:S02]  /*266f0*/  LOP3.LUT R191, R191, 0xffff, RZ, 0xc0, !PT ;  /* 0x0000ffffbfbf7812 */ /* 0x000fe400078ec0ff */
[----:B0-----:R-:W-:Y:S02]  /*26700*/  PRMT R31, R24, 0x3340, R188 ;  /* 0x00003340181f7816 */ /* 0x001fe400000000bc */
[----:B------:R-:W-:-:S03]  /*26710*/  LOP3.LUT R238, R238, 0xffff, RZ, 0xc0, !PT ;  /* 0x0000ffffeeee7812 */ /* 0x000fc600078ec0ff */
[----:B------:R0:W-:Y:S01]  /*26720*/  STL [R1+0x1184], R31 ;  /* 0x0011841f01007387 */ /* 0x0001e20000100800 */
[----:B------:R-:W-:Y:S02]  /*26730*/  LOP3.LUT R30, R30, 0xffff, RZ, 0xc0, !PT ;  /* 0x0000ffff1e1e7812 */ /* 0x000fe400078ec0ff */
[----:B------:R-:W-:Y:S02]  /*26740*/  F2FP.SATFINITE.E5M2.F32.PACK_AB_MERGE_C R94, R95, R94, RZ ;  /* 0x0000005e5f5e723e */ /* 0x000fe400048060ff */
[----:B0-----:R-:W-:Y:S02]  /*26750*/  PRMT R31, R26, 0x3340, R191 ;  /* 0x000033401a1f7816 */ /* 0x001fe400000000bf */
[----:B------:R-:W-:-:S03]  /*26760*/  LOP3.LUT R210, R210, 0xffff, RZ, 0xc0, !PT ;  /* 0x0000ffffd2d27812 */ /* 0x000fc600078ec0ff */
[----:B------:R0:W-:Y:S01]  /*26770*/  STL [R1+0x1188], R31 ;  /* 0x0011881f01007387 */ /* 0x0001e20000100800 */
[----:B------:R-:W-:Y:S02]  /*26780*/  LOP3.LUT R94, R94, 0xffff, RZ, 0xc0, !PT ;  /* 0x0000ffff5e5e7812 */ /* 0x000fe400078ec0ff */
[----:B------:R-:W-:Y:S02]  /*26790*/  SHF.R.U32.HI R33, RZ, 0x8, R238 ;  /* 0x00000008ff217819 */ /* 0x000fe400000116ee */
[--C-:B------:R-:W-:Y:S02]  /*267a0*/  SHF.R.U32.HI R35, RZ, 0x8, R30.reuse ;  /* 0x00000008ff237819 */ /* 0x100fe4000001161e */
        /* <DEDUP_REMOVED lines=25> */
[----:B------:R1:W-:Y:S01]  /*26940*/  STL [R1+0xfac], R28 ;  /* 0x000fac1c01007387 */ /* 0x0003e20000100800 */
[----:B--2---:R-:W-:-:S03]  /*26950*/  LOP3.LUT R26, R47, 0xffff, RZ, 0xc0, !PT ;  /* 0x0000ffff2f1a7812 */ /* 0x004fc600078ec0ff */
[----:B------:R-:W2:Y:S01]  /*26960*/  LDL.LU R47, [R1+0x474] ;  /* 0x00047400012f7983 */ /* 0x000ea20000300800 */
[----:B---3--:R-:W-:-:S03]  /*26970*/  LOP3.LUT R24, R45, 0xffff, RZ, 0xc0, !PT ;  /* 0x0000ffff2d187812 */ /* 0x008fc600078ec0ff */
[----:B------:R-:W3:Y:S01]  /*26980*/  LDL.LU R45, [R1+0x470] ;  /* 0x00047000012d7983 */ /* 0x000ee20000300800 */
[----:B------:R-:W-:Y:S02]  /*26990*/  LOP3.LUT R159, R159, 0xffff, RZ, 0xc0, !PT ;  /* 0x0000ffff9f9f7812 */ /* 0x000fe400078ec0ff */
[----:B------:R-:W-:Y:S02]  /*269a0*/  F2FP.SATFINITE.E5M2.F32.PACK_AB_MERGE_C R88, R89, R88, RZ ;  /* 0x000000585958723e */ /* 0x000fe400048060ff */
[----:B0-----:R-:W-:Y:S02]  /*269b0*/  SHF.R.U32.HI R30, RZ, 0x8, R26 ;  /* 0x00000008ff1e7819 */ /* 0x001fe4000001161a */
[----:B------:R-:W-:Y:S02]  /*269c0*/  PRMT R26, R26, 0x3340, R159 ;  /* 0x000033401a1a7816 */ /* 0x000fe4000000009f */
[----:B------:R-:W-:Y:S02]  /*269d0*/  LOP3.LUT R157, R157, 0xffff, RZ, 0xc0, !PT ;  /* 0x0000ffff9d9d7812 */ /* 0x000fe400078ec0ff */
[----:B------:R-:W-:-:S02]  /*269e0*/  LOP3.LUT R214, R214, 0xffff, RZ, 0xc0, !PT ;  /* 0x0000ffffd6d67812 */ /* 0x000fc400078ec0ff */
[----:B------:R-:W-:Y:S01]  /*269f0*/  LOP3.LUT R88, R88, 0xffff, RZ, 0xc0, !PT ;  /* 0x0000ffff58587812 */ /* 0x000fe200078ec0ff */
[----:B------:R0:W-:Y:S01]  /*26a00*/  STL [R1+0x110c], R26 ;  /* 0x00110c1a01007387 */ /* 0x0001e20000100800 */
[----:B-1----:R-:W-:Y:S02]  /*26a10*/  SHF.R.U32.HI R28, RZ, 0x8, R24 ;  /* 0x00000008ff1c7819 */ /* 0x002fe40000011618 */
[----:B------:R-:W-:Y:S02]  /*26a20*/  PRMT R24, R24, 0x3340, R157 ;  /* 0x0000334018187816 */ /* 0x000fe4000000009d */
[----:B------:R-:W-:Y:S02]  /*26a30*/  LOP3.LUT R236, R236, 0xffff, RZ, 0xc0, !PT ;  /* 0x0000ffffecec7812 */ /* 0x000fe400078ec0ff */
[----:B------:R-:W-:Y:S02]  /*26a40*/  LOP3.LUT R32, R32, 0xffff, RZ, 0xc0, !PT ;  /* 0x0000ffff20207812 */ /* 0x000fe400078ec0ff */
[----:B0-----:R-:W-:Y:S01]  /*26a50*/  PRMT R26, R214, 0x3340, R88 ;  /* 0x00003340d61a7816 */ /* 0x001fe20000000058 */
[----:B------:R0:W-:Y:S01]  /*26a60*/  STL [R1+0x111c], R24 ;  /* 0x00111c1801007387 */ /* 0x0001e20000100800 */
[----:B------:R-:W-:-:S02]  /*26a70*/  SHF.R.U32.HI R35, RZ, 0x8, R214 ;  /* 0x00000008ff237819 */ /* 0x000fc400000116d6 */
[----:B------:R-:W-:Y:S01]  /*26a80*/  SHF.R.U32.HI R33, RZ, 0x8, R88 ;  /* 0x00000008ff217819 */ /* 0x000fe20000011658 */
[----:B------:R1:W-:Y:S01]  /*26a90*/  STL [R1+0x1180], R26 ;  /* 0x0011801a01007387 */ /* 0x0003e20000100800 */
[----:B------:R-:W-:Y:S02]  /*26aa0*/  SHF.R.U32.HI R31, RZ, 0x8, R159 ;  /* 0x00000008ff1f7819 */ /* 0x000fe4000001169f */
[----:B------:R-:W-:Y:S02]  /*26ab0*/  SHF.R.U32.HI R29, RZ, 0x8, R157 ;  /* 0x00000008ff1d7819 */ /* 0x000fe4000001169d */
[----:B------:R-:W-:Y:S02]  /*26ac0*/  PRMT R37, R236, 0x3340, R32 ;  /* 0x00003340ec257816 */ /* 0x000fe40000000020 */
[----:B0-----:R-:W-:Y:S02]  /*26ad0*/  SHF.R.U32.HI R24, RZ, 0x8, R236 ;  /* 0x00000008ff187819 */ /* 0x001fe400000116ec */
[----:B------:R-:W-:-:S02]  /*26ae0*/  LOP3.LUT R33, R33, 0xffff, RZ, 0xc0, !PT ;  /* 0x0000ffff21217812 */ /* 0x000fc400078ec0ff */
[----:B-1----:R-:W-:Y:S02]  /*26af0*/  SHF.R.U32.HI R26, RZ, 0x8, R32 ;  /* 0x00000008ff1a7819 */ /* 0x002fe40000011620 */
        /* <DEDUP_REMOVED lines=21> */
[----:B0-----:R-:W-:Y:S02]  /*26c50*/  SHF.R.U32.HI R30, RZ, 0x8, R26 ;  /* 0x00000008ff1e7819 */ /* 0x001fe4000001161a */
[----:B------:R-:W-:Y:S02]  /*26c60*/  PRMT R26, R26, 0x3340, R184 ;  /* 0x000033401a1a7816 */ /* 0x000fe400000000b8 */
[----:B------:R-:W-:Y:S02]  /*26c70*/  LOP3.LUT R186, R186, 0xffff, RZ, 0xc0, !PT ;  /* 0x0000ffffbaba7812 */ /* 0x000fe400078ec0ff */
[----:B------:R-:W-:Y:S02]  /*26c80*/  LOP3.LUT R234, R234, 0xffff, RZ, 0xc0, !PT ;  /* 0x0000ffffeaea7812 */ /* 0x000fe400078ec0ff */
[----:B------:R-:W-:Y:S01]  /*26c90*/  LOP3.LUT R34, R34, 0xffff, RZ, 0xc0, !PT ;  /* 0x0000ffff22227812 */ /* 0x000fe200078ec0ff */
[----:B------:R0:W-:Y:S01]  /*26ca0*/  STL [R1+0x1174], R26 ;  /* 0x0011741a01007387 */ /* 0x0001e20000100800 */
[----:B-1----:R-:W-:-:S02]  /*26cb0*/  SHF.R.U32.HI R28, RZ, 0x8, R24 ;  /* 0x00000008ff1c7819 */ /* 0x002fc40000011618 */
[----:B------:R-:W-:Y:S02]  /*26cc0*/  PRMT R24, R24, 0x3340, R186 ;  /* 0x0000334018187816 */ /* 0x000fe400000000ba */
[----:B------:R-:W-:Y:S02]  /*26cd0*/  LOP3.LUT R218, R218, 0xffff, RZ, 0xc0, !PT ;  /* 0x0000ffffdada7812 */ /* 0x000fe400078ec0ff */
[----:B------:R-:W-:Y:S02]  /*26ce0*/  LOP3.LUT R84, R84, 0xffff, RZ, 0xc0, !PT ;  /* 0x0000ffff54547812 */ /* 0x000fe400078ec0ff */
[----:B0-----:R-:W-:Y:S01]  /*26cf0*/  PRMT R26, R234, 0x3340, R34 ;  /* 0x00003340ea1a7816 */ /* 0x001fe20000000022 */
[----:B------:R0:W-:Y:S01]  /*26d00*/  STL [R1+0x1178], R24 ;  /* 0x0011781801007387 */ /* 0x0001e20000100800 */
[----:B------:R-:W-:Y:S02]  /*26d10*/  SHF.R.U32.HI R32, RZ, 0x8, R234 ;  /* 0x00000008ff207819 */ /* 0x000fe400000116ea */
[----:B------:R-:W-:Y:S01]  /*26d20*/  SHF.R.U32.HI R33, RZ, 0x8, R34 ;  /* 0x00000008ff217819 */ /* 0x000fe20000011622 */
[----:B------:R1:W-:Y:S01]  /*26d30*/  STL [R1+0x10fc], R26 ;  /* 0x0010fc1a01007387 */ /* 0x0003e20000100800 */
[----:B------:R-:W-:-:S02]  /*26d40*/  SHF.R.U32.HI R31, RZ, 0x8, R184 ;  /* 0x00000008ff1f7819 */ /* 0x000fc400000116b8 */
[----:B------:R-:W-:Y:S02]  /*26d50*/  SHF.R.U32.HI R29, RZ, 0x8, R186 ;  /* 0x00000008ff1d7819 */ /* 0x000fe400000116ba */
[----:B------:R-:W-:Y:S02]  /*26d60*/  LOP3.LUT R32, R32, 0xffff, RZ, 0xc0, !PT ;  /* 0x0000ffff20207812 */ /* 0x000fe400078ec0ff */
[----:B0-----:R-:W-:Y:S02]  /*26d70*/  SHF.R.U32.HI R24, RZ, 0x8, R218 ;  /* 0x00000008ff187819 */ /* 0x001fe400000116da */
[----:B------:R-:W-:Y:S02]  /*26d80*/  LOP3.LUT R33, R33, 0xffff, RZ, 0xc0, !PT ;  /* 0x0000ffff21217812 */ /* 0x000fe400078ec0ff */
[----:B-1----:R-:W-:Y:S02]  /*26d90*/  SHF.R.U32.HI R26, RZ, 0x8, R84 ;  /* 0x00000008ff1a7819 */ /* 0x002fe40000011654 */
        /* <DEDUP_REMOVED lines=38> */
[----:B0-----:R-:W-:Y:S02]  /*27000*/  SHF.R.U32.HI R24, RZ, 0x8, R232 ;  /* 0x00000008ff187819 */ /* 0x001fe400000116e8 */
[----:B------:R-:W-:Y:S02]  /*27010*/  LOP3.LUT R32, R32, 0xffff, RZ, 0xc0, !PT ;  /* 0x0000ffff20207812 */ /* 0x000fe400078ec0ff */
[----:B-1----:R-:W-:Y:S02]  /*27020*/  SHF.R.U32.HI R26, RZ, 0x8, R36 ;  /* 0x00000008ff1a7819 */ /* 0x002fe40000011624 */
[----:B------:R-:W-:Y:S02]  /*27030*/  LOP3.LUT R33, R33, 0xffff, RZ, 0xc0, !PT ;  /* 0x0000ffff21217812 */ /* 0x000fe400078ec0ff */
[----:B------:R-:W-:-:S02]  /*27040*/  LOP3.LUT R28, R28, 0xffff, RZ, 0xc0, !PT ;  /* 0x0000ffff1c1c7812 */ /* 0x000fc400078ec0ff */
[----:B------:R-:W-:Y:S02]  /*27050*/  LOP3.LUT R30, R30, 0xffff, RZ, 0xc0, !PT ;  /* 0x0000ffff1e1e7812 */ /* 0x000fe400078ec0ff */
[----:B------:R-:W-:Y:S02]  /*27060*/  LOP3.LUT R31, R31, 0xffff, RZ, 0xc0, !PT ;  /* 0x0000ffff1f1f7812 */ /* 0x000fe400078ec0ff */
[----:B------:R-:W-:Y:S02]  /*27070*/  LOP3.LUT R29, R29, 0xffff, RZ, 0xc0, !PT ;  /* 0x0000ffff1d1d7812 */ /* 0x000fe400078ec0ff */
[----:B------:R-:W-:Y:S02]  /*27080*/  LOP3.LUT R24, R24, 0xffff, RZ, 0xc0, !PT ;  /* 0x0000ffff18187812 */ /* 0x000fe400078ec0ff */
[----:B------:R-:W-:Y:S02]  /*27090*/  LOP3.LUT R26, R26, 0xffff, RZ, 0xc0, !PT ;  /* 0x0000ffff1a1a7812 */ /* 0x000fe400078ec0ff */
[----:B------:R-:W-:-:S02]  /*270a0*/  PRMT R34, R232, 0x3340, R36 ;  /* 0x00003340e8227816 */ /* 0x000fc40000000024 */
[----:B------:R-:W-:Y:S02]  /*270b0*/  PRMT R32, R32, 0x3340, R33 ;  /* 0x0000334020207816 */ /* 0x000fe40000000021 */
[----:B------:R-:W-:Y:S02]  /*270c0*/  PRMT R30, R30, 0x3340, R31 ;  /* 0x000033401e1e7816 */ /* 0x000fe4000000001f */
[----:B------:R-:W-:Y:S02]  /*270d0*/  PRMT R29, R28, 0x3340, R29 ;  /* 0x000033401c1d7816 */ /* 0x000fe4000000001d */
[----:B------:R-:W-:Y:S01]  /*270e0*/  PRMT R28, R24, 0x3340, R26 ;  /* 0x00003340181c7816 */ /* 0x000fe2000000001a */
[----:B------:R-:W-:Y:S01]  /*270f0*/  STL [R1+0x1108], R34 ;  /* 0x0011082201007387 */ /* 0x000fe20000100800 */
[----:B------:R-:W-:-:S03]  /*27100*/  LOP3.LUT R180, R180, 0xffff, RZ, 0xc0, !PT ;  /* 0x0000ffffb4b47812 */ /* 0x000fc600078ec0ff */
[----:B------:R0:W-:Y:S04]  /*27110*/  STL [R1+0xf8c], R32 ;  /* 0x000f8c2001007387 */ /* 0x0001e80000100800 */
[----:B------:R-:W-:Y:S01]  /*27120*/  STL [R1+0xf0c], R30 ;  /* 0x000f0c1e01007387 */ /* 0x000fe20000100800 */
[----:B------:R-:W-:Y:S02]  /*27130*/  LOP3.LUT R230, R230, 0xffff, RZ, 0xc0, !PT ;  /* 0x0000ffffe6e67812 */ /* 0x000fe400078ec0ff */
[----:B------:R-:W-:Y:S01]  /*27140*/  LOP3.LUT R38, R38, 0xffff, RZ, 0xc0, !PT ;  /* 0x0000ffff26267812 */ /* 0x000fe200078ec0ff */
[----:B------:R1:W-:Y:S04]  /*27150*/  STL [R1+0xf10], R29 ;  /* 0x000f101d01007387 */ /* 0x0003e80000100800 */
[----:B------:R-:W-:Y:S01]  /*27160*/  STL [R1+0xf14], R28 ;  /* 0x000f141c01007387 */ /* 0x000fe20000100800 */
[----:B------:R-:W-:-:S02]  /*27170*/  LOP3.LUT R182, R182, 0xffff, RZ, 0xc0, !PT ;  /* 0x0000ffffb6b67812 */ /* 0x000fc400078ec0ff */
[----:B------:R-:W-:Y:S02]  /*27180*/  LOP3.LUT R220, R220, 0xffff, RZ, 0xc0, !PT ;  /* 0x0000ffffdcdc7812 */ /* 0x000fe400078ec0ff */
[----:B------:R-:W-:Y:S02]  /*27190*/  LOP3.LUT R80, R80, 0xffff, RZ, 0xc0, !PT ;  /* 0x0000ffff50507812 */ /* 0x000fe400078ec0ff */
[----:B0-----:R-:W-:Y:S02]  /*271a0*/  SHF.R.U32.HI R32, RZ, 0x8, R230 ;  /* 0x00000008ff207819 */ /* 0x001fe400000116e6 */
[----:B------:R-:W-:Y:S02]  /*271b0*/  SHF.R.U32.HI R33, RZ, 0x8, R38 ;  /* 0x00000008ff217819 */ /* 0x000fe40000011626 */
[----:B------:R-:W-:Y:S02]  /*271c0*/  SHF.R.U32.HI R31, RZ, 0x8, R180 ;  /* 0x00000008ff1f7819 */ /* 0x000fe400000116b4 */
[----:B-1----:R-:W-:-:S02]  /*271d0*/  SHF.R.U32.HI R29, RZ, 0x8, R182 ;  /* 0x00000008ff1d7819 */ /* 0x002fc400000116b6 */
[----:B------:R-:W-:Y:S02]  /*271e0*/  LOP3.LUT R32, R32, 0xffff, RZ, 0xc0, !PT ;  /* 0x0000ffff20207812 */ /* 0x000fe400078ec0ff */
[----:B------:R-:W-:Y:S02]  /*271f0*/  LOP3.LUT R33, R33, 0xffff, RZ, 0xc0, !PT ;  /* 0x0000ffff21217812 */ /* 0x000fe400078ec0ff */
[----:B------:R-:W-:Y:S02]  /*27200*/  LOP3.LUT R31, R31, 0xffff, RZ, 0xc0, !PT ;  /* 0x0000ffff1f1f7812 */ /* 0x000fe400078ec0ff */
[----:B------:R-:W-:Y:S02]  /*27210*/  LOP3.LUT R29, R29, 0xffff, RZ, 0xc0, !PT ;  /* 0x0000ffff1d1d7812 */ /* 0x000fe400078ec0ff */
[----:B------:R-:W-:Y:S02]  /*27220*/  PRMT R34, R220, 0x3340, R80 ;  /* 0x00003340dc227816 */ /* 0x000fe40000000050 */
[----:B------:R-:W-:-:S02]  /*27230*/  PRMT R32, R32, 0x3340, R33 ;  /* 0x0000334020207816 */ /* 0x000fc40000000021 */
[----:B--2---:R-:W-:Y:S02]  /*27240*/  LOP3.LUT R26, R47, 0xffff, RZ, 0xc0, !PT ;  /* 0x0000ffff2f1a7812 */ /* 0x004fe400078ec0ff */
[----:B------:R-:W2:Y:S02]  /*27250*/  LDL.LU R47, [R1+0x600] ;  /* 0x00060000012f7983 */ /* 0x000ea40000300800 */
[----:B------:R-:W-:Y:S02]  /*27260*/  SHF.R.U32.HI R30, RZ, 0x8, R26 ;  /* 0x00000008ff1e7819 */ /* 0x000fe4000001161a */
[----:B------:R-:W-:Y:S02]  /*27270*/  PRMT R26, R26, 0x3340, R180 ;  /* 0x000033401a1a7816 */ /* 0x000fe400000000b4 */
[----:B---3--:R-:W-:Y:S02]  /*27280*/  LOP3.LUT R24, R45, 0xffff, RZ, 0xc0, !PT ;  /* 0x0000ffff2d187812 */ /* 0x008fe400078ec0ff */
[----:B------:R-:W3:Y:S04]  /*27290*/  LDL.LU R45, [R1+0x480] ;  /* 0x00048000012d7983 */ /* 0x000ee80000300800 */
[----:B------:R0:W-:Y:S02]  /*272a0*/  STL [R1+0x1164], R26 ;  /* 0x0011641a01007387 */ /* 0x0001e40000100800 */
[----:B0-----:R-:W-:-:S05]  /*272b0*/  PRMT R26, R230, 0x3340, R38 ;  /* 0x00003340e61a7816 */ /* 0x001fca0000000026 */
[----:B------:R0:W-:Y:S01]  /*272c0*/  STL [R1+0x10f4], R26 ;  /* 0x0010f41a01007387 */ /* 0x0001e20000100800 */
[----:B------:R-:W-:Y:S02]  /*272d0*/  SHF.R.U32.HI R28, RZ, 0x8, R24 ;  /* 0x00000008ff1c7819 */ /* 0x000fe40000011618 */
[----:B0-----:R-:W-:Y:S02]  /*272e0*/  PRMT R26, R24, 0x3340, R182 ;  /* 0x00003340181a7816 */ /* 0x001fe400000000b6 */
[----:B------:R-:W-:-:S03]  /*272f0*/  SHF.R.U32.HI R24, RZ, 0x8, R220 ;  /* 0x00000008ff187819 */ /* 0x000fc600000116dc */
[----:B------:R0:W-:Y:S01]  /*27300*/  STL [R1+0x1168], R26 ;  /* 0x0011681a01007387 */ /* 0x0001e20000100800 */
[----:B------:R-:W-:Y:S02]  /*27310*/  LOP3.LUT R30, R30, 0xffff, RZ, 0xc0, !PT ;  /* 0x0000ffff1e1e7812 */ /* 0x000fe400078ec0ff */
[----:B------:R-:W-:Y:S02]  /*27320*/  LOP3.LUT R28, R28, 0xffff, RZ, 0xc0, !PT ;  /* 0x0000ffff1c1c7812 */ /* 0x000fe400078ec0ff */
[----:B------:R-:W-:Y:S02]  /*27330*/  LOP3.LUT R24, R24, 0xffff, RZ, 0xc0, !PT ;  /* 0x0000ffff18187812 */ /* 0x000fe400078ec0ff */
[----:B0-----:R-:W-:Y:S02]  /*27340*/  SHF.R.U32.HI R26, RZ, 0x8, R80 ;  /* 0x00000008ff1a7819 */ /* 0x001fe40000011650 */
[----:B------:R-:W-:Y:S02]  /*27350*/  PRMT R30, R30, 0x3340, R31 ;  /* 0x000033401e1e7816 */ /* 0x000fe4000000001f */
[----:B------:R-:W-:-:S02]  /*27360*/  LOP3.LUT R26, R26, 0xffff, RZ, 0xc0, !PT ;  /* 0x0000ffff1a1a7812 */ /* 0x000fc400078ec0ff */
[----:B------:R-:W-:Y:S01]  /*27370*/  PRMT R28, R28, 0x3340, R29 ;  /* 0x000033401c1c7816 */ /* 0x000fe2000000001d */
[----:B------:R-:W-:Y:S01]  /*27380*/  STL [R1+0x116c], R34 ;  /* 0x00116c2201007387 */ /* 0x000fe20000100800 */
[----:B------:R-:W-:-:S03]  /*27390*/  PRMT R24, R24, 0x3340, R26 ;  /* 0x0000334018187816 */ /* 0x000fc6000000001a */
[----:B------:R-:W-:Y:S04]  /*273a0*/  STL [R1+0xf04], R32 ;  /* 0x000f042001007387 */ /* 0x000fe80000100800 */
[----:B------:R-:W-:Y:S04]  /*273b0*/  STL [R1+0xf7c], R30 ;  /* 0x000f7c1e01007387 */ /* 0x000fe80000100800 */
[----:B------:R-:W-:Y:S04]  /*273c0*/  STL [R1+0xf80], R28 ;  /* 0x000f801c01007387 */ /* 0x000fe80000100800 */
[----:B------:R2:W-:Y:S04]  /*273d0*/  STL [R1+0xf84], R24 ;  /* 0x000f841801007387 */ /* 0x0005e80000100800 */
[----:B------:R-:W4:Y:S01]  /*273e0*/  LDL.LU R49, [R1+0x610] ;  /* 0x0006100001317983 */ /* 0x000f220000300800 */
[----:B------:R-:W-:-:S02]  /*273f0*/  LOP3.LUT R176, R176, 0xffff, RZ, 0xc0, !PT ;  /* 0x0000ffffb0b07812 */ /* 0x000fc400078ec0ff */
[----:B------:R-:W-:Y:S02]  /*27400*/  LOP3.LUT R29, R23, 0xffff, RZ, 0xc0, !PT ;  /* 0x0000ffff171d7812 */ /* 0x000fe400078ec0ff */
[----:B--2---:R-:W-:Y:S02]  /*27410*/  LOP3.LUT R24, R47, 0xffff, RZ, 0xc0, !PT ;  /* 0x0000ffff2f187812 */ /* 0x004fe400078ec0ff */
[----:B---3--:R-:W-:-:S04]  /*27420*/  LOP3.LUT R28, R45, 0xffff, RZ, 0xc0, !PT ;  /* 0x0000ffff2d1c7812 */ /* 0x008fc800078ec0ff */
[----:B------:R-:W-:Y:S02]  /*27430*/  PRMT R30, R28, 0x3340, R176 ;  /* 0x000033401c1e7816 */ /* 0x000fe400000000b0 */
[----:B------:R-:W-:Y:S02]  /*27440*/  SHF.R.U32.HI R26, RZ, 0x8, R28 ;  /* 0x00000008ff1a7819 */ /* 0x000fe4000001161c */
[----:B------:R-:W-:Y:S01]  /*27450*/  SHF.R.U32.HI R28, RZ, 0x8, R176 ;  /* 0x00000008ff1c7819 */ /* 0x000fe200000116b0 */
[----:B------:R0:W-:Y:S01]  /*27460*/  STL [R1+0x1160], R30 ;  /* 0x0011601e01007387 */ /* 0x0001e20000100800 */
[----:B------:R-:W-:Y:S02]  /*27470*/  SHF.R.U32.HI R23, RZ, 0x8, R24 ;  /* 0x00000008ff177819 */ /* 0x000fe40000011618 */
[----:B------:R-:W-:Y:S02]  /*27480*/  LOP3.LUT R26, R26, 0xffff, RZ, 0xc0, !PT ;  /* 0x0000ffff1a1a7812 */ /* 0x000fe400078ec0ff */
[----:B------:R-:W-:-:S02]  /*27490*/  LOP3.LUT R28, R28, 0xffff, RZ, 0xc0, !PT ;  /* 0x0000ffff1c1c7812 */ /* 0x000fc400078ec0ff */
[--C-:B0-----:R-:W-:Y:S02]  /*274a0*/  PRMT R30, R24, 0x3340, R29.reuse ;  /* 0x00003340181e7816 */ /* 0x101fe4000000001d */
[----:B------:R-:W-:Y:S02]  /*274b0*/  SHF.R.U32.HI R24, RZ, 0x8, R29 ;  /* 0x00000008ff187819 */ /* 0x000fe4000001161d */
[----:B------:R-:W-:Y:S02]  /*274c0*/  LOP3.LUT R23, R23, 0xffff, RZ, 0xc0, !PT ;  /* 0x0000ffff17177812 */ /* 0x000fe400078ec0ff */
[----:B------:R-:W-:Y:S02]  /*274d0*/  LOP3.LUT R24, R24, 0xffff, RZ, 0xc0, !PT ;  /* 0x0000ffff18187812 */ /* 0x000fe400078ec0ff */
[----:B------:R-:W-:Y:S02]  /*274e0*/  PRMT R26, R26, 0x3340, R28 ;  /* 0x000033401a1a7816 */ /* 0x000fe4000000001c */
[----:B------:R-:W-:Y:S01]  /*274f0*/  PRMT R23, R23, 0x3340, R24 ;  /* 0x0000334017177816 */ /* 0x000fe20000000018 */
[----:B------:R-:W-:Y:S04]  /*27500*/  STL [R1+0x10f0], R30 ;  /* 0x0010f01e01007387 */ /* 0x000fe80000100800 */
[----:B------:R-:W-:Y:S04]  /*27510*/  STL [R1+0xf78], R26 ;  /* 0x000f781a01007387 */ /* 0x000fe80000100800 */
[----:B------:R4:W-:Y:S02]  /*27520*/  STL [R1+0xefc], R23 ;  /* 0x000efc1701007387 */ /* 0x0009e40000100800 */
[----:B----4-:R-:W-:-:S02]  /*27530*/  LOP3.LUT R23, R49, 0xffff, RZ, 0xc0, !PT ;  /* 0x0000ffff31177812 */ /* 0x010fc400078ec0ff */
[----:B------:R-:W2:Y:S01]  /*27540*/  LDL.LU R49, [R1+0x484] ;  /* 0x0004840001317983 */ /* 0x000ea20000300800 */
[----:B------:R-:W-:Y:S02]  /*27550*/  LOP3.LUT R21, R21, 0xffff, RZ, 0xc0, !PT ;  /* 0x0000ffff15157812 */ /* 0x000fe400078ec0ff */
[----:B------:R-:W-:Y:S02]  /*27560*/  SHF.R.U32.HI R24, RZ, 0x8, R23 ;  /* 0x00000008ff187819 */ /* 0x000fe40000011617 */
[--C-:B------:R-:W-:Y:S02]  /*27570*/  PRMT R23, R23, 0x3340, R21.reuse ;  /* 0x0000334017177816 */ /* 0x100fe40000000015 */
[----:B------:R-:W-:Y:S02]  /*27580*/  SHF.R.U32.HI R26, RZ, 0x8, R21 ;  /* 0x00000008ff1a7819 */ /* 0x000fe40000011615 */
[----:B------:R-:W-:Y:S02]  /*27590*/  LOP3.LUT R228, R228, 0xffff, RZ, 0xc0, !PT ;  /* 0x0000ffffe4e47812 */ /* 0x000fe400078ec0ff */
[----:B------:R-:W-:Y:S01]  /*275a0*/  LOP3.LUT R40, R40, 0xffff, RZ, 0xc0, !PT ;  /* 0x0000ffff28287812 */ /* 0x000fe200078ec0ff */
[----:B------:R0:W-:Y:S01]  /*275b0*/  STL [R1+0x10e4], R23 ;  /* 0x0010e41701007387 */ /* 0x0001e20000100800 */
[----:B------:R-:W-:-:S02]  /*275c0*/  LOP3.LUT R24, R24, 0xffff, RZ, 0xc0, !PT ;  /* 0x0000ffff18187812 */ /* 0x000fc400078ec0ff */
[----:B------:R-:W-:Y:S02]  /*275d0*/  LOP3.LUT R26, R26, 0xffff, RZ, 0xc0, !PT ;  /* 0x0000ffff1a1a7812 */ /* 0x000fe400078ec0ff */
[----:B------:R-:W-:Y:S02]  /*275e0*/  SHF.R.U32.HI R21, RZ, 0x8, R228 ;  /* 0x00000008ff157819 */ /* 0x000fe400000116e4 */
[--C-:B------:R-:W-:Y:S02]  /*275f0*/  PRMT R28, R228, 0x3340, R40.reuse ;  /* 0x00003340e41c7816 */ /* 0x100fe40000000028 */
[----:B0-----:R-:W-:Y:S02]  /*27600*/  SHF.R.U32.HI R23, RZ, 0x8, R40 ;  /* 0x00000008ff177819 */ /* 0x001fe40000011628 */
[----:B------:R-:W-:Y:S02]  /*27610*/  PRMT R24, R24, 0x3340, R26 ;  /* 0x0000334018187816 */ /* 0x000fe4000000001a */
[----:B------:R-:W-:-:S02]  /*27620*/  LOP3.LUT R21, R21, 0xffff, RZ, 0xc0, !PT ;  /* 0x0000ffff15157812 */ /* 0x000fc400078ec0ff */
[----:B------:R-:W-:Y:S02]  /*27630*/  LOP3.LUT R23, R23, 0xffff, RZ, 0xc0, !PT ;  /* 0x0000ffff17177812 */ /* 0x000fe400078ec0ff */
[----:B------:R-:W-:Y:S02]  /*27640*/  LOP3.LUT R226, R226, 0xffff, RZ, 0xc0, !PT ;  /* 0x0000ffffe2e27812 */ /* 0x000fe400078ec0ff */
[----:B------:R-:W-:Y:S01]  /*27650*/  LOP3.LUT R42, R42, 0xffff, RZ, 0xc0, !PT ;  /* 0x0000ffff2a2a7812 */ /* 0x000fe200078ec0ff */
[----:B------:R0:W-:Y:S01]  /*27660*/  STL [R1+0x10ec], R28 ;  /* 0x0010ec1c01007387 */ /* 0x0001e20000100800 */
[----:B------:R-:W-:Y:S02]  /*27670*/  PRMT R21, R21, 0x3340, R23 ;  /* 0x0000334015157816 */ /* 0x000fe40000000017 */
[----:B------:R-:W-:Y:S01]  /*27680*/  SHF.R.U32.HI R26, RZ, 0x8, R42 ;  /* 0x00000008ff1a7819 */ /* 0x000fe2000001162a */
[----:B------:R1:W-:Y:S01]  /*27690*/  STL [R1+0xef0], R24 ;  /* 0x000ef01801007387 */ /* 0x0003e20000100800 */
[----:B------:R-:W-:-:S02]  /*276a0*/  LOP3.LUT R178, R178, 0xffff, RZ, 0xc0, !PT ;  /* 0x0000ffffb2b27812 */ /* 0x000fc400078ec0ff */
[----:B------:R-:W-:Y:S02]  /*276b0*/  LOP3.LUT R26, R26, 0xffff, RZ, 0xc0, !PT ;  /* 0x0000ffff1a1a7812 */ /* 0x000fe400078ec0ff */
[----:B0-----:R-:W-:Y:S02]  /*276c0*/  PRMT R28, R226, 0x3340, R42 ;  /* 0x00003340e21c7816 */ /* 0x001fe4000000002a */
[----:B-1----:R-:W-:Y:S01]  /*276d0*/  SHF.R.U32.HI R24, RZ, 0x8, R226 ;  /* 0x00000008ff187819 */ /* 0x002fe200000116e2 */
[----:B------:R-:W-:Y:S03]  /*276e0*/  STL [R1+0xef4], R21 ;  /* 0x000ef41501007387 */ /* 0x000fe60000100800 */
[----:B------:R-:W-:Y:S01]  /*276f0*/  LOP3.LUT R24, R24, 0xffff, RZ, 0xc0, !PT ;  /* 0x0000ffff18187812 */ /* 0x000fe200078ec0ff */
[----:B------:R0:W-:Y:S03]  /*27700*/  STL [R1+0x10d8], R28 ;  /* 0x0010d81c01007387 */ /* 0x0001e60000100800 */
[----:B------:R-:W-:-:S02]  /*27710*/  PRMT R24, R24, 0x3340, R26 ;  /* 0x0000334018187816 */ /* 0x000fc4000000001a */
[----:B--2---:R-:W-:-:S04]  /*27720*/  LOP3.LUT R23, R49, 0xffff, RZ, 0xc0, !PT ;  /* 0x0000ffff31177812 */ /* 0x004fc800078ec0ff */
[----:B0-----:R-:W-:-:S05]  /*27730*/  PRMT R28, R23, 0x3340, R178 ;  /* 0x00003340171c7816 */ /* 0x001fca00000000b2 */
[----:B------:R-:W-:Y:S04]  /*27740*/  STL [R1+0x115c], R28 ;  /* 0x00115c1c01007387 */ /* 0x000fe80000100800 */
[----:B------:R0:W-:Y:S04]  /*27750*/  STL [R1+0xee4], R24 ;  /* 0x000ee41801007387 */ /* 0x0001e80000100800 */
[----:B------:R-:W2:Y:S04]  /*27760*/  LDL.LU R51, [R1+0x62c] ;  /* 0x00062c0001337983 */ /* 0x000ea80000300800 */
[----:B------:R-:W3:Y:S01]  /*27770*/  LDL.LU R49, [R1+0x628] ;  /* 0x0006280001317983 */ /* 0x000ee20000300800 */
[----:B------:R-:W-:-:S02]  /*27780*/  SHF.R.U32.HI R21, RZ, 0x8, R23 ;  /* 0x00000008ff157819 */ /* 0x000fc40000011617 */
[----:B------:R-:W-:Y:S02]  /*27790*/  SHF.R.U32.HI R23, RZ, 0x8, R178 ;  /* 0x00000008ff177819 */ /* 0x000fe400000116b2 */
[----:B------:R-:W-:Y:S02]  /*277a0*/  LOP3.LUT R21, R21, 0xffff, RZ, 0xc0, !PT ;  /* 0x0000ffff15157812 */ /* 0x000fe400078ec0ff */
[----:B------:R-:W-:Y:S02]  /*277b0*/  LOP3.LUT R23, R23, 0xffff, RZ, 0xc0, !PT ;  /* 0x0000ffff17177812 */ /* 0x000fe400078ec0ff */
[----:B------:R-:W-:Y:S02]  /*277c0*/  LOP3.LUT R224, R224, 0xffff, RZ, 0xc0, !PT ;  /* 0x0000ffffe0e07812 */ /* 0x000fe400078ec0ff */
[----:B------:R-:W-:Y:S02]  /*277d0*/  LOP3.LUT R76, R76, 0xffff, RZ, 0xc0, !PT ;  /* 0x0000ffff4c4c7812 */ /* 0x000fe400078ec0ff */
[----:B------:R-:W-:-:S02]  /*277e0*/  PRMT R21, R21, 0x3340, R23 ;  /* 0x0000334015157816 */ /* 0x000fc40000000017 */
[----:B------:R-:W-:Y:S02]  /*277f0*/  PRMT R23, R224, 0x3340, R76 ;  /* 0x00003340e0177816 */ /* 0x000fe4000000004c */
[----:B------:R-:W-:Y:S02]  /*27800*/  LOP3.LUT R222, R222, 0xffff, RZ, 0xc0, !PT ;  /* 0x0000ffffdede7812 */ /* 0x000fe400078ec0ff */
[----:B------:R-:W-:Y:S01]  /*27810*/  LOP3.LUT R78, R78, 0xffff, RZ, 0xc0, !PT ;  /* 0x0000ffff4e4e7812 */ /* 0x000fe200078ec0ff */
[----:B------:R1:W-:Y:S01]  /*27820*/  STL [R1+0xf74], R21 ;  /* 0x000f741501007387 */ /* 0x0003e20000100800 */
[----:B0-----:R-:W-:Y:S02]  /*27830*/  SHF.R.U32.HI R24, RZ, 0x8, R224 ;  /* 0x00000008ff187819 */ /* 0x001fe400000116e0 */
[----:B------:R-:W-:Y:S01]  /*27840*/  SHF.R.U32.HI R26, RZ, 0x8, R76 ;  /* 0x00000008ff1a7819 */ /* 0x000fe2000001164c */
[----:B------:R0:W-:Y:S01]  /*27850*/  STL [R1+0x1154], R23 ;  /* 0x0011541701007387 */ /* 0x0001e20000100800 */
[----:B------:R-:W-:-:S02]  /*27860*/  LOP3.LUT R24, R24, 0xffff, RZ, 0xc0, !PT ;  /* 0x0000ffff18187812 */ /* 0x000fc400078ec0ff */
[----:B------:R-:W-:Y:S02]  /*27870*/  LOP3.LUT R26, R26, 0xffff, RZ, 0xc0, !PT ;  /* 0x0000ffff1a1a7812 */ /* 0x000fe400078ec0ff */
[----:B-1----:R-:W-:Y:S02]  /*27880*/  SHF.R.U32.HI R21, RZ, 0x8, R222 ;  /* 0x00000008ff157819 */ /* 0x002fe400000116de */
[--C-:B0-----:R-:W-:Y:S02]  /*27890*/  SHF.R.U32.HI R23, RZ, 0x8, R78.reuse ;  /* 0x00000008ff177819 */ /* 0x101fe4000001164e */
[----:B------:R-:W-:Y:S02]  /*278a0*/  LOP3.LUT R21, R21, 0xffff, RZ, 0xc0, !PT ;  /* 0x0000ffff15157812 */ /* 0x000fe400078ec0ff */
[----:B------:R-:W-:Y:S02]  /*278b0*/  LOP3.LUT R23, R23, 0xffff, RZ, 0xc0, !PT ;  /* 0x0000ffff17177812 */ /* 0x000fe400078ec0ff */
[----:B------:R-:W-:-:S02]  /*278c0*/  PRMT R28, R222, 0x3340, R78 ;  /* 0x00003340de1c7816 */ /* 0x000fc4000000004e */
[----:B------:R-:W-:Y:S02]  /*278d0*/  PRMT R24, R24, 0x3340, R26 ;  /* 0x0000334018187816 */ /* 0x000fe4000000001a */
[----:B------:R-:W-:Y:S01]  /*278e0*/  PRMT R21, R21, 0x3340, R23 ;  /* 0x0000334015157816 */ /* 0x000fe20000000017 */
[----:B------:R-:W-:Y:S04]  /*278f0*/  STL [R1+0x1158], R28 ;  /* 0x0011581c01007387 */ /* 0x000fe80000100800 */
[----:B------:R-:W-:Y:S04]  /*27900*/  STL [R1+0xf6c], R24 ;  /* 0x000f6c1801007387 */ /* 0x000fe80000100800 */
[----:B------:R3:W-:Y:S01]  /*27910*/  STL [R1+0xf70], R21 ;  /* 0x000f701501007387 */ /* 0x0007e20000100800 */
[----:B--2---:R-:W-:-:S03]  /*27920*/  LOP3.LUT R23, R51, 0xffff, RZ, 0xc0, !PT ;  /* 0x0000ffff33177812 */ /* 0x004fc600078ec0ff */
[----:B------:R-:W2:Y:S01]  /*27930*/  LDL.LU R51, [R1+0x208] ;  /* 0x0002080001337983 */ /* 0x000ea20000300800 */
[----:B---3--:R-:W-:-:S03]  /*27940*/  LOP3.LUT R21, R49, 0xffff, RZ, 0xc0, !PT ;  /* 0x0000ffff31157812 */ /* 0x008fc600078ec0ff */
[----:B------:R-:W3:Y:S01]  /*27950*/  LDL.LU R49, [R1+0x204] ;  /* 0x0002040001317983 */ /* 0x000ee20000300800 */
[----:B------:R-:W-:Y:S02]  /*27960*/  LOP3.LUT R26, R19, 0xffff, RZ, 0xc0, !PT ;  /* 0x0000ffff131a7812 */ /* 0x000fe400078ec0ff */
[----:B------:R-:W-:Y:S02]  /*27970*/  LOP3.LUT R19, R18, 0xffff, RZ, 0xc0, !PT ;  /* 0x0000ffff12137812 */ /* 0x000fe400078ec0ff */
[----:B------:R-:W-:Y:S02]  /*27980*/  SHF.R.U32.HI R24, RZ, 0x8, R23 ;  /* 0x00000008ff187819 */ /* 0x000fe40000011617 */
[--C-:B------:R-:W-:Y:S02]  /*27990*/  PRMT R28, R23, 0x3340, R26.reuse ;  /* 0x00003340171c7816 */ /* 0x100fe4000000001a */
[----:B------:R-:W-:Y:S02]  /*279a0*/  SHF.R.U32.HI R23, RZ, 0x8, R26 ;  /* 0x00000008ff177819 */ /* 0x000fe4000001161a */
[----:B------:R-:W-:-:S02]  /*279b0*/  PRMT R26, R21, 0x3340, R19 ;  /* 0x00003340151a7816 */ /* 0x000fc40000000013 */
[----:B------:R-:W-:Y:S02]  /*279c0*/  SHF.R.U32.HI R18, RZ, 0x8, R21 ;  /* 0x00000008ff127819 */ /* 0x000fe40000011615 */
[----:B------:R-:W-:Y:S02]  /*279d0*/  SHF.R.U32.HI R19, RZ, 0x8, R19 ;  /* 0x00000008ff137819 */ /* 0x000fe40000011613 */
[----:B------:R-:W-:Y:S02]  /*279e0*/  LOP3.LUT R21, R24, 0xffff, RZ, 0xc0, !PT ;  /* 0x0000ffff18157812 */ /* 0x000fe400078ec0ff */
[----:B------:R-:W-:Y:S02]  /*279f0*/  LOP3.LUT R23, R23, 0xffff, RZ, 0xc0, !PT ;  /* 0x0000ffff17177812 */ /* 0x000fe400078ec0ff */
[----:B------:R-:W-:Y:S02]  /*27a00*/  LOP3.LUT R18, R18, 0xffff, RZ, 0xc0, !PT ;  /* 0x0000ffff12127812 */ /* 0x000fe400078ec0ff */
[----:B------:R-:W-:-:S02]  /*27a10*/  LOP3.LUT R19, R19, 0xffff, RZ, 0xc0, !PT ;  /* 0x0000ffff13137812 */ /* 0x000fc400078ec0ff */
[----:B------:R-:W-:Y:S02]  /*27a20*/  PRMT R21, R21, 0x3340, R23 ;  /* 0x0000334015157816 */ /* 0x000fe40000000017 */
[----:B------:R-:W-:Y:S01]  /*27a30*/  PRMT R18, R18, 0x3340, R19 ;  /* 0x0000334012127816 */ /* 0x000fe20000000013 */
[----:B------:R-:W-:Y:S04]  /*27a40*/  STL [R1+0x10dc], R28 ;  /* 0x0010dc1c01007387 */ /* 0x000fe80000100800 */
[----:B------:R-:W-:Y:S04]  /*27a50*/  STL [R1+0x10e0], R26 ;  /* 0x0010e01a01007387 */ /* 0x000fe80000100800 */
[----:B------:R-:W-:Y:S04]  /*27a60*/  STL [R1+0xee8], R21 ;  /* 0x000ee81501007387 */ /* 0x000fe80000100800 */
[----:B------:R2:W-:Y:S02]  /*27a70*/  STL [R1+0xeec], R18 ;  /* 0x000eec1201007387 */ /* 0x0005e40000100800 */
[----:B--2---:R-:W-:-:S02]  /*27a80*/  LOP3.LUT R18, R51, 0xffff, RZ, 0xc0, !PT ;  /* 0x0000ffff33127812 */ /* 0x004fc400078ec0ff */
[----:B------:R-:W2:Y:S01]  /*27a90*/  LDL.LU R51, [R1+0x48c] ;  /* 0x00048c0001337983 */ /* 0x000ea20000300800 */
[----:B---3--:R-:W-:-:S03]  /*27aa0*/  LOP3.LUT R19, R49, 0xffff, RZ, 0xc0, !PT ;  /* 0x0000ffff31137812 */ /* 0x008fc600078ec0ff */
[----:B------:R-:W3:Y:S01]  /*27ab0*/  LDL.LU R49, [R1+0x488] ;  /* 0x0004880001317983 */ /* 0x000ee20000300800 */
[----:B------:R-:W-:Y:S02]  /*27ac0*/  LOP3.LUT R44, R44, 0xffff, RZ, 0xc0, !PT ;  /* 0x0000ffff2c2c7812 */ /* 0x000fe400078ec0ff */
[----:B------:R-:W-:Y:S02]  /*27ad0*/  LOP3.LUT R46, R46, 0xffff, RZ, 0xc0, !PT ;  /* 0x0000ffff2e2e7812 */ /* 0x000fe400078ec0ff */
[----:B------:R-:W-:Y:S02]  /*27ae0*/  PRMT R24, R18, 0x3340, R44 ;  /* 0x0000334012187816 */ /* 0x000fe4000000002c */
[----:B------:R-:W-:Y:S02]  /*27af0*/  SHF.R.U32.HI R21, RZ, 0x8, R18 ;  /* 0x00000008ff157819 */ /* 0x000fe40000011612 */
[----:B------:R-:W-:Y:S01]  /*27b00*/  SHF.R.U32.HI R23, RZ, 0x8, R44 ;  /* 0x00000008ff177819 */ /* 0x000fe2000001162c */
[----:B------:R0:W-:Y:S01]  /*27b10*/  STL [R1+0x10c8], R24 ;  /* 0x0010c81801007387 */ /* 0x0001e20000100800 */
[----:B------:R-:W-:-:S02]  /*27b20*/  SHF.R.U32.HI R18, RZ, 0x8, R19 ;  /* 0x00000008ff127819 */ /* 0x000fc40000011613 */
[----:B------:R-:W-:Y:S02]  /*27b30*/  LOP3.LUT R21, R21, 0xffff, RZ, 0xc0, !PT ;  /* 0x0000ffff15157812 */ /* 0x000fe400078ec0ff */
[----:B------:R-:W-:Y:S02]  /*27b40*/  LOP3.LUT R23, R23, 0xffff, RZ, 0xc0, !PT ;  /* 0x0000ffff17177812 */ /* 0x000fe400078ec0ff */
[--C-:B0-----:R-:W-:Y:S02]  /*27b50*/  PRMT R24, R19, 0x3340, R46.reuse ;  /* 0x0000334013187816 */ /* 0x101fe4000000002e */
[----:B------:R-:W-:Y:S02]  /*27b60*/  SHF.R.U32.HI R19, RZ, 0x8, R46 ;  /* 0x00000008ff137819 */ /* 0x000fe4000001162e */
[----:B------:R-:W-:Y:S02]  /*27b70*/  LOP3.LUT R18, R18, 0xffff, RZ, 0xc0, !PT ;  /* 0x0000ffff12127812 */ /* 0x000fe400078ec0ff */
[----:B------:R-:W-:-:S02]  /*27b80*/  LOP3.LUT R19, R19, 0xffff, RZ, 0xc0, !PT ;  /* 0x0000ffff13137812 */ /* 0x000fc400078ec0ff */
[----:B------:R-:W-:Y:S02]  /*27b90*/  PRMT R21, R21, 0x3340, R23 ;  /* 0x0000334015157816 */ /* 0x000fe40000000017 */
[----:B------:R-:W-:Y:S01]  /*27ba0*/  PRMT R18, R18, 0x3340, R19 ;  /* 0x0000334012127816 */ /* 0x000fe20000000013 */
[----:B------:R-:W-:Y:S04]  /*27bb0*/  STL [R1+0x10d0], R24 ;  /* 0x0010d01801007387 */ /* 0x000fe80000100800 */
[----:B------:R-:W-:Y:S04]  /*27bc0*/  STL [R1+0xedc], R21 ;  /* 0x000edc1501007387 */ /* 0x000fe80000100800 */
[----:B------:R2:W-:Y:S01]  /*27bd0*/  STL [R1+0xee0], R18 ;  /* 0x000ee01201007387 */ /* 0x0005e20000100800 */
[----:B---3--:R-:W-:-:S03]  /*27be0*/  LOP3.LUT R19, R49, 0xffff, RZ, 0xc0, !PT ;  /* 0x0000ffff31137812 */ /* 0x008fc600078ec0ff */
[----:B------:R-:W3:Y:S01]  /*27bf0*/  LDL.LU R49, [R1+0x490] ;  /* 0x0004900001317983 */ /* 0x000ee20000300800 */
[----:B--2---:R-:W-:Y:S02]  /*27c00*/  LOP3.LUT R18, R51, 0xffff, RZ, 0xc0, !PT ;  /* 0x0000ffff33127812 */ /* 0x004fe400078ec0ff */
        /* <DEDUP_REMOVED lines=17> */
[----:B------:R0:W-:Y:S02]  /*27d20*/  STL [R1+0xf68], R18 ;  /* 0x000f681201007387 */ /* 0x0001e40000100800 */
[----:B0-----:R-:W-:-:S02]  /*27d30*/  LOP3.LUT R18, R9, 0xffff, RZ, 0xc0, !PT ;  /* 0x0000ffff09127812 */ /* 0x001fc400078ec0ff */
[----:B------:R-:W2:Y:S04]  /*27d40*/  LDL.LU R9, [R1+0x12b8] ;  /* 0x0012b80001097983 */ /* 0x000ea80000300800 */
[----:B------:R-:W4:Y:S01]  /*27d50*/  LDL.LU R51, [R1+0x630] ;  /* 0x0006300001337983 */ /* 0x000f220000300800 */
        /* <DEDUP_REMOVED lines=20> */
[----:B---3--:R-:W-:-:S02]  /*27ea0*/  LOP3.LUT R18, R49, 0xffff, RZ, 0xc0, !PT ;  /* 0x0000ffff31127812 */ /* 0x008fc400078ec0ff */
[----:B------:R-:W3:Y:S01]  /*27eb0*/  LDL.LU R49, [R1+0x634] ;  /* 0x0006340001317983 */ /* 0x000ee20000300800 */
[----:B------:R-:W-:Y:S02]  /*27ec0*/  LOP3.LUT R170, R170, 0xffff, RZ, 0xc0, !PT ;  /* 0x0000ffffaaaa7812 */ /* 0x000fe400078ec0ff */
[----:B----4-:R-:W-:Y:S02]  /*27ed0*/  LOP3.LUT R19, R51, 0xffff, RZ, 0xc0, !PT ;  /* 0x0000ffff33137812 */ /* 0x010fe400078ec0ff */
[----:B------:R-:W-:Y:S02]  /*27ee0*/  PRMT R24, R18, 0x3340, R170 ;  /* 0x0000334012187816 */ /* 0x000fe400000000aa */
[----:B------:R-:W-:Y:S02]  /*27ef0*/  LOP3.LUT R23, R20, 0xffff, RZ, 0xc0, !PT ;  /* 0x0000ffff14177812 */ /* 0x000fe400078ec0ff */
[----:B------:R-:W-:Y:S01]  /*27f00*/  SHF.R.U32.HI R20, RZ, 0x8, R18 ;  /* 0x00000008ff147819 */ /* 0x000fe20000011612 */
[----:B------:R0:W-:Y:S01]  /*27f10*/  STL [R1+0x1110], R24 ;  /* 0x0011101801007387 */ /* 0x0001e20000100800 */
[----:B------:R-:W-:-:S02]  /*27f20*/  SHF.R.U32.HI R21, RZ, 0x8, R170 ;  /* 0x00000008ff157819 */ /* 0x000fc400000116aa */
[----:B------:R-:W-:Y:S02]  /*27f30*/  SHF.R.U32.HI R18, RZ, 0x8, R19 ;  /* 0x00000008ff127819 */ /* 0x000fe40000011613 */
[----:B------:R-:W-:Y:S02]  /*27f40*/  LOP3.LUT R20, R20, 0xffff, RZ, 0xc0, !PT ;  /* 0x0000ffff14147812 */ /* 0x000fe400078ec0ff */
[--C-:B0-----:R-:W-:Y:S02]  /*27f50*/  PRMT R24, R19, 0x3340, R23.reuse ;  /* 0x0000334013187816 */ /* 0x101fe40000000017 */
[----:B------:R-:W-:Y:S02]  /*27f60*/  SHF.R.U32.HI R19, RZ, 0x8, R23 ;  /* 0x00000008ff137819 */ /* 0x000fe40000011617 */
[----:B------:R-:W-:Y:S02]  /*27f70*/  LOP3.LUT R21, R21, 0xffff, RZ, 0xc0, !PT ;  /* 0x0000ffff15157812 */ /* 0x000fe400078ec0ff */
[----:B------:R-:W-:-:S02]  /*27f80*/  LOP3.LUT R18, R18, 0xffff, RZ, 0xc0, !PT ;  /* 0x0000ffff12127812 */ /* 0x000fc400078ec0ff */
[----:B------:R-:W-:Y:S02]  /*27f90*/  LOP3.LUT R19, R19, 0xffff, RZ, 0xc0, !PT ;  /* 0x0000ffff13137812 */ /* 0x000fe400078ec0ff */
[----:B------:R-:W-:Y:S02]  /*27fa0*/  PRMT R20, R20, 0x3340, R21 ;  /* 0x0000334014147816 */ /* 0x000fe40000000015 */
[----:B------:R-:W-:Y:S01]  /*27fb0*/  PRMT R18, R18, 0x3340, R19 ;  /* 0x0000334012127816 */ /* 0x000fe20000000013 */
[----:B------:R-:W-:Y:S01]  /*27fc0*/  STL [R1+0x10c0], R24 ;  /* 0x0010c01801007387 */ /* 0x000fe20000100800 */
[----:B------:R-:W-:-:S03]  /*27fd0*/  LOP3.LUT R22, R22, 0xffff, RZ, 0xc0, !PT ;  /* 0x0000ffff16167812 */ /* 0x000fc600078ec0ff */
[----:B------:R-:W-:Y:S01]  /*27fe0*/  STL [R1+0xf54], R20 ;  /* 0x000f541401007387 */ /* 0x000fe20000100800 */
[----:B--2---:R-:W-:-:S03]  /*27ff0*/  LOP3.LUT R19, R9, 0xffff, RZ, 0xc0, !PT ;  /* 0x0000ffff09137812 */ /* 0x004fc600078ec0ff */
[----:B------:R3:W-:Y:S01]  /*28000*/  STL [R1+0xec4], R18 ;  /* 0x000ec41201007387 */ /* 0x0007e20000100800 */
[----:B------:R-:W-:Y:S02]  /*28010*/  LOP3.LUT R48, R48, 0xffff, RZ, 0xc0, !PT ;  /* 0x0000ffff30307812 */ /* 0x000fe400078ec0ff */
[----:B------:R-:W-:Y:S01]  /*28020*/  SHF.R.U32.HI R21, RZ, 0x8, R22 ;  /* 0x00000008ff157819 */ /* 0x000fe20000011616 */
[----:B------:R-:W2:Y:S03]  /*28030*/  LDL.LU R9, [R1+0x12b4] ;  /* 0x0012b40001097983 */ /* 0x000ea60000300800 */
[----:B------:R-:W-:Y:S02]  /*28040*/  LOP3.LUT R21, R21, 0xffff, RZ, 0xc0, !PT ;  /* 0x0000ffff15157812 */ /* 0x000fe400078ec0ff */
[----:B---3--:R-:W-:-:S04]  /*28050*/  LOP3.LUT R18, R49, 0xffff, RZ, 0xc0, !PT ;  /* 0x0000ffff31127812 */ /* 0x008fc800078ec0ff */
[----:B------:R-:W-:Y:S02]  /*28060*/  SHF.R.U32.HI R20, RZ, 0x8, R18 ;  /* 0x00000008ff147819 */ /* 0x000fe40000011612 */
[----:B------:R-:W-:Y:S02]  /*28070*/  PRMT R23, R18, 0x3340, R22 ;  /* 0x0000334012177816 */ /* 0x000fe40000000016 */
[----:B------:R-:W-:Y:S02]  /*28080*/  SHF.R.U32.HI R18, RZ, 0x8, R19 ;  /* 0x00000008ff127819 */ /* 0x000fe40000011613 */
[--C-:B------:R-:W-:Y:S02]  /*28090*/  PRMT R22, R19, 0x3340, R48.reuse ;  /* 0x0000334013167816 */ /* 0x100fe40000000030 */
[----:B------:R-:W-:Y:S02]  /*280a0*/  SHF.R.U32.HI R19, RZ, 0x8, R48 ;  /* 0x00000008ff137819 */ /* 0x000fe40000011630 */
[----:B------:R-:W-:-:S02]  /*280b0*/  LOP3.LUT R20, R20, 0xffff, RZ, 0xc0, !PT ;  /* 0x0000ffff14147812 */ /* 0x000fc400078ec0ff */
[----:B------:R-:W-:Y:S02]  /*280c0*/  LOP3.LUT R18, R18, 0xffff, RZ, 0xc0, !PT ;  /* 0x0000ffff12127812 */ /* 0x000fe400078ec0ff */
[----:B------:R-:W-:Y:S02]  /*280d0*/  LOP3.LUT R19, R19, 0xffff, RZ, 0xc0, !PT ;  /* 0x0000ffff13137812 */ /* 0x000fe400078ec0ff */
[----:B------:R-:W-:Y:S02]  /*280e0*/  PRMT R20, R20, 0x3340, R21 ;  /* 0x0000334014147816 */ /* 0x000fe40000000015 */
[----:B------:R-:W-:Y:S01]  /*280f0*/  PRMT R18, R18, 0x3340, R19 ;  /* 0x0000334012127816 */ /* 0x000fe20000000013 */
[----:B------:R-:W-:Y:S04]  /*28100*/  STL [R1+0x10bc], R23 ;  /* 0x0010bc1701007387 */ /* 0x000fe80000100800 */
[----:B------:R-:W-:Y:S04]  /*28110*/  STL [R1+0x10b8], R22 ;  /* 0x0010b81601007387 */ /* 0x000fe80000100800 */
[----:B------:R-:W-:Y:S04]  /*28120*/  STL [R1+0xebc], R20 ;  /* 0x000ebc1401007387 */ /* 0x000fe80000100800 */
[----:B------:R0:W-:Y:S02]  /*28130*/  STL [R1+0xec0], R18 ;  /* 0x000ec01201007387 */ /* 0x0001e40000100800 */
[----:B0-----:R-:W-:-:S02]  /*28140*/  LOP3.LUT R18, R3, 0xffff, RZ, 0xc0, !PT ;  /* 0x0000ffff03127812 */ /* 0x001fc400078ec0ff */
[----:B------:R-:W3:Y:S01]  /*28150*/  LDL.LU R3, [R1+0x12b0] ;  /* 0x0012b00001037983 */ /* 0x000ee20000300800 */
[----:B------:R-:W-:Y:S02]  /*28160*/  LOP3.LUT R50, R50, 0xffff, RZ, 0xc0, !PT ;  /* 0x0000ffff32327812 */ /* 0x000fe400078ec0ff */
[----:B------:R-:W-:Y:S02]  /*28170*/  LOP3.LUT R19, R13, 0xffff, RZ, 0xc0, !PT ;  /* 0x0000ffff0d137812 */ /* 0x000fe400078ec0ff */
[----:B------:R-:W-:Y:S01]  /*28180*/  PRMT R22, R18, 0x3340, R50 ;  /* 0x0000334012167816 */ /* 0x000fe20000000032 */
[----:B------:R-:W4:Y:S01]  /*28190*/  LDL.LU R13, [R1+0x12ac] ;  /* 0x0012ac00010d7983 */ /* 0x000f220000300800 */
        /* <DEDUP_REMOVED lines=13> */
[----:B------:R-:W-:Y:S04]  /*28270*/  STL [R1+0x10e8], R22 ;  /* 0x0010e81601007387 */ /* 0x000fe80000100800 */
[----:B------:R-:W-:Y:S04]  /*28280*/  STL [R1+0xeb0], R20 ;  /* 0x000eb01401007387 */ /* 0x000fe80000100800 */
[----:B------:R0:W-:Y:S02]  /*28290*/  STL [R1+0xf48], R18 ;  /* 0x000f481201007387 */ /* 0x0001e40000100800 */
[----:B0-----:R-:W-:Y:S01]  /*282a0*/  LOP3.LUT R18, R16, 0xffff, RZ, 0xc0, !PT ;  /* 0x0000ffff10127812 */ /* 0x001fe200078ec0ff */
[----:B------:R-:W-:Y:S01]  /*282b0*/  IMAD R43, R0, UR5, RZ ;  /* 0x00000005002b7c24 */ /* 0x000fe2000f8e02ff */
[----:B------:R-:W-:-:S03]  /*282c0*/  ULDC UR5, c[0x0][0x248] ;  /* 0x0000920000057ab9 */ /* 0x000fc60000000800 */
[----:B------:R-:W-:Y:S01]  /*282d0*/  VIADD R45, R43, UR8 ;  /* 0x000000082b2d7c36 */ /* 0x000fe20008000000 */
        /* <DEDUP_REMOVED lines=44> */
[----:B------:R-:W-:Y:S01]  /*285a0*/  ULDC UR5, c[0x0][0x248] ;  /* 0x0000920000057ab9 */ /* 0x000fe20000000800 */
[----:B---3--:R-:W-:Y:S02]  /*285b0*/  LOP3.LUT R19, R3, 0xffff, RZ, 0xc0, !PT ;  /* 0x0000ffff03137812 */ /* 0x008fe400078ec0ff */
[----:B------:R-:W3:Y:S04]  /*285c0*/  LDL.LU R3, [R1+0x12a8] ;  /* 0x0012a80001037983 */ /* 0x000ee80000300800 */
[----:B------:R-:W3:Y:S04]  /*285d0*/  LDL.LU R16, [R1+0x12a4] ;  /* 0x0012a40001107983 */ /* 0x000ee80000300800 */
[----:B------:R-:W2:Y:S04]  /*285e0*/  LDL.LU R51, [R1+0x63c] ;  /* 0x00063c0001337983 */ /* 0x000ea80000300800 */
[----:B------:R-:W4:Y:S01]  /*285f0*/  LDL.LU R49, [R1+0x638] ;  /* 0x0006380001317983 */ /* 0x000f220000300800 */
        /* <DEDUP_REMOVED lines=51> */
[----:B------:R-:W-:Y:S01]  /*28930*/  LOP3.LUT R70, R70, 0xffff, RZ, 0xc0, !PT ;  /* 0x0000ffff46467812 */ /* 0x000fe200078ec0ff */
[----:B------:R-:W-:Y:S02]  /*28940*/  ULDC UR9, c[0x0][0x248] ;  /* 0x0000920000097ab9 */ /* 0x000fe40000000800 */
[----:B------:R-:W-:Y:S01]  /*28950*/  VIADD R194, R187, UR5 ;  /* 0x00000005bbc27c36 */ /* 0x000fe20008000000 */
[----:B------:R-:W-:-:S03]  /*28960*/  ULDC UR5, c[0x0][0x248] ;  /* 0x0000920000057ab9 */ /* 0x000fc60000000800 */
[----:B------:R-:W-:Y:S01]  /*28970*/  VIADD R196, R194, UR10 ;  /* 0x0000000ac2c47c36 */ /* 0x000fe20008000000 */
[----:B------:R-:W-:Y:S01]  /*28980*/  PRMT R22, R18, 0x3340, R70 ;  /* 0x0000334012167816 */ /* 0x000fe20000000046 */
[----:B------:R-:W-:Y:S02]  /*28990*/  ULDC UR10, c[0x0][0x248] ;  /* 0x00009200000a7ab9 */ /* 0x000fe40000000800 */
[----:B------:R-:W-:Y:S01]  /*289a0*/  VIADD R172, R196, UR11 ;  /* 0x0000000bc4ac7c36 */ /* 0x000fe20008000000 */
[----:B------:R-:W-:Y:S01]  /*289b0*/  LOP3.LUT R164, R164, 0xffff, RZ, 0xc0, !PT ;  /* 0x0000ffffa4a47812 */ /* 0x000fe200078ec0ff */
[----:B------:R0:W-:Y:S01]  /*289c0*/  STL [R1+0x10d4], R22 ;  /* 0x0010d41601007387 */ /* 0x0001e20000100800 */
[----:B------:R-:W-:Y:S01]  /*289d0*/  SHF.R.U32.HI R20, RZ, 0x8, R18 ;  /* 0x00000008ff147819 */ /* 0x000fe20000011612 */
[----:B------:R-:W-:Y:S01]  /*289e0*/  VIADD R195, R172, UR8 ;  /* 0x00000008acc37c36 */ /* 0x000fe20008000000 */
[----:B------:R-:W-:Y:S01]  /*289f0*/  ULDC UR8, c[0x0][0x248] ;  /* 0x0000920000087ab9 */ /* 0x000fe20000000800 */
[----:B------:R-:W-:Y:S01]  /*28a00*/  SHF.R.U32.HI R21, RZ, 0x8, R70 ;  /* 0x00000008ff157819 */ /* 0x000fe20000011646 */
[----:B------:R-:W-:Y:S01]  /*28a10*/  ULDC UR11, c[0x0][0x248] ;  /* 0x00009200000b7ab9 */ /* 0x000fe20000000800 */
[----:B------:R-:W-:Y:S01]  /*28a20*/  VIADD R197, R195, UR5 ;  /* 0x00000005c3c57c36 */ /* 0x000fe20008000000 */
[----:B------:R-:W-:-:S03]  /*28a30*/  ULDC UR5, c[0x0][0x248] ;  /* 0x0000920000057ab9 */ /* 0x000fc60000000800 */
[----:B------:R-:W-:Y:S01]  /*28a40*/  VIADD R199, R197, UR5 ;  /* 0x00000005c5c77c36 */ /* 0x000fe20008000000 */
[----:B------:R-:W-:Y:S01]  /*28a50*/  SHF.R.U32.HI R18, RZ, 0x8, R19 ;  /* 0x00000008ff127819 */ /* 0x000fe20000011613 */
[----:B------:R-:W-:Y:S02]  /*28a60*/  ULDC UR5, c[0x0][0x248] ;  /* 0x0000920000057ab9 */ /* 0x000fe40000000800 */
[----:B------:R-:W-:Y:S01]  /*28a70*/  VIADD R174, R199, UR8 ;  /* 0x00000008c7ae7c36 */ /* 0x000fe20008000000 */
[--C-:B0-----:R-:W-:Y:S01]  /*28a80*/  PRMT R22, R19, 0x3340, R164.reuse ;  /* 0x0000334013167816 */ /* 0x101fe200000000a4 */
[----:B------:R-:W-:Y:S01]  /*28a90*/  ULDC UR8, c[0x0][0x248] ;  /* 0x0000920000087ab9 */ /* 0x000fe20000000800 */
[----:B------:R-:W-:Y:S01]  /*28aa0*/  SHF.R.U32.HI R19, RZ, 0x8, R164 ;  /* 0x00000008ff137819 */ /* 0x000fe200000116a4 */
[----:B------:R-:W-:Y:S01]  /*28ab0*/  VIADD R193, R174, UR9 ;  /* 0x00000009aec17c36 */ /* 0x000fe20008000000 */
[----:B------:R-:W-:Y:S02]  /*28ac0*/  LOP3.LUT R20, R20, 0xffff, RZ, 0xc0, !PT ;  /* 0x0000ffff14147812 */ /* 0x000fe400078ec0ff */
[----:B------:R-:W-:Y:S01]  /*28ad0*/  LOP3.LUT R21, R21, 0xffff, RZ, 0xc0, !PT ;  /* 0x0000ffff15157812 */ /* 0x000fe200078ec0ff */
[----:B------:R-:W-:Y:S01]  /*28ae0*/  VIADD R205, R193, UR5 ;  /* 0x00000005c1cd7c36 */ /* 0x000fe20008000000 */
[----:B------:R-:W-:Y:S01]  /*28af0*/  LOP3.LUT R18, R18, 0xffff, RZ, 0xc0, !PT ;  /* 0x0000ffff12127812 */ /* 0x000fe200078ec0ff */
[----:B------:R-:W-:Y:S01]  /*28b00*/  STL [R1+0x10b4], R22 ;  /* 0x0010b41601007387 */ /* 0x000fe20000100800 */
[----:B------:R-:W-:Y:S01]  /*28b10*/  LOP3.LUT R19, R19, 0xffff, RZ, 0xc0, !PT ;  /* 0x0000ffff13137812 */ /* 0x000fe200078ec0ff */
[----:B------:R-:W-:Y:S01]  /*28b20*/  ULDC UR9, c[0x0][0x248] ;  /* 0x0000920000097ab9 */ /* 0x000fe20000000800 */
[----:B------:R-:W-:Y:S01]  /*28b30*/  PRMT R20, R20, 0x3340, R21 ;  /* 0x0000334014147816 */ /* 0x000fe20000000015 */
[----:B------:R-:W-:Y:S01]  /*28b40*/  VIADD R203, R205, UR10 ;  /* 0x0000000acdcb7c36 */ /* 0x000fe20008000000 */
[----:B------:R-:W-:Y:S01]  /*28b50*/  PRMT R18, R18, 0x3340, R19 ;  /* 0x0000334012127816 */ /* 0x000fe20000000013 */
[----:B------:R-:W-:Y:S01]  /*28b60*/  ULDC UR5, c[0x0][0x248] ;  /* 0x0000920000057ab9 */ /* 0x000fe20000000800 */
[----:B------:R-:W-:Y:S01]  /*28b70*/  LOP3.LUT R152, R152, 0xffff, RZ, 0xc0, !PT ;  /* 0x0000ffff98987812 */ /* 0x000fe200078ec0ff */
[----:B------:R-:W-:Y:S01]  /*28b80*/  STL [R1+0xf3c], R20 ;  /* 0x000f3c1401007387 */ /* 0x000fe20000100800 */
[----:B------:R-:W-:Y:S01]  /*28b90*/  VIADD R200, R203, UR11 ;  /* 0x0000000bcbc87c36 */ /* 0x000fe20008000000 */
[----:B------:R-:W-:Y:S01]  /*28ba0*/  LOP3.LUT R154, R154, 0xffff, RZ, 0xc0, !PT ;  /* 0x0000ffff9a9a7812 */ /* 0x000fe200078ec0ff */
[----:B------:R-:W-:Y:S01]  /*28bb0*/  ULDC UR10, c[0x0][0x248] ;  /* 0x00009200000a7ab9 */ /* 0x000fe20000000800 */
[----:B------:R2:W-:Y:S01]  /*28bc0*/  STL [R1+0xef8], R18 ;  /* 0x000ef81201007387 */ /* 0x0005e20000100800 */
[----:B------:R-:W-:Y:S01]  /*28bd0*/  VIADD R208, R200, UR8 ;  /* 0x00000008c8d07c36 */ /* 0x000fe20008000000 */
[----:B------:R-:W-:Y:S01]  /*28be0*/  SHF.R.U32.HI R21, RZ, 0x8, R152 ;  /* 0x00000008ff157819 */ /* 0x000fe20000011698 */
[----:B------:R-:W-:Y:S01]  /*28bf0*/  ULDC UR8, c[0x0][0x248] ;  /* 0x0000920000087ab9 */ /* 0x000fe20000000800 */
[----:B------:R-:W-:Y:S01]  /*28c00*/  ULDC UR11, c[0x0][0x248] ;  /* 0x00009200000b7ab9 */ /* 0x000fe20000000800 */
        /* <DEDUP_REMOVED lines=35> */
[----:B--2---:R-:W-:-:S04]  /*28e40*/  LOP3.LUT R18, R51, 0xffff, RZ, 0xc0, !PT ;  /* 0x0000ffff33127812 */ /* 0x004fc800078ec0ff */
[----:B------:R-:W-:Y:S02]  /*28e50*/  PRMT R22, R18, 0x3340, R152 ;  /* 0x0000334012167816 */ /* 0x000fe40000000098 */
[----:B----4-:R-:W-:Y:S02]  /*28e60*/  LOP3.LUT R19, R49, 0xffff, RZ, 0xc0, !PT ;  /* 0x0000ffff31137812 */ /* 0x010fe400078ec0ff */
[----:B------:R-:W-:Y:S01]  /*28e70*/  SHF.R.U32.HI R20, RZ, 0x8, R18 ;  /* 0x00000008ff147819 */ /* 0x000fe20000011612 */
[----:B------:R0:W-:Y:S01]  /*28e80*/  STL [R1+0x10ac], R22 ;  /* 0x0010ac1601007387 */ /* 0x0001e20000100800 */
[----:B------:R-:W-:Y:S02]  /*28e90*/  SHF.R.U32.HI R18, RZ, 0x8, R19 ;  /* 0x00000008ff127819 */ /* 0x000fe40000011613 */
[----:B------:R-:W-:Y:S02]  /*28ea0*/  LOP3.LUT R20, R20, 0xffff, RZ, 0xc0, !PT ;  /* 0x0000ffff14147812 */ /* 0x000fe400078ec0ff */
[----:B------:R-:W-:-:S02]  /*28eb0*/  LOP3.LUT R18, R18, 0xffff, RZ, 0xc0, !PT ;  /* 0x0000ffff12127812 */ /* 0x000fc400078ec0ff */
[--C-:B0-----:R-:W-:Y:S02]  /*28ec0*/  PRMT R22, R19, 0x3340, R154.reuse ;  /* 0x0000334013167816 */ /* 0x101fe4000000009a */
[----:B------:R-:W-:-:S04]  /*28ed0*/  SHF.R.U32.HI R19, RZ, 0x8, R154 ;  /* 0x00000008ff137819 */ /* 0x000fc8000001169a */
[----:B------:R-:W-:Y:S02]  /*28ee0*/  LOP3.LUT R19, R19, 0xffff, RZ, 0xc0, !PT ;  /* 0x0000ffff13137812 */ /* 0x000fe400078ec0ff */
[----:B------:R-:W-:Y:S02]  /*28ef0*/  PRMT R20, R20, 0x3340, R21 ;  /* 0x0000334014147816 */ /* 0x000fe40000000015 */
[----:B------:R-:W-:Y:S01]  /*28f00*/  PRMT R18, R18, 0x3340, R19 ;  /* 0x0000334012127816 */ /* 0x000fe20000000013 */
[----:B------:R-:W-:Y:S01]  /*28f10*/  STL [R1+0x10a4], R22 ;  /* 0x0010a41601007387 */ /* 0x000fe20000100800 */
[----:B------:R-:W-:-:S03]  /*28f20*/  LOP3.LUT R19, R15, 0xffff, RZ, 0xc0, !PT ;  /* 0x0000ffff0f137812 */ /* 0x000fc600078ec0ff */
[----:B------:R0:W-:Y:S04]  /*28f30*/  STL [R1+0xeb4], R20 ;  /* 0x000eb41401007387 */ /* 0x0001e80000100800 */
[----:B------:R1:W-:Y:S04]  /*28f40*/  STL [R1+0xeb8], R18 ;  /* 0x000eb81201007387 */ /* 0x0003e80000100800 */
[----:B------:R-:W2:Y:S01]  /*28f50*/  LDL.LU R15, [R1+0x12a0] ;  /* 0x0012a000010f7983 */ /* 0x000ea20000300800 */
        /* <DEDUP_REMOVED lines=35> */
[----:B0-----:R-:W-:Y:S01]  /*29190*/  LOP3.LUT R20, R2, 0xffff, RZ, 0xc0, !PT ;  /* 0x0000ffff02147812 */ /* 0x001fe200078ec0ff */
[----:B------:R-:W-:Y:S01]  /*291a0*/  ULDC UR8, c[0x0][0x248] ;  /* 0x0000920000087ab9 */ /* 0x000fe20000000800 */
        /* <DEDUP_REMOVED lines=15> */
[----:B-1----:R-:W-:Y:S01]  /*292a0*/  VIADD R18, R21, UR8 ;  /* 0x0000000815127c36 */ /* 0x002fe20008000000 */
[----:B------:R-:W-:-:S03]  /*292b0*/  ULDC UR8, c[0x0][0x248] ;  /* 0x0000920000087ab9 */ /* 0x000fc60000000800 */
[----:B------:R-:W-:Y:S01]  /*292c0*/  VIADD R250, R18, UR9 ;  /* 0x0000000912fa7c36 */ /* 0x000fe20008000000 */
[----:B------:R-:W-:Y:S01]  /*292d0*/  LOP3.LUT R52, R52, 0xffff, RZ, 0xc0, !PT ;  /* 0x0000ffff34347812 */ /* 0x000fe200078ec0ff */
[----:B------:R-:W-:Y:S02]  /*292e0*/  ULDC UR9, c[0x0][0x248] ;  /* 0x0000920000097ab9 */ /* 0x000fe40000000800 */
[----:B------:R-:W-:Y:S01]  /*292f0*/  VIADD R246, R250, UR5 ;  /* 0x00000005faf67c36 */ /* 0x000fe20008000000 */
[----:B------:R-:W-:-:S03]  /*29300*/  ULDC UR5, c[0x0][0x248] ;  /* 0x0000920000057ab9 */ /* 0x000fc60000000800 */
[----:B------:R-:W-:Y:S01]  /*29310*/  VIADD R242, R246, UR10 ;  /* 0x0000000af6f27c36 */ /* 0x000fe20008000000 */
[--C-:B------:R-:W-:Y:S01]  /*29320*/  PRMT R32, R19, 0x3340, R52.reuse ;  /* 0x0000334013207816 */ /* 0x100fe20000000034 */
[----:B------:R-:W-:Y:S02]  /*29330*/  ULDC UR10, c[0x0][0x248] ;  /* 0x00009200000a7ab9 */ /* 0x000fe40000000800 */
[----:B------:R-:W-:Y:S01]  /*29340*/  VIADD R238, R242, UR11 ;  /* 0x0000000bf2ee7c36 */ /* 0x000fe20008000000 */
[----:B------:R-:W-:Y:S01]  /*29350*/  LOP3.LUT R54, R54, 0xffff, RZ, 0xc0, !PT ;  /* 0x0000ffff36367812 */ /* 0x000fe200078ec0ff */
[----:B------:R0:W-:Y:S01]  /*29360*/  STL [R1+0x109c], R32 ;  /* 0x00109c2001007387 */ /* 0x0001e20000100800 */
[----:B------:R-:W-:Y:S01]  /*29370*/  SHF.R.U32.HI R24, RZ, 0x8, R19 ;  /* 0x00000008ff187819 */ /* 0x000fe20000011613 */
[----:B------:R-:W-:Y:S01]  /*29380*/  VIADD R234, R238, UR8 ;  /* 0x00000008eeea7c36 */ /* 0x000fe20008000000 */
[----:B------:R-:W-:Y:S01]  /*29390*/  SHF.R.U32.HI R28, RZ, 0x8, R52 ;  /* 0x00000008ff1c7819 */ /* 0x000fe20000011634 */
[----:B------:R-:W-:Y:S01]  /*293a0*/  ULDC UR8, c[0x0][0x248] ;  /* 0x0000920000087ab9 */ /* 0x000fe20000000800 */
[----:B------:R-:W-:Y:S01]  /*293b0*/  LOP3.LUT R166, R166, 0xffff, RZ, 0xc0, !PT ;  /* 0x0000ffffa6a67812 */ /* 0x000fe200078ec0ff */
[----:B------:R-:W-:Y:S01]  /*293c0*/  VIADD R230, R234, UR5 ;  /* 0x00000005eae67c36 */ /* 0x000fe20008000000 */
[----:B------:R-:W-:Y:S01]  /*293d0*/  ULDC UR5, c[0x0][0x248] ;  /* 0x0000920000057ab9 */ /* 0x000fe20000000800 */
[----:B------:R-:W-:Y:S01]  /*293e0*/  SHF.R.U32.HI R19, RZ, 0x8, R20 ;  /* 0x00000008ff137819 */ /* 0x000fe20000011614 */
[----:B------:R-:W-:Y:S01]  /*293f0*/  ULDC UR11, c[0x0][0x248] ;  /* 0x00009200000b7ab9 */ /* 0x000fe20000000800 */
[----:B------:R-:W-:Y:S01]  /*29400*/  VIADD R226, R230, UR5 ;  /* 0x00000005e6e27c36 */ /* 0x000fe20008000000 */
[--C-:B0-----:R-:W-:Y:S01]  /*29410*/  PRMT R32, R20, 0x3340, R54.reuse ;  /* 0x0000334014207816 */ /* 0x101fe20000000036 */
[----:B------:R-:W-:Y:S01]  /*29420*/  ULDC UR5, c[0x0][0x248] ;  /* 0x0000920000057ab9 */ /* 0x000fe20000000800 */
[----:B------:R-:W-:Y:S01]  /*29430*/  SHF.R.U32.HI R20, RZ, 0x8, R54 ;  /* 0x00000008ff147819 */ /* 0x000fe20000011636 */
[----:B------:R-:W-:Y:S01]  /*29440*/  VIADD R222, R226, UR8 ;  /* 0x00000008e2de7c36 */ /* 0x000fe20008000000 */
[----:B------:R-:W-:-:S02]  /*29450*/  LOP3.LUT R24, R24, 0xffff, RZ, 0xc0, !PT ;  /* 0x0000ffff18187812 */ /* 0x000fc400078ec0ff */
        /* <DEDUP_REMOVED lines=19> */
[----:B------:R-:W-:-:S02]  /*29590*/  LOP3.LUT R160, R160, 0xffff, RZ, 0xc0, !PT ;  /* 0x0000ffffa0a07812 */ /* 0x000fc400078ec0ff */
[----:B0-----:R-:W-:Y:S01]  /*295a0*/  LOP3.LUT R19, R9, 0xffff, RZ, 0xc0, !PT ;  /* 0x0000ffff09137812 */ /* 0x001fe200078ec0ff */
[----:B------:R-:W-:Y:S01]  /*295b0*/  VIADD R202, R206, UR8 ;  /* 0x00000008ceca7c36 */ /* 0x000fe20008000000 */
[----:B------:R-:W4:Y:S01]  /*295c0*/  LDL.LU R9, [R1+0x1298] ;  /* 0x0012980001097983 */ /* 0x000f220000300800 */
[----:B------:R-:W-:Y:S01]  /*295d0*/  LOP3.LUT R28, R28, 0xffff, RZ, 0xc0, !PT ;  /* 0x0000ffff1c1c7812 */ /* 0x000fe200078ec0ff */
[----:B------:R-:W-:Y:S01]  /*295e0*/  ULDC UR8, c[0x0][0x248] ;  /* 0x0000920000087ab9 */ /* 0x000fe20000000800 */
[----:B------:R-:W-:Y:S01]  /*295f0*/  PRMT R32, R19, 0x3340, R166 ;  /* 0x0000334013207816 */ /* 0x000fe200000000a6 */
[----:B------:R-:W4:Y:S01]  /*29600*/  LDL.LU R14, [R1+0x1294] ;  /* 0x00129400010e7983 */ /* 0x000f220000300800 */
[----:B------:R-:W-:Y:S01]  /*29610*/  SHF.R.U32.HI R24, RZ, 0x8, R19 ;  /* 0x00000008ff187819 */ /* 0x000fe20000011613 */
[----:B------:R-:W-:Y:S01]  /*29620*/  VIADD R198, R202, UR5 ;  /* 0x00000005cac67c36 */ /* 0x000fe20008000000 */
[----:B------:R-:W-:Y:S01]  /*29630*/  SHF.R.U32.HI R19, RZ, 0x8, R20 ;  /* 0x00000008ff137819 */ /* 0x000fe20000011614 */
[----:B------:R0:W-:Y:S01]  /*29640*/  STL [R1+0x1098], R32 ;  /* 0x0010982001007387 */ /* 0x0001e20000100800 */
[----:B------:R-:W-:Y:S01]  /*29650*/  ULDC UR5, c[0x0][0x248] ;  /* 0x0000920000057ab9 */ /* 0x000fe20000000800 */
[----:B------:R-:W-:Y:S01]  /*29660*/  LOP3.LUT R24, R24, 0xffff, RZ, 0xc0, !PT ;  /* 0x0000ffff18187812 */ /* 0x000fe200078ec0ff */
[----:B------:R-:W-:Y:S01]  /*29670*/  VIADD R44, R198, UR5 ;  /* 0x00000005c62c7c36 */ /* 0x000fe20008000000 */
[----:B------:R-:W-:Y:S01]  /*29680*/  LOP3.LUT R19, R19, 0xffff, RZ, 0xc0, !PT ;  /* 0x0000ffff13137812 */ /* 0x000fe200078ec0ff */
[----:B------:R-:W-:Y:S01]  /*29690*/  ULDC UR5, c[0x0][0x248] ;  /* 0x0000920000057ab9 */ /* 0x000fe20000000800 */
[----:B------:R-:W-:Y:S01]  /*296a0*/  LOP3.LUT R162, R162, 0xffff, RZ, 0xc0, !PT ;  /* 0x0000ffffa2a27812 */ /* 0x000fe200078ec0ff */
[----:B------:R-:W-:Y:S01]  /*296b0*/  ULDC UR11, c[0x0][0x248] ;  /* 0x00009200000b7ab9 */ /* 0x000fe20000000800 */
[----:B0-----:R-:W-:-:S02]  /*296c0*/  PRMT R32, R20, 0x3340, R64 ;  /* 0x0000334014207816 */ /* 0x001fc40000000040 */
[----:B------:R-:W-:-:S04]  /*296d0*/  SHF.R.U32.HI R20, RZ, 0x8, R64 ;  /* 0x00000008ff147819 */ /* 0x000fc80000011640 */
[----:B------:R-:W-:Y:S01]  /*296e0*/  LOP3.LUT R20, R20, 0xffff, RZ, 0xc0, !PT ;  /* 0x0000ffff14147812 */ /* 0x000fe200078ec0ff */
[----:B------:R-:W-:Y:S01]  /*296f0*/  VIADD R40, R44, UR8 ;  /* 0x000000082c287c36 */ /* 0x000fe20008000000 */
[----:B------:R-:W-:Y:S01]  /*29700*/  PRMT R24, R24, 0x3340, R28 ;  /* 0x0000334018187816 */ /* 0x000fe2000000001c */
[----:B------:R0:W-:Y:S01]  /*29710*/  STL [R1+0x1090], R32 ;  /* 0x0010902001007387 */ /* 0x0001e20000100800 */
[----:B------:R-:W-:Y:S01]  /*29720*/  PRMT R19, R19, 0x3340, R20 ;  /* 0x0000334013137816 */ /* 0x000fe20000000014 */
[----:B------:R-:W-:Y:S01]  /*29730*/  VIADD R36, R40, UR9 ;  /* 0x0000000928247c36 */ /* 0x000fe20008000000 */
[----:B------:R-:W-:Y:S01]  /*29740*/  SHF.R.U32.HI R48, RZ, 0x8, R162 ;  /* 0x00000008ff307819 */ /* 0x000fe200000116a2 */
[----:B------:R-:W-:Y:S01]  /*29750*/  STL [R1+0xed0], R24 ;  /* 0x000ed01801007387 */ /* 0x000fe20000100800 */
[----:B------:R-:W-:Y:S01]  /*29760*/  LOP3.LUT R20, R13, 0xffff, RZ, 0xc0, !PT ;  /* 0x0000ffff0d147812 */ /* 0x000fe200078ec0ff */
[----:B------:R-:W-:Y:S01]  /*29770*/  ULDC UR8, c[0x0][0x248] ;  /* 0x0000920000087ab9 */ /* 0x000fe20000000800 */
[----:B------:R-:W-:Y:S01]  /*29780*/  ULDC UR9, c[0x0][0x248] ;  /* 0x0000920000097ab9 */ /* 0x000fe20000000800 */
[----:B------:R3:W-:Y:S01]  /*29790*/  STL [R1+0xed4], R19 ;  /* 0x000ed41301007387 */ /* 0x0007e20000100800 */
[----:B0-----:R-:W-:Y:S01]  /*297a0*/  VIADD R32, R36, UR5 ;  /* 0x0000000524207c36 */ /* 0x001fe20008000000 */
[----:B------:R-:W-:Y:S01]  /*297b0*/  LOP3.LUT R48, R48, 0xffff, RZ, 0xc0, !PT ;  /* 0x0000ffff30307812 */ /* 0x000fe200078ec0ff */
[----:B------:R-:W-:Y:S01]  /*297c0*/  ULDC UR5, c[0x0][0x248] ;  /* 0x0000920000057ab9 */ /* 0x000fe20000000800 */
[----:B---3--:R-:W-:Y:S01]  /*297d0*/  LOP3.LUT R19, R3, 0xffff, RZ, 0xc0, !PT ;  /* 0x0000ffff03137812 */ /* 0x008fe200078ec0ff */
[----:B------:R-:W-:Y:S01]  /*297e0*/  VIADD R28, R32, UR10 ;  /* 0x0000000a201c7c36 */ /* 0x000fe20008000000 */
[----:B------:R-:W3:Y:S01]  /*297f0*/  LDL.LU R3, [R1+0x1290] ;  /* 0x0012900001037983 */ /* 0x000ee20000300800 */
[----:B------:R-:W-:Y:S01]  /*29800*/  ULDC UR10, c[0x0][0x248] ;  /* 0x00009200000a7ab9 */ /* 0x000fe20000000800 */
[----:B------:R-:W-:-:S02]  /*29810*/  PRMT R24, R19, 0x3340, R160 ;  /* 0x0000334013187816 */ /* 0x000fc400000000a0 */
[----:B------:R-:W-:Y:S01]  /*29820*/  SHF.R.U32.HI R49, RZ, 0x8, R19 ;  /* 0x00000008ff317819 */ /* 0x000fe20000011613 */
[----:B------:R-:W3:Y:S01]  /*29830*/  LDL.LU R13, [R1+0x128c] ;  /* 0x00128c00010d7983 */ /* 0x000ee20000300800 */
[----:B------:R-:W-:Y:S02]  /*29840*/  SHF.R.U32.HI R19, RZ, 0x8, R20 ;  /* 0x00000008ff137819 */ /* 0x000fe40000011614 */
[----:B------:R-:W-:Y:S01]  /*29850*/  PRMT R20, R20, 0x3340, R162 ;  /* 0x0000334014147816 */ /* 0x000fe200000000a2 */
[----:B------:R0:W-:Y:S01]  /*29860*/  STL [R1+0x1088], R24 ;  /* 0x0010881801007387 */ /* 0x0001e20000100800 */
[----:B------:R-:W-:-:S03]  /*29870*/  LOP3.LUT R19, R19, 0xffff, RZ, 0xc0, !PT ;  /* 0x0000ffff13137812 */ /* 0x000fc600078ec0ff */
[----:B------:R1:W-:Y:S01]  /*29880*/  STL [R1+0x1084], R20 ;  /* 0x0010841401007387 */ /* 0x0003e20000100800 */
[----:B0-----:R-:W-:Y:S01]  /*29890*/  VIADD R24, R28, UR11 ;  /* 0x0000000b1c187c36 */ /* 0x001fe20008000000 */
[----:B------:R-:W-:Y:S01]  /*298a0*/  PRMT R48, R19, 0x3340, R48 ;  /* 0x0000334013307816 */ /* 0x000fe20000000030 */
[----:B------:R-:W-:Y:S02]  /*298b0*/  ULDC UR11, c[0x0][0x248] ;  /* 0x00009200000b7ab9 */ /* 0x000fe40000000800 */
[----:B-1----:R-:W-:Y:S01]  /*298c0*/  VIADD R20, R24, UR8 ;  /* 0x0000000818147c36 */ /* 0x002fe20008000000 */
        /* <DEDUP_REMOVED lines=12> */
[----:B------:R-:W-:Y:S01]  /*29990*/  SHF.R.U32.HI R50, RZ, 0x8, R160 ;  /* 0x00000008ff327819 */ /* 0x000fe200000116a0 */
[----:B------:R-:W-:Y:S02]  /*299a0*/  ULDC UR10, c[0x0][0x248] ;  /* 0x00009200000a7ab9 */ /* 0x000fe40000000800 */
        /* <DEDUP_REMOVED lines=13> */
[----:B------:R-:W-:Y:S01]  /*29a80*/  PRMT R49, R49, 0x3340, R50 ;  /* 0x0000334031317816 */ /* 0x000fe20000000032 */
[----:B------:R-:W-:Y:S02]  /*29a90*/  ULDC UR9, c[0x0][0x248] ;  /* 0x0000920000097ab9 */ /* 0x000fe40000000800 */
[----:B------:R-:W-:Y:S01]  /*29aa0*/  VIADD R120, R121, UR5 ;  /* 0x0000000579787c36 */ /* 0x000fe20008000000 */
[----:B------:R-:W-:Y:S01]  /*29ab0*/  LOP3.LUT R156, R156, 0xffff, RZ, 0xc0, !PT ;  /* 0x0000ffff9c9c7812 */ /* 0x000fe200078ec0ff */
[----:B------:R-:W-:Y:S01]  /*29ac0*/  STL [R1+0xec8], R49 ;  /* 0x000ec83101007387 */ /* 0x000fe20000100800 */
[----:B------:R-:W-:Y:S01]  /*29ad0*/  ULDC UR5, c[0x0][0x248] ;  /* 0x0000920000057ab9 */ /* 0x000fe20000000800 */
[----:B------:R-:W-:Y:S01]  /*29ae0*/  VIADD R119, R120, UR10 ;  /* 0x0000000a78777c36 */ /* 0x000fe20008000000 */
[----:B------:R-:W-:Y:S01]  /*29af0*/  LOP3.LUT R158, R158, 0xffff, RZ, 0xc0, !PT ;  /* 0x0000ffff9e9e7812 */ /* 0x000fe200078ec0ff */
[----:B------:R2:W-:Y:S01]  /*29b00*/  STL [R1+0xecc], R48 ;  /* 0x000ecc3001007387 */ /* 0x0005e20000100800 */
[--C-:B------:R-:W-:Y:S01]  /*29b10*/  SHF.R.U32.HI R50, RZ, 0x8, R156.reuse ;  /* 0x00000008ff327819 */ /* 0x100fe2000001169c */
[----:B------:R-:W-:Y:S01]  /*29b20*/  VIADD R118, R119, UR11 ;  /* 0x0000000b77767c36 */ /* 0x000fe20008000000 */
[----:B------:R-:W-:Y:S01]  /*29b30*/  LOP3.LUT R56, R56, 0xffff, RZ, 0xc0, !PT ;  /* 0x0000ffff38387812 */ /* 0x000fe200078ec0ff */
[----:B------:R-:W-:Y:S01]  /*29b40*/  ULDC UR10, c[0x0][0x248] ;  /* 0x00009200000a7ab9 */ /* 0x000fe20000000800 */
[----:B--2---:R-:W-:Y:S01]  /*29b50*/  LOP3.LUT R48, R15, 0xffff, RZ, 0xc0, !PT ;  /* 0x0000ffff0f307812 */ /* 0x004fe200078ec0ff */
[----:B------:R-:W-:Y:S01]  /*29b60*/  VIADD R117, R118, UR8 ;  /* 0x0000000876757c36 */ /* 0x000fe20008000000 */
[----:B------:R-:W-:Y:S01]  /*29b70*/  LOP3.LUT R49, R16, 0xffff, RZ, 0xc0, !PT ;  /* 0x0000ffff10317812 */ /* 0x000fe200078ec0ff */
[----:B------:R-:W2:Y:S01]  /*29b80*/  LDL.LU R15, [R1+0x1288] ;  /* 0x00128800010f7983 */ /* 0x000ea20000300800 */
[----:B------:R-:W-:Y:S01]  /*29b90*/  PRMT R51, R48, 0x3340, R156 ;  /* 0x0000334030337816 */ /* 0x000fe2000000009c */
[----:B------:R-:W-:Y:S01]  /*29ba0*/  VIADD R116, R117, UR5 ;  /* 0x0000000575747c36 */ /* 0x000fe20008000000 */
[----:B------:R-:W-:Y:S01]  /*29bb0*/  ULDC UR5, c[0x0][0x248] ;  /* 0x0000920000057ab9 */ /* 0x000fe20000000800 */
[----:B------:R-:W2:Y:S01]  /*29bc0*/  LDL.LU R16, [R1+0x1284] ;  /* 0x0012840001107983 */ /* 0x000ea20000300800 */
[----:B------:R-:W-:Y:S01]  /*29bd0*/  ULDC UR8, c[0x0][0x248] ;  /* 0x0000920000087ab9 */ /* 0x000fe20000000800 */
[----:B------:R-:W-:Y:S01]  /*29be0*/  VIADD R115, R116, UR5 ;  /* 0x0000000574737c36 */ /* 0x000fe20008000000 */
[----:B------:R-:W-:Y:S01]  /*29bf0*/  SHF.R.U32.HI R252, RZ, 0x8, R48 ;  /* 0x00000008fffc7819 */ /* 0x000fe20000011630 */
[----:B------:R0:W-:Y:S01]  /*29c00*/  STL [R1+0x1070], R51 ;  /* 0x0010703301007387 */ /* 0x0001e20000100800 */
[----:B------:R-:W-:Y:S01]  /*29c10*/  SHF.R.U32.HI R48, RZ, 0x8, R49 ;  /* 0x00000008ff307819 */ /* 0x000fe20000011631 */
[----:B------:R-:W-:Y:S01]  /*29c20*/  VIADD R114, R115, UR8 ;  /* 0x0000000873727c36 */ /* 0x000fe20008000000 */
[----:B------:R-:W-:Y:S01]  /*29c30*/  ULDC UR5, c[0x0][0x248] ;  /* 0x0000920000057ab9 */ /* 0x000fe20000000800 */
[----:B------:R-:W-:Y:S01]  /*29c40*/  LOP3.LUT R252, R252, 0xffff, RZ, 0xc0, !PT ;  /* 0x0000fffffcfc7812 */ /* 0x000fe200078ec0ff */
[----:B------:R-:W-:Y:S01]  /*29c50*/  ULDC UR11, c[0x0][0x248] ;  /* 0x00009200000b7ab9 */ /* 0x000fe20000000800 */
[----:B------:R-:W-:Y:S01]  /*29c60*/  VIADD R113, R114, UR9 ;  /* 0x0000000972717c36 */ /* 0x000fe20008000000 */
[--C-:B0-----:R-:W-:Y:S01]  /*29c70*/  PRMT R51, R49, 0x3340, R158.reuse ;  /* 0x0000334031337816 */ /* 0x101fe2000000009e */
[----:B------:R-:W-:Y:S01]  /*29c80*/  ULDC UR8, c[0x0][0x248] ;  /* 0x0000920000087ab9 */ /* 0x000fe20000000800 */
[----:B------:R-:W-:-:S02]  /*29c90*/  SHF.R.U32.HI R49, RZ, 0x8, R158 ;  /* 0x00000008ff317819 */ /* 0x000fc4000001169e */
[----:B------:R-:W-:Y:S01]  /*29ca0*/  LOP3.LUT R48, R48, 0xffff, RZ, 0xc0, !PT ;  /* 0x0000ffff30307812 */ /* 0x000fe200078ec0ff */
[----:B------:R-:W-:Y:S01]  /*29cb0*/  ULDC UR9, c[0x0][0x248] ;  /* 0x0000920000097ab9 */ /* 0x000fe20000000800 */
[----:B------:R-:W-:Y:S01]  /*29cc0*/  LOP3.LUT R49, R49, 0xffff, RZ, 0xc0, !PT ;  /* 0x0000ffff31317812 */ /* 0x000fe200078ec0ff */
[----:B------:R-:W-:Y:S01]  /*29cd0*/  VIADD R112, R113, UR5 ;  /* 0x0000000571707c36 */ /* 0x000fe20008000000 */
[----:B------:R-:W-:Y:S01]  /*29ce0*/  LOP3.LUT R50, R50, 0xffff, RZ, 0xc0, !PT ;  /* 0x0000ffff32327812 */ /* 0x000fe200078ec0ff */
[----:B------:R-:W-:Y:S01]  /*29cf0*/  STL [R1+0x106c], R51 ;  /* 0x00106c3301007387 */ /* 0x000fe20000100800 */
[----:B------:R-:W-:Y:S01]  /*29d00*/  PRMT R48, R48, 0x3340, R49 ;  /* 0x0000334030307816 */ /* 0x000fe20000000031 */
[----:B------:R-:W-:Y:S01]  /*29d10*/  ULDC UR5, c[0x0][0x248] ;  /* 0x0000920000057ab9 */ /* 0x000fe20000000800 */
[----:B------:R-:W-:Y:S01]  /*29d20*/  LOP3.LUT R49, R17, 0xffff, RZ, 0xc0, !PT ;  /* 0x0000ffff11317812 */ /* 0x000fe200078ec0ff */
[----:B------:R-:W-:Y:S01]  /*29d30*/  VIADD R111, R112, UR10 ;  /* 0x0000000a706f7c36 */ /* 0x000fe20008000000 */
[----:B------:R-:W-:Y:S01]  /*29d40*/  PRMT R252, R252, 0x3340, R50 ;  /* 0x00003340fcfc7816 */ /* 0x000fe20000000032 */
[----:B------:R0:W-:Y:S01]  /*29d50*/  STL [R1+0xe88], R48 ;  /* 0x000e883001007387 */ /* 0x0001e20000100800 */
[----:B------:R-:W-:Y:S01]  /*29d60*/  PRMT R50, R49, 0x3340, R56 ;  /* 0x0000334031327816 */ /* 0x000fe20000000038 */
[----:B------:R-:W-:Y:S01]  /*29d70*/  VIADD R110, R111, UR11 ;  /* 0x0000000b6f6e7c36 */ /* 0x000fe20008000000 */
[----:B------:R-:W-:Y:S01]  /*29d80*/  LOP3.LUT R58, R58, 0xffff, RZ, 0xc0, !PT ;  /* 0x0000ffff3a3a7812 */ /* 0x000fe200078ec0ff */
[----:B------:R-:W2:Y:S01]  /*29d90*/  LDL.LU R17, [R1+0x1280] ;  /* 0x0012800001117983 */ /* 0x000ea20000300800 */
[----:B------:R-:W-:Y:S01]  /*29da0*/  SHF.R.U32.HI R158, RZ, 0x8, R49 ;  /* 0x00000008ff9e7819 */ /* 0x000fe20000011631 */
[----:B------:R-:W-:Y:S01]  /*29db0*/  VIADD R109, R110, UR8 ;  /* 0x000000086e6d7c36 */ /* 0x000fe20008000000 */
[----:B------:R-:W-:Y:S01]  /*29dc0*/  F2FP.SATFINITE.E5M2.F32.PACK_AB_MERGE_C R27, R107, R106, RZ ;  /* 0x0000006a6b1b723e */ /* 0x000fe200048060ff */
[----:B------:R-:W-:Y:S01]  /*29dd0*/  ULDC UR8, c[0x0][0x248] ;  /* 0x0000920000087ab9 */ /* 0x000fe20000000800 */
[----:B------:R-:W-:Y:S01]  /*29de0*/  LOP3.LUT R60, R60, 0xffff, RZ, 0xc0, !PT ;  /* 0x0000ffff3c3c7812 */ /* 0x000fe200078ec0ff */
[----:B------:R-:W-:Y:S01]  /*29df0*/  ULDC UR10, c[0x0][0x248] ;  /* 0x00009200000a7ab9 */ /* 0x000fe20000000800 */
[----:B0-----:R-:W-:Y:S01]  /*29e00*/  LOP3.LUT R48, R12, 0xffff, RZ, 0xc0, !PT ;  /* 0x0000ffff0c307812 */ /* 0x001fe200078ec0ff */
[----:B------:R-:W-:Y:S01]  /*29e10*/  ULDC UR11, c[0x0][0x248] ;  /* 0x00009200000b7ab9 */ /* 0x000fe20000000800 */
[----:B------:R-:W2:Y:S02]  /*29e20*/  LDL.LU R12, [R1+0x127c] ;  /* 0x00127c00010c7983 */ /* 0x000ea40000300800 */
[----:B------:R-:W-:-:S02]  /*29e30*/  SHF.R.U32.HI R166, RZ, 0x8, R48 ;  /* 0x00000008ffa67819 */ /* 0x000fc40000011630 */
[----:B------:R0:W-:Y:S01]  /*29e40*/  STL [R1+0x105c], R50 ;  /* 0x00105c3201007387 */ /* 0x0001e20000100800 */
[----:B------:R-:W-:Y:S01]  /*29e50*/  VIADD R108, R109, UR5 ;  /* 0x000000056d6c7c36 */ /* 0x000fe20008000000 */
[----:B------:R-:W-:Y:S01]  /*29e60*/  LOP3.LUT R166, R166, 0xffff, RZ, 0xc0, !PT ;  /* 0x0000ffffa6a67812 */ /* 0x000fe200078ec0ff */
[----:B------:R-:W-:Y:S01]  /*29e70*/  ULDC UR5, c[0x0][0x248] ;  /* 0x0000920000057ab9 */ /* 0x000fe20000000800 */
[--C-:B0-----:R-:W-:Y:S02]  /*29e80*/  PRMT R50, R48, 0x3340, R58.reuse ;  /* 0x0000334030327816 */ /* 0x101fe4000000003a */
[----:B------:R-:W-:Y:S01]  /*29e90*/  SHF.R.U32.HI R48, RZ, 0x8, R58 ;  /* 0x00000008ff307819 */ /* 0x000fe2000001163a */
[----:B------:R-:W-:Y:S01]  /*29ea0*/  VIADD R107, R108, UR5 ;  /* 0x000000056c6b7c36 */ /* 0x000fe20008000000 */
[----:B------:R-:W-:Y:S02]  /*29eb0*/  SHF.R.U32.HI R49, RZ, 0x8, R56 ;  /* 0x00000008ff317819 */ /* 0x000fe40000011638 */
[----:B------:R-:W-:-:S02]  /*29ec0*/  LOP3.LUT R158, R158, 0xffff, RZ, 0xc0, !PT ;  /* 0x0000ffff9e9e7812 */ /* 0x000fc400078ec0ff */
[----:B------:R-:W-:Y:S01]  /*29ed0*/  LOP3.LUT R48, R48, 0xffff, RZ, 0xc0, !PT ;  /* 0x0000ffff30307812 */ /* 0x000fe200078ec0ff */
[----:B------:R-:W-:Y:S01]  /*29ee0*/  VIADD R106, R107, UR8 ;  /* 0x000000086b6a7c36 */ /* 0x000fe20008000000 */
[----:B------:R-:W-:Y:S01]  /*29ef0*/  LOP3.LUT R49, R49, 0xffff, RZ, 0xc0, !PT ;  /* 0x0000ffff31317812 */ /* 0x000fe200078ec0ff */
[----:B------:R0:W-:Y:S01]  /*29f00*/  STL [R1+0x1050], R50 ;  /* 0x0010503201007387 */ /* 0x0001e20000100800 */
[----:B------:R-:W-:Y:S01]  /*29f10*/  PRMT R166, R166, 0x3340, R48 ;  /* 0x00003340a6a67816 */ /* 0x000fe20000000030 */
[----:B------:R-:W-:Y:S01]  /*29f20*/  ULDC UR5, c[0x0][0x248] ;  /* 0x0000920000057ab9 */ /* 0x000fe20000000800 */
[----:B------:R-:W-:Y:S01]  /*29f30*/  LOP3.LUT R48, R10, 0xffff, RZ, 0xc0, !PT ;  /* 0x0000ffff0a307812 */ /* 0x000fe200078ec0ff */
[----:B------:R-:W-:Y:S01]  /*29f40*/  VIADD R105, R106, UR9 ;  /* 0x000000096a697c36 */ /* 0x000fe20008000000 */
[----:B------:R-:W-:Y:S01]  /*29f50*/  PRMT R158, R158, 0x3340, R49 ;  /* 0x000033409e9e7816 */ /* 0x000fe20000000031 */
[----:B------:R-:W2:Y:S01]  /*29f60*/  LDL.LU R10, [R1+0x1278] ;  /* 0x00127800010a7983 */ /* 0x000ea20000300800 */
[----:B------:R-:W-:Y:S01]  /*29f70*/  PRMT R52, R48, 0x3340, R60 ;  /* 0x0000334030347816 */ /* 0x000fe2000000003c */
[----:B------:R-:W-:Y:S01]  /*29f80*/  ULDC UR8, c[0x0][0x248] ;  /* 0x0000920000087ab9 */ /* 0x000fe20000000800 */
[----:B------:R-:W-:Y:S01]  /*29f90*/  LOP3.LUT R49, R11, 0xffff, RZ, 0xc0, !PT ;  /* 0x0000ffff0b317812 */ /* 0x000fe200078ec0ff */
[----:B------:R-:W-:Y:S01]  /*29fa0*/  ULDC UR9, c[0x0][0x248] ;  /* 0x0000920000097ab9 */ /* 0x000fe20000000800 */
[----:B------:R-:W-:Y:S01]  /*29fb0*/  LOP3.LUT R62, R62, 0xffff, RZ, 0xc0, !PT ;  /* 0x0000ffff3e3e7812 */ /* 0x000fe200078ec0ff */
[----:B------:R-:W2:Y:S01]  /*29fc0*/  LDL.LU R11, [R1+0x1274] ;  /* 0x00127400010b7983 */ /* 0x000ea20000300800 */
[----:B0-----:R-:W-:Y:S01]  /*29fd0*/  SHF.R.U32.HI R50, RZ, 0x8, R48 ;  /* 0x00000008ff327819 */ /* 0x001fe20000011630 */
[----:B------:R-:W-:Y:S01]  /*29fe0*/  VIADD R104, R105, UR5 ;  /* 0x0000000569687c36 */ /* 0x000fe20008000000 */
[----:B------:R-:W-:Y:S01]  /*29ff0*/  SHF.R.U32.HI R51, RZ, 0x8, R60 ;  /* 0x00000008ff337819 */ /* 0x000fe2000001163c */
[----:B------:R0:W-:Y:S01]  /*2a000*/  STL [R1+0x1054], R52 ;  /* 0x0010543401007387 */ /* 0x0001e20000100800 */
[----:B------:R-:W-:Y:S01]  /*2a010*/  SHF.R.U32.HI R48, RZ, 0x8, R49 ;  /* 0x00000008ff307819 */ /* 0x000fe20000011631 */
[----:B------:R-:W-:Y:S01]  /*2a020*/  VIADD R103, R104, UR10 ;  /* 0x0000000a68677c36 */ /* 0x000fe20008000000 */
[----:B------:R-:W-:Y:S01]  /*2a030*/  LOP3.LUT R50, R50, 0xffff, RZ, 0xc0, !PT ;  /* 0x0000ffff32327812 */ /* 0x000fe200078ec0ff */
[----:B------:R-:W-:Y:S01]  /*2a040*/  ULDC UR5, c[0x0][0x248] ;  /* 0x0000920000057ab9 */ /* 0x000fe20000000800 */
[----:B------:R-:W-:-:S02]  /*2a050*/  LOP3.LUT R51, R51, 0xffff, RZ, 0xc0, !PT ;  /* 0x0000ffff33337812 */ /* 0x000fc400078ec0ff */
[--C-:B0-----:R-:W-:Y:S01]  /*2a060*/  PRMT R52, R49, 0x3340, R62.reuse ;  /* 0x0000334031347816 */ /* 0x101fe2000000003e */
[----:B------:R-:W-:Y:S01]  /*2a070*/  ULDC UR10, c[0x0][0x248] ;  /* 0x00009200000a7ab9 */ /* 0x000fe20000000800 */
[----:B------:R-:W-:Y:S02]  /*2a080*/  SHF.R.U32.HI R49, RZ, 0x8, R62 ;  /* 0x00000008ff317819 */ /* 0x000fe4000001163e */
[----:B------:R-:W-:Y:S02]  /*2a090*/  LOP3.LUT R48, R48, 0xffff, RZ, 0xc0, !PT ;  /* 0x0000ffff30307812 */ /* 0x000fe400078ec0ff */
[----:B------:R-:W-:Y:S01]  /*2a0a0*/  LOP3.LUT R49, R49, 0xffff, RZ, 0xc0, !PT ;  /* 0x0000ffff31317812 */ /* 0x000fe200078ec0ff */
[----:B------:R-:W-:Y:S01]  /*2a0b0*/  VIADD R102, R103, UR11 ;  /* 0x0000000b67667c36 */ /* 0x000fe20008000000 */
[----:B------:R-:W-:Y:S01]  /*2a0c0*/  PRMT R50, R50, 0x3340, R51 ;  /* 0x0000334032327816 */ /* 0x000fe20000000033 */
[----:B------:R-:W-:Y:S01]  /*2a0d0*/  STL [R1+0x104c], R52 ;  /* 0x00104c3401007387 */ /* 0x000fe20000100800 */
[----:B------:R-:W-:Y:S01]  /*2a0e0*/  PRMT R48, R48, 0x3340, R49 ;  /* 0x0000334030307816 */ /* 0x000fe20000000031 */
[----:B------:R-:W-:Y:S01]  /*2a0f0*/  VIADD R101, R102, UR8 ;  /* 0x0000000866657c36 */ /* 0x000fe20008000000 */
[----:B------:R-:W-:Y:S01]  /*2a100*/  LOP3.LUT R66, R66, 0xffff, RZ, 0xc0, !PT ;  /* 0x0000ffff42427812 */ /* 0x000fe200078ec0ff */
[----:B------:R-:W-:Y:S01]  /*2a110*/  STL [R1+0xea0], R50 ;  /* 0x000ea03201007387 */ /* 0x000fe20000100800 */
[----:B------:R-:W-:Y:S01]  /*2a120*/  F2FP.SATFINITE.E5M2.F32.PACK_AB_MERGE_C R25, R99, R98, RZ ;  /* 0x000000626319723e */ /* 0x000fe200048060ff */
[----:B------:R-:W-:Y:S01]  /*2a130*/  VIADD R100, R101, UR5 ;  /* 0x0000000565647c36 */ /* 0x000fe20008000000 */
[----:B------:R-:W-:Y:S01]  /*2a140*/  ULDC UR5, c[0x0][0x248] ;  /* 0x0000920000057ab9 */ /* 0x000fe20000000800 */
[----:B------:R0:W-:Y:S01]  /*2a150*/  STL [R1+0xea4], R48 ;  /* 0x000ea43001007387 */ /* 0x0001e20000100800 */
[----:B------:R-:W-:Y:S01]  /*2a160*/  LOP3.LUT R49, R5, 0xffff, RZ, 0xc0, !PT ;  /* 0x0000ffff05317812 */ /* 0x000fe200078ec0ff */
[----:B------:R-:W-:Y:S01]  /*2a170*/  VIADD R99, R100, UR5 ;  /* 0x0000000564637c36 */ /* 0x000fe20008000000 */
[----:B------:R-:W-:Y:S01]  /*2a180*/  LOP3.LUT R74, R74, 0xffff, RZ, 0xc0, !PT ;  /* 0x0000ffff4a4a7812 */ /* 0x000fe200078ec0ff */
[----:B------:R-:W-:Y:S01]  /*2a190*/  ULDC UR8, c[0x0][0x248] ;  /* 0x0000920000087ab9 */ /* 0x000fe20000000800 */
[--C-:B------:R-:W-:Y:S01]  /*2a1a0*/  SHF.R.U32.HI R51, RZ, 0x8, R66.reuse ;  /* 0x00000008ff337819 */ /* 0x100fe20000011642 */
[----:B------:R-:W-:Y:S01]  /*2a1b0*/  ULDC UR11, c[0x0][0x248] ;  /* 0x00009200000b7ab9 */ /* 0x000fe20000000800 */
[----:B0-----:R-:W-:Y:S01]  /*2a1c0*/  LOP3.LUT R48, R4, 0xffff, RZ, 0xc0, !PT ;  /* 0x0000ffff04307812 */ /* 0x001fe200078ec0ff */
[----:B------:R-:W-:Y:S01]  /*2a1d0*/  ULDC UR5, c[0x0][0x248] ;  /* 0x0000920000057ab9 */ /* 0x000fe20000000800 */
[----:B------:R-:W2:Y:S02]  /*2a1e0*/  LDL.LU R4, [R1+0x1270] ;  /* 0x0012700001047983 */ /* 0x000ea40000300800 */
[----:B------:R-:W-:Y:S01]  /*2a1f0*/  PRMT R52, R48, 0x3340, R66 ;  /* 0x0000334030347816 */ /* 0x000fe20000000042 */
[----:B------:R-:W-:Y:S01]  /*2a200*/  VIADD R98, R99, UR8 ;  /* 0x0000000863627c36 */ /* 0x000fe20008000000 */
[----:B------:R-:W2:Y:S01]  /*2a210*/  LDL.LU R5, [R1+0x126c] ;  /* 0x00126c0001057983 */ /* 0x000ea20000300800 */
[----:B------:R-:W-:Y:S01]  /*2a220*/  SHF.R.U32.HI R50, RZ, 0x8, R48 ;  /* 0x00000008ff327819 */ /* 0x000fe20000011630 */
[----:B------:R-:W-:Y:S01]  /*2a230*/  ULDC UR8, c[0x0][0x248] ;  /* 0x0000920000087ab9 */ /* 0x000fe20000000800 */
[----:B------:R-:W-:Y:S01]  /*2a240*/  SHF.R.U32.HI R48, RZ, 0x8, R49 ;  /* 0x00000008ff307819 */ /* 0x000fe20000011631 */
[----:B------:R0:W-:Y:S01]  /*2a250*/  STL [R1+0x1044], R52 ;  /* 0x0010443401007387 */ /* 0x0001e20000100800 */
[----:B------:R-:W-:Y:S01]  /*2a260*/  VIADD R97, R98, UR9 ;  /* 0x0000000962617c36 */ /* 0x000fe20008000000 */
[----:B------:R-:W-:Y:S01]  /*2a270*/  LOP3.LUT R50, R50, 0xffff, RZ, 0xc0, !PT ;  /* 0x0000ffff32327812 */ /* 0x000fe200078ec0ff */
[----:B------:R-:W-:Y:S01]  /*2a280*/  ULDC UR9, c[0x0][0x248] ;  /* 0x0000920000097ab9 */ /* 0x000fe20000000800 */
[----:B------:R-:W-:-:S02]  /*2a290*/  LOP3.LUT R51, R51, 0xffff, RZ, 0xc0, !PT ;  /* 0x0000ffff33337812 */ /* 0x000fc400078ec0ff */
[--C-:B0-----:R-:W-:Y:S02]  /*2a2a0*/  PRMT R52, R49, 0x3340, R74.reuse ;  /* 0x0000334031347816 */ /* 0x101fe4000000004a */
        /* <DEDUP_REMOVED lines=12> */
[----:B------:R-:W-:Y:S01]  /*2a370*/  LOP3.LUT R49, R7, 0xffff, RZ, 0xc0, !PT ;  /* 0x0000ffff07317812 */ /* 0x000fe200078ec0ff */
[----:B------:R0:W-:Y:S01]  /*2a380*/  STL [R1+0xed8], R48 ;  /* 0x000ed83001007387 */ /* 0x0001e20000100800 */
[----:B------:R-:W-:Y:S01]  /*2a390*/  LOP3.LUT R90, R90, 0xffff, RZ, 0xc0, !PT ;  /* 0x0000ffff5a5a7812 */ /* 0x000fe200078ec0ff */
[----:B------:R-:W-:Y:S01]  /*2a3a0*/  VIADD R93, R94, UR8 ;  /* 0x000000085e5d7c36 */ /* 0x000fe20008000000 */
[----:B------:R-:W-:Y:S01]  /*2a3b0*/  ULDC UR5, c[0x0][0x248] ;  /* 0x0000920000057ab9 */ /* 0x000fe20000000800 */
[--C-:B------:R-:W-:Y:S01]  /*2a3c0*/  SHF.R.U32.HI R51, RZ, 0x8, R82.reuse ;  /* 0x00000008ff337819 */ /* 0x100fe20000011652 */
[----:B------:R-:W-:Y:S01]  /*2a3d0*/  ULDC UR8, c[0x0][0x248] ;  /* 0x0000920000087ab9 */ /* 0x000fe20000000800 */
[----:B------:R-:W-:Y:S01]  /*2a3e0*/  LOP3.LUT R25, R25, 0xffff, RZ, 0xc0, !PT ;  /* 0x0000ffff19197812 */ /* 0x000fe200078ec0ff */
[----:B------:R-:W-:Y:S01]  /*2a3f0*/  ULDC UR10, c[0x0][0x248] ;  /* 0x00009200000a7ab9 */ /* 0x000fe20000000800 */
[----:B------:R-:W-:Y:S01]  /*2a400*/  LOP3.LUT R27, R27, 0xffff, RZ, 0xc0, !PT ;  /* 0x0000ffff1b1b7812 */ /* 0x000fe200078ec0ff */
[----:B------:R-:W-:Y:S01]  /*2a410*/  ULDC UR11, c[0x0][0x248] ;  /* 0x00009200000b7ab9 */ /* 0x000fe20000000800 */
[----:B0-----:R-:W-:Y:S01]  /*2a420*/  LOP3.LUT R48, R6, 0xffff, RZ, 0xc0, !PT ;  /* 0x0000ffff06307812 */ /* 0x001fe200078ec0ff */
[----:B------:R-:W-:Y:S01]  /*2a430*/  VIADD R92, R93, UR5 ;  /* 0x000000055d5c7c36 */ /* 0x000fe20008000000 */
[----:B------:R-:W2:Y:S01]  /*2a440*/  LDL.LU R6, [R1+0x1268] ;  /* 0x0012680001067983 */ /* 0x000ea20000300800 */
[----:B------:R-:W-:Y:S01]  /*2a450*/  ULDC UR5, c[0x0][0x248] ;  /* 0x0000920000057ab9 */ /* 0x000fe20000000800 */
[----:B------:R-:W-:-:S02]  /*2a460*/  PRMT R52, R48, 0x3340, R82 ;  /* 0x0000334030347816 */ /* 0x000fc40000000052 */
[----:B------:R-:W2:Y:S01]  /*2a470*/  LDL.LU R7, [R1+0x1264] ;  /* 0x0012640001077983 */ /* 0x000ea20000300800 */
[----:B------:R-:W-:Y:S02]  /*2a480*/  SHF.R.U32.HI R50, RZ, 0x8, R48 ;  /* 0x00000008ff327819 */ /* 0x000fe40000011630 */
[----:B------:R-:W-:Y:S01]  /*2a490*/  SHF.R.U32.HI R48, RZ, 0x8, R49 ;  /* 0x00000008ff307819 */ /* 0x000fe20000011631 */
[----:B------:R0:W-:Y:S01]  /*2a4a0*/  STL [R1+0x1060], R52 ;  /* 0x0010603401007387 */ /* 0x0001e20000100800 */
[----:B------:R-:W-:Y:S01]  /*2a4b0*/  VIADD R91, R92, UR5 ;  /* 0x000000055c5b7c36 */ /* 0x000fe20008000000 */
[----:B------:R-:W-:Y:S01]  /*2a4c0*/  LOP3.LUT R50, R50, 0xffff, RZ, 0xc0, !PT ;  /* 0x0000ffff32327812 */ /* 0x000fe200078ec0ff */
[----:B------:R-:W-:Y:S01]  /*2a4d0*/  ULDC UR5, c[0x0][0x248] ;  /* 0x0000920000057ab9 */ /* 0x000fe20000000800 */
[----:B------:R-:W-:Y:S02]  /*2a4e0*/  LOP3.LUT R51, R51, 0xffff, RZ, 0xc0, !PT ;  /* 0x0000ffff33337812 */ /* 0x000fe400078ec0ff */
[----:B0-----:R-:W-:-:S02]  /*2a4f0*/  PRMT R52, R49, 0x3340, R90 ;  /* 0x0000334031347816 */ /* 0x001fc4000000005a */
[----:B------:R-:W-:Y:S01]  /*2a500*/  SHF.R.U32.HI R49, RZ, 0x8, R90 ;  /* 0x00000008ff317819 */ /* 0x000fe2000001165a */
[----:B------:R-:W-:Y:S01]  /*2a510*/  VIADD R90, R91, UR8 ;  /* 0x000000085b5a7c36 */ /* 0x000fe20008000000 */
[----:B------:R-:W-:Y:S02]  /*2a520*/  LOP3.LUT R48, R48, 0xffff, RZ, 0xc0, !PT ;  /* 0x0000ffff30307812 */ /* 0x000fe400078ec0ff */
[----:B------:R-:W-:Y:S02]  /*2a530*/  PRMT R50, R50, 0x3340, R51 ;  /* 0x0000334032327816 */ /* 0x000fe40000000033 */
[----:B------:R-:W-:Y:S01]  /*2a540*/  LOP3.LUT R49, R49, 0xffff, RZ, 0xc0, !PT ;  /* 0x0000ffff31317812 */ /* 0x000fe200078ec0ff */
[----:B------:R-:W-:Y:S01]  /*2a550*/  VIADD R89, R90, UR9 ;  /* 0x000000095a597c36 */ /* 0x000fe20008000000 */
[----:B------:R0:W-:Y:S01]  /*2a560*/  STL [R1+0x1074], R52 ;  /* 0x0010743401007387 */ /* 0x0001e20000100800 */
[----:B------:R-:W1:Y:S01]  /*2a570*/  LDC R51, c[0x0][0x244] ;  /* 0x00009100ff337b82 */ /* 0x000e620000000800 */
[----:B------:R-:W-:Y:S01]  /*2a580*/  PRMT R48, R48, 0x3340, R49 ;  /* 0x0000334030307816 */ /* 0x000fe20000000031 */
[----:B------:R-:W-:Y:S01]  /*2a590*/  VIADD R88, R89, UR5 ;  /* 0x0000000559587c36 */ /* 0x000fe20008000000 */
[----:B------:R4:W-:Y:S01]  /*2a5a0*/  STL [R1+0xf00], R50 ;  /* 0x000f003201007387 */ /* 0x0009e20000100800 */
[----:B------:R-:W-:Y:S01]  /*2a5b0*/  LOP3.LUT R49, R8, 0xffff, RZ, 0xc0, !PT ;  /* 0x0000ffff08317812 */ /* 0x000fe200078ec0ff */
[----:B------:R-:W-:Y:S01]  /*2a5c0*/  ULDC UR8, c[0x0][0x248] ;  /* 0x0000920000087ab9 */ /* 0x000fe20000000800 */
[----:B------:R-:W-:Y:S01]  /*2a5d0*/  ULDC UR5, c[0x0][0x248] ;  /* 0x0000920000057ab9 */ /* 0x000fe20000000800 */
[----:B------:R3:W-:Y:S01]  /*2a5e0*/  STL [R1+0xf34], R48 ;  /* 0x000f343001007387 */ /* 0x0007e20000100800 */
[----:B------:R-:W-:Y:S01]  /*2a5f0*/  VIADD R87, R88, UR10 ;  /* 0x0000000a58577c36 */ /* 0x000fe20008000000 */
[----:B0-----:R-:W-:-:S02]  /*2a600*/  PRMT R52, R49, 0x3340, R25 ;  /* 0x0000334031347816 */ /* 0x001fc40000000019 */
[----:B------:R-:W2:Y:S01]  /*2a610*/  LDL.LU R8, [R1+0x1260] ;  /* 0x0012600001087983 */ /* 0x000ea20000300800 */
[----:B----4-:R-:W-:Y:S02]  /*2a620*/  SHF.R.U32.HI R50, RZ, 0x8, R49 ;  /* 0x00000008ff327819 */ /* 0x010fe40000011631 */
[----:B---3--:R-:W-:Y:S02]  /*2a630*/  LOP3.LUT R48, R190, 0xffff, RZ, 0xc0, !PT ;  /* 0x0000ffffbe307812 */ /* 0x008fe400078ec0ff */
[----:B------:R-:W-:Y:S01]  /*2a640*/  SHF.R.U32.HI R49, RZ, 0x8, R25 ;  /* 0x00000008ff317819 */ /* 0x000fe20000011619 */
[----:B------:R-:W-:Y:S01]  /*2a650*/  VIADD R86, R87, UR11 ;  /* 0x0000000b57567c36 */ /* 0x000fe20008000000 */
[----:B------:R-:W-:Y:S01]  /*2a660*/  SHF.R.U32.HI R25, RZ, 0x8, R48 ;  /* 0x00000008ff197819 */ /* 0x000fe20000011630 */
[----:B------:R-:W3:Y:S01]  /*2a670*/  LDL.LU R190, [R1+0x125c] ;  /* 0x00125c0001be7983 */ /* 0x000ee20000300800 */
[----:B------:R-:W-:Y:S01]  /*2a680*/  PRMT R48, R48, 0x3340, R27 ;  /* 0x0000334030307816 */ /* 0x000fe2000000001b */
[----:B------:R-:W-:Y:S01]  /*2a690*/  VIADD R85, R86, UR8 ;  /* 0x0000000856557c36 */ /* 0x000fe20008000000 */
[----:B------:R-:W-:Y:S01]  /*2a6a0*/  LOP3.LUT R49, R49, 0xffff, RZ, 0xc0, !PT ;  /* 0x0000ffff31317812 */ /* 0x000fe200078ec0ff */
[----:B------:R-:W-:Y:S01]  /*2a6b0*/  STL [R1+0x1078], R52 ;  /* 0x0010783401007387 */ /* 0x000fe20000100800 */
[----:B------:R-:W-:Y:S01]  /*2a6c0*/  ULDC UR8, c[0x0][0x248] ;  /* 0x0000920000087ab9 */ /* 0x000fe20000000800 */
[----:B------:R-:W-:-:S02]  /*2a6d0*/  ULDC.64 UR10, c[0x0][0x220] ;  /* 0x00008800000a7ab9 */ /* 0x000fc40000000a00 */
[----:B------:R0:W-:Y:S01]  /*2a6e0*/  STL [R1+0x1080], R48 ;  /* 0x0010803001007387 */ /* 0x0001e20000100800 */
[----:B------:R-:W-:Y:S01]  /*2a6f0*/  VIADD R84, R85, UR5 ;  /* 0x0000000555547c36 */ /* 0x000fe20008000000 */
[----:B------:R-:W-:Y:S01]  /*2a700*/  ULDC UR5, c[0x0][0x244] ;  /* 0x0000910000057ab9 */ /* 0x000fe20000000800 */
[----:B0-----:R-:W-:-:S04]  /*2a710*/  LOP3.LUT R48, R50, 0xffff, RZ, 0xc0, !PT ;  /* 0x0000ffff32307812 */ /* 0x001fc800078ec0ff */
[----:B------:R-:W-:Y:S01]  /*2a720*/  PRMT R48, R48, 0x3340, R49 ;  /* 0x0000334030307816 */ /* 0x000fe20000000031 */
[----:B------:R-:W-:Y:S01]  /*2a730*/  VIADD R83, R84, UR8 ;  /* 0x0000000854537c36 */ /* 0x000fe20008000000 */
[----:B------:R-:W-:Y:S01]  /*2a740*/  ULDC UR8, c[0x0][0x248] ;  /* 0x0000920000087ab9 */ /* 0x000fe20000000800 */
[----:B------:R-:W-:Y:S02]  /*2a750*/  SHF.R.U32.HI R27, RZ, 0x8, R27 ;  /* 0x00000008ff1b7819 */ /* 0x000fe4000001161b */
[----:B------:R0:W-:Y:S01]  /*2a760*/  STL [R1+0xf38], R48 ;  /* 0x000f383001007387 */ /* 0x0001e20000100800 */
[----:B------:R-:W-:Y:S01]  /*2a770*/  VIADD R82, R83, UR8 ;  /* 0x0000000853527c36 */ /* 0x000fe20008000000 */
[----:B------:R-:W-:Y:S01]  /*2a780*/  ULDC.64 UR8, c[0x0][0x220] ;  /* 0x0000880000087ab9 */ /* 0x000fe20000000a00 */
[----:B------:R-:W-:Y:S02]  /*2a790*/  LOP3.LUT R25, R25, 0xffff, RZ, 0xc0, !PT ;  /* 0x0000ffff19197812 */ /* 0x000fe400078ec0ff */
[----:B------:R-:W-:Y:S01]  /*2a7a0*/  LOP3.LUT R27, R27, 0xffff, RZ, 0xc0, !PT ;  /* 0x0000ffff1b1b7812 */ /* 0x000fe200078ec0ff */
[----:B0-----:R-:W-:-:S03]  /*2a7b0*/  IMAD R48, R2, UR5, RZ ;  /* 0x0000000502307c24 */ /* 0x001fc6000f8e02ff */
[----:B------:R-:W-:Y:S01]  /*2a7c0*/  PRMT R25, R25, 0x3340, R27 ;  /* 0x0000334019197816 */ /* 0x000fe2000000001b */
[----:B------:R-:W-:Y:S01]  /*2a7d0*/  ULDC UR5, c[0x0][0x248] ;  /* 0x0000920000057ab9 */ /* 0x000fe20000000800 */
[----:B-1----:R-:W-:Y:S01]  /*2a7e0*/  IMAD R49, R51, 0x80, R48 ;  /* 0x0000008033317824 */ /* 0x002fe200078e0230 */
[C---:B------:R-:W-:Y:S02]  /*2a7f0*/  IADD3 R53, P3, R48.reuse, UR8, RZ ;  /* 0x0000000830357c10 */ /* 0x040fe4000ff7e0ff */
[----:B------:R-:W-:Y:S01]  /*2a800*/  SHF.R.S32.HI R154, RZ, 0x1f, R43 ;  /* 0x0000001fff9a7819 */ /* 0x000fe2000001142b */
[----:B------:R0:W-:Y:S01]  /*2a810*/  STL [R1+0xf50], R25 ;  /* 0x000f501901007387 */ /* 0x0001e20000100800 */
[----:B------:R-:W-:Y:S02]  /*2a820*/  LEA.HI.X.SX32 R48, R48, UR9, 0x1, P3 ;  /* 0x0000000930307c11 */ /* 0x000fe400098f0eff */
[----:B------:R-:W-:Y:S02]  /*2a830*/  SHF.R.S32.HI R152, RZ, 0x1f, R47 ;  /* 0x0000001fff987819 */ /* 0x000fe4000001142f */
[----:B------:R-:W-:Y:S01]  /*2a840*/  SHF.R.S32.HI R27, RZ, 0x1f, R132 ;  /* 0x0000001fff1b7819 */ /* 0x000fe20000011484 */
[----:B------:R-:W-:Y:S01]  /*2a850*/  VIADD R81, R82, UR5 ;  /* 0x0000000552517c36 */ /* 0x000fe20008000000 */
[----:B------:R-:W-:Y:S01]  /*2a860*/  IADD3 R52, P4, R49, UR10, RZ ;  /* 0x0000000a31347c10 */ /* 0x000fe2000ff9e0ff */
[----:B------:R-:W-:Y:S01]  /*2a870*/  ULDC UR5, c[0x0][0x248] ;  /* 0x0000920000057ab9 */ /* 0x000fe20000000800 */
[-C--:B------:R-:W-:Y:S01]  /*2a880*/  IADD3 R240, P3, R43, R53.reuse, RZ ;  /* 0x000000352bf07210 */ /* 0x080fe20007f7e0ff */
[----:B------:R-:W-:Y:S01]  /*2a890*/  ULDC UR8, c[0x0][0x248] ;  /* 0x0000920000087ab9 */ /* 0x000fe20000000800 */
[----:B------:R-:W-:Y:S01]  /*2a8a0*/  LEA.HI.X.SX32 R49, R49, UR11, 0x1, P4 ;  /* 0x0000000b31317c11 */ /* 0x000fe2000a0f0eff */
[----:B------:R-:W-:Y:S01]  /*2a8b0*/  ULDC UR9, c[0x0][0x248] ;  /* 0x0000920000097ab9 */ /* 0x000fe20000000800 */
[----:B0-----:R-:W-:Y:S01]  /*2a8c0*/  SHF.R.S32.HI R25, RZ, 0x1f, R45 ;  /* 0x0000001fff197819 */ /* 0x001fe2000001142d */
[----:B------:R-:W-:Y:S01]  /*2a8d0*/  IMAD.X R241, R154, 0x1, R48, P3 ;  /* 0x000000019af17824 */ /* 0x000fe200018e0630 */
[----:B------:R-:W-:Y:S01]  /*2a8e0*/  IADD3 R236, P4, R45, R53, RZ ;  /* 0x000000352dec7210 */ /* 0x000fe20007f9e0ff */
[----:B------:R-:W-:Y:S01]  /*2a8f0*/  ULDC UR10, c[0x0][0x248] ;  /* 0x00009200000a7ab9 */ /* 0x000fe20000000800 */
[----:B------:R-:W-:-:S02]  /*2a900*/  IADD3 R244, P5, R43, R52, RZ ;  /* 0x000000342bf47210 */ /* 0x000fc40007fbe0ff */
[----:B------:R-:W-:Y:S01]  /*2a910*/  IADD3 R248, P6, R47, R53, RZ ;  /* 0x000000352ff87210 */ /* 0x000fe20007fde0ff */
[--C-:B------:R-:W-:Y:S01]  /*2a920*/  IMAD.X R237, R25, 0x1, R48.reuse, P4 ;  /* 0x0000000119ed7824 */ /* 0x100fe200020e0630 */
[----:B------:R0:W-:Y:S01]  /*2a930*/  STL.64 [R1+0xe60], R240 ;  /* 0x000e60f001007387 */ /* 0x0001e20000100a00 */
[----:B------:R-:W-:Y:S01]  /*2a940*/  IMAD.X R245, R154, 0x1, R49, P5 ;  /* 0x000000019af57824 */ /* 0x000fe200028e0631 */
[----:B------:R-:W-:Y:S01]  /*2a950*/  ULDC UR11, c[0x0][0x248] ;  /* 0x00009200000b7ab9 */ /* 0x000fe20000000800 */
[----:B------:R-:W-:Y:S01]  /*2a960*/  IMAD.X R249, R152, 0x1, R48, P6 ;  /* 0x0000000198f97824 */ /* 0x000fe200030e0630 */
[----:B------:R1:W-:Y:S01]  /*2a970*/  STL.64 [R1+0xe58], R236 ;  /* 0x000e58ec01007387 */ /* 0x0003e20000100a00 */
[----:B0-----:R-:W-:-:S03]  /*2a980*/  IADD3 R240, P3, R45, R52, RZ ;  /* 0x000000342df07210 */ /* 0x001fc60007f7e0ff */
[----:B------:R0:W-:Y:S01]  /*2a990*/  STL.64 [R1+0xe40], R244 ;  /* 0x000e40f401007387 */ /* 0x0001e20000100a00 */
[-C--:B-1----:R-:W-:Y:S01]  /*2a9a0*/  IADD3 R236, P4, R47, R52.reuse, RZ ;  /* 0x000000342fec7210 */ /* 0x082fe20007f9e0ff */
[--C-:B------:R-:W-:Y:S02]  /*2a9b0*/  IMAD.X R241, R25, 0x1, R49.reuse, P3 ;  /* 0x0000000119f17824 */ /* 0x100fe400018e0631 */
[----:B------:R-:W-:Y:S02]  /*2a9c0*/  STL.64 [R1+0xe50], R248 ;  /* 0x000e50f801007387 */ /* 0x000fe40000100a00 */
[----:B------:R-:W-:Y:S02]  /*2a9d0*/  IMAD.X R237, R152, 0x1, R49, P4 ;  /* 0x0000000198ed7824 */ /* 0x000fe400020e0631 */
[----:B------:R1:W-:Y:S01]  /*2a9e0*/  STL.64 [R1+0xe38], R240 ;  /* 0x000e38f001007387 */ /* 0x0003e20000100a00 */
[----:B------:R-:W-:Y:S02]  /*2a9f0*/  SHF.R.S32.HI R25, RZ, 0x1f, R133 ;  /* 0x0000001fff197819 */ /* 0x000fe40000011485 */
[C---:B0-----:R-:W-:Y:S01]  /*2aa00*/  IADD3 R244, P5, R132.reuse, R53, RZ ;  /* 0x0000003584f47210 */ /* 0x041fe20007fbe0ff */
[----:B------:R0:W-:Y:S01]  /*2aa10*/  STL.64 [R1+0xe30], R236 ;  /* 0x000e30ec01007387 */ /* 0x0001e20000100a00 */
[----:B-1----:R-:W-:-:S03]  /*2aa20*/  IADD3 R240, P3, R132, R52, RZ ;  /* 0x0000003484f07210 */ /* 0x002fc60007f7e0ff */
[----:B------:R-:W-:Y:S01]  /*2aa30*/  IMAD.X R245, R27, 0x1, R48, P5 ;  /* 0x000000011bf57824 */ /* 0x000fe200028e0630 */
[----:B0-----:R-:W-:Y:S01]  /*2aa40*/  IADD3 R236, P4, R133, R53, RZ ;  /* 0x0000003585ec7210 */ /* 0x001fe20007f9e0ff */
[----:B------:R-:W-:Y:S01]  /*2aa50*/  IMAD.X R241, R27, 0x1, R49, P3 ;  /* 0x000000011bf17824 */ /* 0x000fe200018e0631 */
[----:B------:R-:W-:-:S03]  /*2aa60*/  IADD3 R132, P3, R133, R52, RZ ;  /* 0x0000003485847210 */ /* 0x000fc60007f7e0ff */
[C---:B------:R-:W-:Y:S02]  /*2aa70*/  IMAD.X R237, R25.reuse, 0x1, R48, P4 ;  /* 0x0000000119ed7824 */ /* 0x040fe400020e0630 */
[----:B------:R-:W-:Y:S01]  /*2aa80*/  IMAD.X R133, R25, 0x1, R49, P3 ;  /* 0x0000000119857824 */ /* 0x000fe200018e0631 */
[----:B------:R-:W-:Y:S01]  /*2aa90*/  STL.64 [R1+0xe28], R244 ;  /* 0x000e28f401007387 */ /* 0x000fe20000100a00 */
[----:B------:R-:W-:-:S03]  /*2aaa0*/  SHF.R.S32.HI R27, RZ, 0x1f, R134 ;  /* 0x0000001fff1b7819 */ /* 0x000fc60000011486 */
[----:B------:R-:W-:Y:S04]  /*2aab0*/  STL.64 [R1+0xe20], R240 ;  /* 0x000e20f001007387 */ /* 0x000fe80000100a00 */
[----:B------:R-:W-:Y:S04]  /*2aac0*/  STL.64 [R1+0xe18], R236 ;  /* 0x000e18ec01007387 */ /* 0x000fe80000100a00 */
[----:B------:R0:W-:Y:S01]  /*2aad0*/  STL.64 [R1+0xe10], R132 ;  /* 0x000e108401007387 */ /* 0x0001e20000100a00 */
[----:B------:R-:W-:Y:S02]  /*2aae0*/  SHF.R.S32.HI R25, RZ, 0x1f, R135 ;  /* 0x0000001fff197819 */ /* 0x000fe40000011487 */
[----:B0-----:R-:W-:-:S05]  /*2aaf0*/  IADD3 R132, P3, R134, R52, RZ ;  /* 0x0000003486847210 */ /* 0x001fca0007f7e0ff */
[--C-:B------:R-:W-:Y:S01]  /*2ab00*/  IMAD.X R133, R27, 0x1, R49.reuse, P3 ;  /* 0x000000011b857824 */ /* 0x100fe200018e0631 */
[-C--:B------:R-:W-:Y:S02]  /*2ab10*/  IADD3 R240, P4, R134, R53.reuse, RZ ;  /* 0x0000003586f07210 */ /* 0x080fe40007f9e0ff */
[----:B------:R-:W-:Y:S02]  /*2ab20*/  IADD3 R236, P5, R135, R53, RZ ;  /* 0x0000003587ec7210 */ /* 0x000fe40007fbe0ff */
[----:B------:R0:W-:Y:S01]  /*2ab30*/  STL.64 [R1+0xe00], R132 ;  /* 0x000e008401007387 */ /* 0x0001e20000100a00 */
[--C-:B------:R-:W-:Y:S02]  /*2ab40*/  IMAD.X R241, R27, 0x1, R48.reuse, P4 ;  /* 0x000000011bf17824 */ /* 0x100fe400020e0630 */
[----:B------:R-:W-:Y:S01]  /*2ab50*/  IMAD.X R237, R25, 0x1, R48, P5 ;  /* 0x0000000119ed7824 */ /* 0x000fe200028e0630 */
[----:B0-----:R-:W-:Y:S02]  /*2ab60*/  IADD3 R132, P3, R135, R52, RZ ;  /* 0x0000003487847210 */ /* 0x001fe40007f7e0ff */
[----:B------:R-:W-:Y:S03]  /*2ab70*/  STL.64 [R1+0xe08], R240 ;  /* 0x000e08f001007387 */ /* 0x000fe60000100a00 */
[----:B------:R-:W-:Y:S01]  /*2ab80*/  IMAD.X R133, R25, 0x1, R49, P3 ;  /* 0x0000000119857824 */ /* 0x000fe200018e0631 */
[----:B------:R-:W-:Y:S01]  /*2ab90*/  STL.64 [R1+0xdf8], R236 ;  /* 0x000df8ec01007387 */ /* 0x000fe20000100a00 */
[----:B------:R-:W-:-:S03]  /*2aba0*/  SHF.R.S32.HI R27, RZ, 0x1f, R136 ;  /* 0x0000001fff1b7819 */ /* 0x000fc60000011488 */
        /* <DEDUP_REMOVED lines=15> */
[C---:B------:R-:W-:Y:S02]  /*2aca0*/  IADD3 R136, P4, R138.reuse, R53, RZ ;  /* 0x000000358a887210 */ /* 0x040fe40007f9e0ff */
[----:B0-----:R-:W-:-:S05]  /*2acb0*/  IADD3 R132, P3, R138, R52, RZ ;  /* 0x000000348a847210 */ /* 0x001fca0007f7e0ff */
[----:B------:R-:W-:Y:S01]  /*2acc0*/  IMAD.X R133, R27, 0x1, R49, P3 ;  /* 0x000000011b857824 */ /* 0x000fe200018e0631 */
[----:B------:R-:W-:Y:S02]  /*2acd0*/  SHF.R.S32.HI R25, RZ, 0x1f, R139 ;  /* 0x0000001fff197819 */ /* 0x000fe4000001148b */
[----:B------:R-:W-:Y:S02]  /*2ace0*/  IADD3 R134, P5, R139, R53, RZ ;  /* 0x000000358b867210 */ /* 0x000fe40007fbe0ff */
[----:B------:R0:W-:Y:S01]  /*2acf0*/  STL.64 [R1+0xdc0], R132 ;  /* 0x000dc08401007387 */ /* 0x0001e20000100a00 */
[--C-:B------:R-:W-:Y:S02]  /*2ad00*/  IMAD.X R137, R27, 0x1, R48.reuse, P4 ;  /* 0x000000011b897824 */ /* 0x100fe400020e0630 */
[----:B------:R-:W-:Y:S01]  /*2ad10*/  IMAD.X R135, R25, 0x1, R48, P5 ;  /* 0x0000000119877824 */ /* 0x000fe200028e0630 */
[----:B0-----:R-:W-:Y:S02]  /*2ad20*/  IADD3 R132, P3, R139, R52, RZ ;  /* 0x000000348b847210 */ /* 0x001fe40007f7e0ff */
[----:B------:R0:W-:Y:S03]  /*2ad30*/  STL.64 [R1+0xdc8], R136 ;  /* 0x000dc88801007387 */ /* 0x0001e60000100a00 */
[----:B------:R-:W-:Y:S01]  /*2ad40*/  IMAD.X R133, R25, 0x1, R49, P3 ;  /* 0x0000000119857824 */ /* 0x000fe200018e0631 */
[----:B------:R-:W-:Y:S01]  /*2ad50*/  STL.64 [R1+0xdb8], R134 ;  /* 0x000db88601007387 */ /* 0x000fe20000100a00 */
[----:B------:R-:W-:-:S03]  /*2ad60*/  SHF.R.S32.HI R27, RZ, 0x1f, R140 ;  /* 0x0000001fff1b7819 */ /* 0x000fc6000001148c */
[----:B------:R1:W-:Y:S01]  /*2ad70*/  STL.64 [R1+0xdb0], R132 ;  /* 0x000db08401007387 */ /* 0x0003e20000100a00 */
[----:B------:R-:W-:Y:S02]  /*2ad80*/  SHF.R.S32.HI R25, RZ, 0x1f, R141 ;  /* 0x0000001fff197819 */ /* 0x000fe4000001148d */
[C---:B0-----:R-:W-:Y:S02]  /*2ad90*/  IADD3 R136, P4, R140.reuse, R53, RZ ;  /* 0x000000358c887210 */ /* 0x041fe40007f9e0ff */
[----:B-1----:R-:W-:-:S05]  /*2ada0*/  IADD3 R132, P3, R140, R52, RZ ;  /* 0x000000348c847210 */ /* 0x002fca0007f7e0ff */
[----:B------:R-:W-:Y:S01]  /*2adb0*/  IMAD.X R133, R27, 0x1, R49, P3 ;  /* 0x000000011b857824 */ /* 0x000fe200018e0631 */
[----:B------:R-:W-:-:S04]  /*2adc0*/  IADD3 R134, P5, R141, R53, RZ ;  /* 0x000000358d867210 */ /* 0x000fc80007fbe0ff */
        /* <DEDUP_REMOVED lines=184> */
[C---:B------:R-:W-:Y:S01]  /*2b950*/  IMAD.X R135, R25.reuse, 0x1, R48, P5 ;  /* 0x0000000119877824 */ /* 0x040fe200028e0630 */
        /* <DEDUP_REMOVED lines=287> */
[CC--:B0-----:R-:W-:Y:S02]  /*2cb50*/  IADD3 R136, P4, R227.reuse, R53.reuse, RZ ;  /* 0x00000035e3887210 */ /* 0x0c1fe40007f9e0ff */
[----:B-1----:R-:W-:Y:S02]  /*2cb60*/  IADD3 R132, P3, R227, R52, RZ ;  /* 0x00000034e3847210 */ /* 0x002fe40007f7e0ff */
[----:B------:R-:W-:-:S03]  /*2cb70*/  IADD3 R134, P5, R231, R53, RZ ;  /* 0x00000035e7867210 */ /* 0x000fc60007fbe0ff */
[C---:B------:R-:W-:Y:S02]  /*2cb80*/  IMAD.X R133, R27.reuse, 0x1, R49, P3 ;  /* 0x000000011b857824 */ /* 0x040fe400018e0631 */
[--C-:B------:R-:W-:Y:S02]  /*2cb90*/  IMAD.X R137, R27, 0x1, R48.reuse, P4 ;  /* 0x000000011b897824 */ /* 0x100fe400020e0630 */
[----:B------:R-:W-:Y:S01]  /*2cba0*/  IMAD.X R135, R25, 0x1, R48, P5 ;  /* 0x0000000119877824 */ /* 0x000fe200028e0630 */
[----:B------:R0:W-:Y:S01]  /*2cbb0*/  STL.64 [R1+0x960], R132 ;  /* 0x0009608401007387 */ /* 0x0001e20000100a00 */
[----:B------:R-:W-:-:S03]  /*2cbc0*/  SHF.R.S32.HI R27, RZ, 0x1f, R228 ;  /* 0x0000001fff1b7819 */ /* 0x000fc600000114e4 */
[----:B------:R-:W-:Y:S01]  /*2cbd0*/  STL.64 [R1+0x968], R136 ;  /* 0x0009688801007387 */ /* 0x000fe20000100a00 */
[----:B0-----:R-:W-:-:S03]  /*2cbe0*/  IADD3 R132, P3, R231, R52, RZ ;  /* 0x00000034e7847210 */ /* 0x001fc60007f7e0ff */
[----:B------:R0:W-:Y:S02]  /*2cbf0*/  STL.64 [R1+0x958], R134 ;  /* 0x0009588601007387 */ /* 0x0001e40000100a00 */
[----:B------:R-:W-:Y:S01]  /*2cc00*/  IMAD.X R133, R25, 0x1, R49, P3 ;  /* 0x0000000119857824 */ /* 0x000fe200018e0631 */
[----:B0-----:R-:W-:-:S04]  /*2cc10*/  IADD3 R134, P3, R228, R52, RZ ;  /* 0x00000034e4867210 */ /* 0x001fc80007f7e0ff */
[----:B------:R0:W-:Y:S01]  /*2cc20*/  STL.64 [R1+0x950], R132 ;  /* 0x0009508401007387 */ /* 0x0001e20000100a00 */
[----:B------:R-:W-:Y:S01]  /*2cc30*/  IMAD.X R135, R27, 0x1, R49, P3 ;  /* 0x000000011b877824 */ /* 0x000fe200018e0631 */
[-C--:B------:R-:W-:Y:S02]  /*2cc40*/  IADD3 R136, P4, R228, R53.reuse, RZ ;  /* 0x00000035e4887210 */ /* 0x080fe40007f9e0ff */
[----:B------:R-:W-:Y:S02]  /*2cc50*/  SHF.R.S32.HI R25, RZ, 0x1f, R235 ;  /* 0x0000001fff197819 */ /* 0x000fe400000114eb */
[----:B------:R1:W-:Y:S01]  /*2cc60*/  STL.64 [R1+0x940], R134 ;  /* 0x0009408601007387 */ /* 0x0003e20000100a00 */
[----:B0-----:R-:W-:Y:S01]  /*2cc70*/  IADD3 R132, P5, R235, R53, RZ ;  /* 0x00000035eb847210 */ /* 0x001fe20007fbe0ff */
[--C-:B------:R-:W-:Y:S01]  /*2cc80*/  IMAD.X R137, R27, 0x1, R48.reuse, P4 ;  /* 0x000000011b897824 */ /* 0x100fe200020e0630 */
[----:B------:R-:W-:Y:S02]  /*2cc90*/  SHF.R.S32.HI R27, RZ, 0x1f, R233 ;  /* 0x0000001fff1b7819 */ /* 0x000fe400000114e9 */
[----:B-1----:R-:W-:Y:S01]  /*2cca0*/  IADD3 R134, P3, R235, R52, RZ ;  /* 0x00000034eb867210 */ /* 0x002fe20007f7e0ff */
[----:B------:R-:W-:-:S04]  /*2ccb0*/  IMAD.X R133, R25, 0x1, R48, P5 ;  /* 0x0000000119857824 */ /* 0x000fc800028e0630 */
[----:B------:R-:W-:Y:S01]  /*2ccc0*/  IMAD.X R135, R25, 0x1, R49, P3 ;  /* 0x0000000119877824 */ /* 0x000fe200018e0631 */
[----:B------:R-:W-:Y:S01]  /*2ccd0*/  IADD3 R196, P3, R233, R52, RZ ;  /* 0x00000034e9c47210 */ /* 0x000fe20007f7e0ff */
[----:B------:R-:W-:Y:S01]  /*2cce0*/  STL.64 [R1+0x948], R136 ;  /* 0x0009488801007387 */ /* 0x000fe20000100a00 */
[----:B------:R-:W-:-:S03]  /*2ccf0*/  SHF.R.S32.HI R25, RZ, 0x1f, R221 ;  /* 0x0000001fff197819 */ /* 0x000fc600000114dd */
[----:B------:R0:W-:Y:S01]  /*2cd00*/  STL.64 [R1+0x938], R132 ;  /* 0x0009388401007387 */ /* 0x0001e20000100a00 */
[----:B------:R-:W-:Y:S01]  /*2cd10*/  IMAD.X R197, R27, 0x1, R49, P3 ;  /* 0x000000011bc57824 */ /* 0x000fe200018e0631 */
[C---:B------:R-:W-:Y:S02]  /*2cd20*/  IADD3 R192, P3, R221.reuse, R52, RZ ;  /* 0x00000034ddc07210 */ /* 0x040fe40007f7e0ff */
[----:B------:R-:W-:-:S03]  /*2cd30*/  IADD3 R194, P5, R221, R53, RZ ;  /* 0x00000035ddc27210 */ /* 0x000fc60007fbe0ff */
[----:B------:R-:W-:Y:S01]  /*2cd40*/  IMAD.X R193, R25, 0x1, R49, P3 ;  /* 0x0000000119c17824 */ /* 0x000fe200018e0631 */
[----:B0-----:R-:W-:Y:S02]  /*2cd50*/  IADD3 R132, P4, R233, R53, RZ ;  /* 0x00000035e9847210 */ /* 0x001fe40007f9e0ff */
[----:B------:R-:W-:-:S03]  /*2cd60*/  IADD3 R186, P3, R170, R52, RZ ;  /* 0x00000034aaba7210 */ /* 0x000fc60007f7e0ff */
[----:B------:R-:W-:Y:S01]  /*2cd70*/  IMAD.X R133, R27, 0x1, R48, P4 ;  /* 0x000000011b857824 */ /* 0x000fe200020e0630 */
[----:B------:R-:W-:Y:S01]  /*2cd80*/  SHF.R.S32.HI R27, RZ, 0x1f, R170 ;  /* 0x0000001fff1b7819 */ /* 0x000fe200000114aa */
[----:B------:R-:W-:Y:S01]  /*2cd90*/  IMAD.X R195, R25, 0x1, R48, P5 ;  /* 0x0000000119c37824 */ /* 0x000fe200028e0630 */
[-C--:B------:R-:W-:Y:S02]  /*2cda0*/  IADD3 R188, P4, R170, R53.reuse, RZ ;  /* 0x00000035aabc7210 */ /* 0x080fe40007f9e0ff */
[----:B------:R-:W-:Y:S01]  /*2cdb0*/  SHF.R.S32.HI R25, RZ, 0x1f, R168 ;  /* 0x0000001fff197819 */ /* 0x000fe200000114a8 */
[C-C-:B------:R-:W-:Y:S01]  /*2cdc0*/  IMAD.X R187, R27.reuse, 0x1, R49.reuse, P3 ;  /* 0x000000011bbb7824 */ /* 0x140fe200018e0631 */
[----:B------:R-:W-:Y:S01]  /*2cdd0*/  IADD3 R182, P3, R168, R52, RZ ;  /* 0x00000034a8b67210 */ /* 0x000fe20007f7e0ff */
[----:B------:R-:W-:Y:S01]  /*2cde0*/  IMAD.X R189, R27, 0x1, R48, P4 ;  /* 0x000000011bbd7824 */ /* 0x000fe200020e0630 */
[----:B------:R-:W-:Y:S02]  /*2cdf0*/  SHF.R.S32.HI R27, RZ, 0x1f, R178 ;  /* 0x0000001fff1b7819 */ /* 0x000fe400000114b2 */
[-C--:B------:R-:W-:Y:S01]  /*2ce00*/  IADD3 R180, P4, R178, R53.reuse, RZ ;  /* 0x00000035b2b47210 */ /* 0x080fe20007f9e0ff */
[----:B------:R-:W-:Y:S01]  /*2ce10*/  IMAD.X R183, R25, 0x1, R49, P3 ;  /* 0x0000000119b77824 */ /* 0x000fe200018e0631 */
[----:B------:R-:W-:-:S02]  /*2ce20*/  IADD3 R184, P5, R168, R53, RZ ;  /* 0x00000035a8b87210 */ /* 0x000fc40007fbe0ff */
[-C--:B------:R-:W-:Y:S01]  /*2ce30*/  IADD3 R178, P3, R178, R52.reuse, RZ ;  /* 0x00000034b2b27210 */ /* 0x080fe20007f7e0ff */
[----:B------:R0:W-:Y:S02]  /*2ce40*/  STL.64 [R1+0x930], R134 ;  /* 0x0009308601007387 */ /* 0x0001e40000100a00 */
[----:B------:R-:W-:Y:S01]  /*2ce50*/  IMAD.X R185, R25, 0x1, R48, P5 ;  /* 0x0000000119b97824 */ /* 0x000fe200028e0630 */
[----:B------:R-:W-:Y:S01]  /*2ce60*/  SHF.R.S32.HI R25, RZ, 0x1f, R46 ;  /* 0x0000001fff197819 */ /* 0x000fe2000001142e */
[C---:B------:R-:W-:Y:S01]  /*2ce70*/  IMAD.X R179, R27.reuse, 0x1, R49, P3 ;  /* 0x000000011bb37824 */ /* 0x040fe200018e0631 */
[----:B------:R1:W-:Y:S01]  /*2ce80*/  STL.64 [R1+0x928], R132 ;  /* 0x0009288401007387 */ /* 0x0003e20000100a00 */
[----:B------:R-:W-:Y:S01]  /*2ce90*/  IMAD.X R181, R27, 0x1, R48, P4 ;  /* 0x000000011bb57824 */ /* 0x000fe200020e0630 */
[----:B------:R-:W-:Y:S02]  /*2cea0*/  SHF.R.S32.HI R27, RZ, 0x1f, R42 ;  /* 0x0000001fff1b7819 */ /* 0x000fe4000001142a */
[----:B0-----:R-:W-:-:S02]  /*2ceb0*/  IADD3 R134, P3, R46, R52, RZ ;  /* 0x000000342e867210 */ /* 0x001fc40007f7e0ff */
[-C--:B------:R-:W-:Y:S02]  /*2cec0*/  IADD3 R176, P5, R46, R53.reuse, RZ ;  /* 0x000000352eb07210 */ /* 0x080fe40007fbe0ff */
[CC--:B-1----:R-:W-:Y:S01]  /*2ced0*/  IADD3 R132, P4, R42.reuse, R53.reuse, RZ ;  /* 0x000000352a847210 */ /* 0x0c2fe20007f9e0ff */
[C---:B------:R-:W-:Y:S01]  /*2cee0*/  IMAD.X R135, R25.reuse, 0x1, R49, P3 ;  /* 0x0000000119877824 */ /* 0x040fe200018e0631 */
[----:B------:R-:W-:Y:S01]  /*2cef0*/  IADD3 R42, P3, R42, R52, RZ ;  /* 0x000000342a2a7210 */ /* 0x000fe20007f7e0ff */
[--C-:B------:R-:W-:Y:S01]  /*2cf00*/  IMAD.X R177, R25, 0x1, R48.reuse, P5 ;  /* 0x0000000119b17824 */ /* 0x100fe200028e0630 */
[----:B------:R-:W-:Y:S02]  /*2cf10*/  SHF.R.S32.HI R25, RZ, 0x1f, R41 ;  /* 0x0000001fff197819 */ /* 0x000fe40000011429 */
[----:B------:R-:W-:Y:S01]  /*2cf20*/  IADD3 R46, P5, R41, R53, RZ ;  /* 0x00000035292e7210 */ /* 0x000fe20007fbe0ff */
[C---:B------:R-:W-:Y:S01]  /*2cf30*/  IMAD.X R43, R27.reuse, 0x1, R49, P3 ;  /* 0x000000011b2b7824 */ /* 0x040fe200018e0631 */
[----:B------:R-:W-:Y:S01]  /*2cf40*/  STL.64 [R1+0x920], R134 ;  /* 0x0009208601007387 */ /* 0x000fe20000100a00 */
[----:B------:R-:W-:-:S02]  /*2cf50*/  IMAD.X R133, R27, 0x1, R48, P4 ;  /* 0x000000011b857824 */ /* 0x000fc400020e0630 */
[----:B------:R-:W-:Y:S01]  /*2cf60*/  IMAD.X R47, R25, 0x1, R48, P5 ;  /* 0x00000001192f7824 */ /* 0x000fe200028e0630 */
[----:B------:R0:W-:Y:S01]  /*2cf70*/  STL.64 [R1+0x910], R42 ;  /* 0x0009102a01007387 */ /* 0x0001e20000100a00 */
[----:B------:R-:W-:-:S03]  /*2cf80*/  SHF.R.S32.HI R27, RZ, 0x1f, R39 ;  /* 0x0000001fff1b7819 */ /* 0x000fc60000011427 */
[----:B------:R1:W-:Y:S01]  /*2cf90*/  STL.64 [R1+0x918], R132 ;  /* 0x0009188401007387 */ /* 0x0003e20000100a00 */
[----:B0-----:R-:W-:-:S03]  /*2cfa0*/  IADD3 R42, P3, R41, R52, RZ ;  /* 0x00000034292a7210 */ /* 0x001fc60007f7e0ff */
[----:B------:R0:W-:Y:S02]  /*2cfb0*/  STL.64 [R1+0x908], R46 ;  /* 0x0009082e01007387 */ /* 0x0001e40000100a00 */
[----:B------:R-:W-:Y:S01]  /*2cfc0*/  IMAD.X R43, R25, 0x1, R49, P3 ;  /* 0x00000001192b7824 */ /* 0x000fe200018e0631 */
[C---:B-1----:R-:W-:Y:S02]  /*2cfd0*/  IADD3 R132, P4, R39.reuse, R53, RZ ;  /* 0x0000003527847210 */ /* 0x042fe40007f9e0ff */
[----:B------:R-:W-:Y:S02]  /*2cfe0*/  SHF.R.S32.HI R25, RZ, 0x1f, R38 ;  /* 0x0000001fff197819 */ /* 0x000fe40000011426 */
[----:B0-----:R-:W-:Y:S01]  /*2cff0*/  IADD3 R46, P3, R39, R52, RZ ;  /* 0x00000034272e7210 */ /* 0x001fe20007f7e0ff */
[----:B------:R0:W-:Y:S01]  /*2d000*/  STL.64 [R1+0x900], R42 ;  /* 0x0009002a01007387 */ /* 0x0001e20000100a00 */
[----:B------:R-:W-:-:S03]  /*2d010*/  IMAD.X R133, R27, 0x1, R48, P4 ;  /* 0x000000011b857824 */ /* 0x000fc600020e0630 */
[----:B------:R-:W-:Y:S01]  /*2d020*/  IMAD.X R47, R27, 0x1, R49, P3 ;  /* 0x000000011b2f7824 */ /* 0x000fe200018e0631 */
[C---:B0-----:R-:W-:Y:S02]  /*2d030*/  IADD3 R42, P5, R38.reuse, R53, RZ ;  /* 0x00000035262a7210 */ /* 0x041fe40007fbe0ff */
[----:B------:R-:W-:-:S03]  /*2d040*/  IADD3 R38, P3, R38, R52, RZ ;  /* 0x0000003426267210 */ /* 0x000fc60007f7e0ff */
[C---:B------:R-:W-:Y:S02]  /*2d050*/  IMAD.X R43, R25.reuse, 0x1, R48, P5 ;  /* 0x00000001192b7824 */ /* 0x040fe400028e0630 */
[----:B------:R-:W-:Y:S01]  /*2d060*/  IMAD.X R39, R25, 0x1, R49, P3 ;  /* 0x0000000119277824 */ /* 0x000fe200018e0631 */
[----:B------:R-:W-:Y:S01]  /*2d070*/  STL.64 [R1+0x8f8], R132 ;  /* 0x0008f88401007387 */ /* 0x000fe20000100a00 */
[----:B------:R-:W-:-:S03]  /*2d080*/  SHF.R.S32.HI R27, RZ, 0x1f, R37 ;  /* 0x0000001fff1b7819 */ /* 0x000fc60000011425 */
[----:B------:R0:W-:Y:S04]  /*2d090*/  STL.64 [R1+0x8f0], R46 ;  /* 0x0008f02e01007387 */ /* 0x0001e80000100a00 */
[----:B------:R-:W-:Y:S04]  /*2d0a0*/  STL.64 [R1+0x8e8], R42 ;  /* 0x0008e82a01007387 */ /* 0x000fe80000100a00 */
[----:B------:R1:W-:Y:S01]  /*2d0b0*/  STL.64 [R1+0x8e0], R38 ;  /* 0x0008e02601007387 */ /* 0x0003e20000100a00 */
[----:B------:R-:W-:Y:S02]  /*2d0c0*/  SHF.R.S32.HI R25, RZ, 0x1f, R35 ;  /* 0x0000001fff197819 */ /* 0x000fe40000011423 */
[----:B0-----:R-:W-:-:S02]  /*2d0d0*/  IADD3 R46, P4, R37, R53, RZ ;  /* 0x00000035252e7210 */ /* 0x001fc40007f9e0ff */
[----:B-1----:R-:W-:Y:S02]  /*2d0e0*/  IADD3 R38, P3, R37, R52, RZ ;  /* 0x0000003425267210 */ /* 0x002fe40007f7e0ff */
[----:B------:R-:W-:-:S03]  /*2d0f0*/  IADD3 R42, P5, R35, R53, RZ ;  /* 0x00000035232a7210 */ /* 0x000fc60007fbe0ff */
[C---:B------:R-:W-:Y:S02]  /*2d100*/  IMAD.X R39, R27.reuse, 0x1, R49, P3 ;  /* 0x000000011b277824 */ /* 0x040fe400018e0631 */
[--C-:B------:R-:W-:Y:S02]  /*2d110*/  IMAD.X R47, R27, 0x1, R48.reuse, P4 ;  /* 0x000000011b2f7824 */ /* 0x100fe400020e0630 */
[----:B------:R-:W-:Y:S01]  /*2d120*/  IMAD.X R43, R25, 0x1, R48, P5 ;  /* 0x00000001192b7824 */ /* 0x000fe200028e0630 */
[----:B------:R0:W-:Y:S01]  /*2d130*/  STL.64 [R1+0x8d0], R38 ;  /* 0x0008d02601007387 */ /* 0x0001e20000100a00 */
[----:B------:R-:W-:-:S03]  /*2d140*/  SHF.R.S32.HI R27, RZ, 0x1f, R34 ;  /* 0x0000001fff1b7819 */ /* 0x000fc60000011422 */
[----:B------:R-:W-:Y:S04]  /*2d150*/  STL.64 [R1+0x8d8], R46 ;  /* 0x0008d82e01007387 */ /* 0x000fe80000100a00 */
[----:B------:R1:W-:Y:S01]  /*2d160*/  STL.64 [R1+0x8c8], R42 ;  /* 0x0008c82a01007387 */ /* 0x0003e20000100a00 */
[----:B0-----:R-:W-:-:S05]  /*2d170*/  IADD3 R38, P3, R35, R52, RZ ;  /* 0x0000003423267210 */ /* 0x001fca0007f7e0ff */
[----:B------:R-:W-:Y:S01]  /*2d180*/  IMAD.X R39, R25, 0x1, R49, P3 ;  /* 0x0000000119277824 */ /* 0x000fe200018e0631 */
[CC--:B-1----:R-:W-:Y:S02]  /*2d190*/  IADD3 R42, P4, R34.reuse, R53.reuse, RZ ;  /* 0x00000035222a7210 */ /* 0x0c2fe40007f9e0ff */
[----:B------:R-:W-:Y:S02]  /*2d1a0*/  IADD3 R34, P3, R34, R52, RZ ;  /* 0x0000003422227210 */ /* 0x000fe40007f7e0ff */
[----:B------:R0:W-:Y:S01]  /*2d1b0*/  STL.64 [R1+0x8c0], R38 ;  /* 0x0008c02601007387 */ /* 0x0001e20000100a00 */
[----:B------:R-:W-:Y:S02]  /*2d1c0*/  SHF.R.S32.HI R25, RZ, 0x1f, R33 ;  /* 0x0000001fff197819 */ /* 0x000fe40000011421 */
[C---:B------:R-:W-:Y:S02]  /*2d1d0*/  IMAD.X R35, R27.reuse, 0x1, R49, P3 ;  /* 0x000000011b237824 */ /* 0x040fe400018e0631 */
[----:B------:R-:W-:Y:S01]  /*2d1e0*/  IMAD.X R43, R27, 0x1, R48, P4 ;  /* 0x000000011b2b7824 */ /* 0x000fe200020e0630 */
[----:B0-----:R-:W-:-:S02]  /*2d1f0*/  IADD3 R38, P5, R33, R53, RZ ;  /* 0x0000003521267210 */ /* 0x001fc40007fbe0ff */
[----:B------:R0:W-:Y:S03]  /*2d200*/  STL.64 [R1+0x98], R34 ;  /* 0x0000982201007387 */ /* 0x0001e60000100a00 */
[----:B------:R-:W-:Y:S01]  /*2d210*/  IMAD.X R39, R25, 0x1, R48, P5 ;  /* 0x0000000119277824 */ /* 0x000fe200028e0630 */
[----:B------:R1:W-:Y:S01]  /*2d220*/  STL.64 [R1+0x8b8], R42 ;  /* 0x0008b82a01007387 */ /* 0x0003e20000100a00 */
[----:B------:R-:W-:Y:S02]  /*2d230*/  SHF.R.S32.HI R27, RZ, 0x1f, R31 ;  /* 0x0000001fff1b7819 */ /* 0x000fe4000001141f */
[----:B0-----:R-:W-:Y:S01]  /*2d240*/  IADD3 R34, P3, R33, R52, RZ ;  /* 0x0000003421227210 */ /* 0x001fe20007f7e0ff */
[----:B------:R0:W-:Y:S04]  /*2d250*/  STL.64 [R1+0x90], R38 ;  /* 0x0000902601007387 */ /* 0x0001e80000100a00 */
[----:B------:R-:W-:Y:S01]  /*2d260*/  IMAD.X R35, R25, 0x1, R49, P3 ;  /* 0x0000000119237824 */ /* 0x000fe200018e0631 */
[----:B-1----:R-:W-:-:S02]  /*2d270*/  IADD3 R42, P4, R31, R53, RZ ;  /* 0x000000351f2a7210 */ /* 0x002fc40007f9e0ff */
        /* <DEDUP_REMOVED lines=18> */
[C---:B------:R-:W-:Y:S02]  /*2d3a0*/  IADD3 R34, P5, R26.reuse, R53, RZ ;  /* 0x000000351a227210 */ /* 0x040fe40007fbe0ff */
        /* <DEDUP_REMOVED lines=18> */
[----:B------:R-:W-:Y:S03]  /*2d4d0*/  STL.64 [R1+0x40], R38 ;  /* 0x0000402601007387 */ /* 0x000fe60000100a00 */
[----:B------:R-:W-:Y:S01]  /*2d4e0*/  IMAD.X R31, R25, 0x1, R49, P3 ;  /* 0x00000001191f7824 */ /* 0x000fe200018e0631 */
[----:B------:R0:W-:Y:S01]  /*2d4f0*/  STL.64 [R1+0x30], R34 ;  /* 0x0000302201007387 */ /* 0x0001e20000100a00 */
[----:B------:R-:W-:-:S03]  /*2d500*/  SHF.R.S32.HI R23, RZ, 0x1f, R21 ;  /* 0x0000001fff177819 */ /* 0x000fc60000011415 */
[----:B------:R1:W-:Y:S01]  /*2d510*/  STL.64 [R1+0x28], R30 ;  /* 0x0000281e01007387 */ /* 0x0003e20000100a00 */
[----:B------:R-:W-:Y:S02]  /*2d520*/  SHF.R.S32.HI R22, RZ, 0x1f, R18 ;  /* 0x0000001fff167819 */ /* 0x000fe40000011412 */
[-C--:B------:R-:W-:Y:S02]  /*2d530*/  IADD3 R26, P5, R18, R53.reuse, RZ ;  /* 0x00000035121a7210 */ /* 0x080fe40007fbe0ff */
[C---:B0-----:R-:W-:Y:S02]  /*2d540*/  IADD3 R34, P4, R21.reuse, R53, RZ ;  /* 0x0000003515227210 */ /* 0x041fe40007f9e0ff */
[----:B-1----:R-:W-:-:S03]  /*2d550*/  IADD3 R30, P3, R21, R52, RZ ;  /* 0x00000034151e7210 */ /* 0x002fc60007f7e0ff */
[C-C-:B------:R-:W-:Y:S02]  /*2d560*/  IMAD.X R35, R23.reuse, 0x1, R48.reuse, P4 ;  /* 0x0000000117237824 */ /* 0x140fe400020e0630 */
[----:B------:R-:W-:Y:S02]  /*2d570*/  IMAD.X R31, R23, 0x1, R49, P3 ;  /* 0x00000001171f7824 */ /* 0x000fe400018e0631 */
[----:B------:R-:W-:-:S03]  /*2d580*/  IMAD.X R27, R22, 0x1, R48, P5 ;  /* 0x00000001161b7824 */ /* 0x000fc600028e0630 */
[----:B------:R0:W-:Y:S01]  /*2d590*/  STL.64 [R1+0x18], R30 ;  /* 0x0000181e01007387 */ /* 0x0001e20000100a00 */
[----:B------:R-:W-:-:S03]  /*2d5a0*/  SHF.R.S32.HI R21, RZ, 0x1f, R250 ;  /* 0x0000001fff157819 */ /* 0x000fc600000114fa */
[----:B------:R-:W-:Y:S04]  /*2d5b0*/  STL.64 [R1+0x20], R34 ;  /* 0x0000202201007387 */ /* 0x000fe80000100a00 */
[----:B------:R1:W-:Y:S01]  /*2d5c0*/  STL.64 [R1+0x10], R26 ;  /* 0x0000101a01007387 */ /* 0x0003e20000100a00 */
[----:B0-----:R-:W-:-:S05]  /*2d5d0*/  IADD3 R30, P3, R18, R52, RZ ;  /* 0x00000034121e7210 */ /* 0x001fca0007f7e0ff */
[--C-:B------:R-:W-:Y:S01]  /*2d5e0*/  IMAD.X R31, R22, 0x1, R49.reuse, P3 ;  /* 0x00000001161f7824 */ /* 0x100fe200018e0631 */
[CC--:B-1----:R-:W-:Y:S02]  /*2d5f0*/  IADD3 R26, P4, R250.reuse, R53.reuse, RZ ;  /* 0x00000035fa1a7210 */ /* 0x0c2fe40007f9e0ff */
[-C--:B------:R-:W-:Y:S02]  /*2d600*/  IADD3 R250, P3, R250, R52.reuse, RZ ;  /* 0x00000034fafa7210 */ /* 0x080fe40007f7e0ff */
[----:B------:R-:W-:Y:S02]  /*2d610*/  SHF.R.S32.HI R18, RZ, 0x1f, R246 ;  /* 0x0000001fff127819 */ /* 0x000fe400000114f6 */
[C---:B------:R-:W-:Y:S01]  /*2d620*/  IADD3 R248, P5, R246.reuse, R53, RZ ;  /* 0x00000035f6f87210 */ /* 0x040fe20007fbe0ff */
[C---:B------:R-:W-:Y:S01]  /*2d630*/  IMAD.X R251, R21.reuse, 0x1, R49, P3 ;  /* 0x0000000115fb7824 */ /* 0x040fe200018e0631 */
[----:B------:R-:W-:Y:S01]  /*2d640*/  IADD3 R246, P3, R246, R52, RZ ;  /* 0x00000034f6f67210 */ /* 0x000fe20007f7e0ff */
[----:B------:R-:W-:Y:S01]  /*2d650*/  IMAD.X R27, R21, 0x1, R48, P4 ;  /* 0x00000001151b7824 */ /* 0x000fe200020e0630 */
[----:B------:R-:W-:-:S02]  /*2d660*/  SHF.R.S32.HI R21, RZ, 0x1f, R242 ;  /* 0x0000001fff157819 */ /* 0x000fc400000114f2 */
[-C--:B------:R-:W-:Y:S01]  /*2d670*/  IADD3 R244, P4, R242, R53.reuse, RZ ;  /* 0x00000035f2f47210 */ /* 0x080fe20007f9e0ff */
[--C-:B------:R-:W-:Y:S01]  /*2d680*/  IMAD.X R247, R18, 0x1, R49.reuse, P3 ;  /* 0x0000000112f77824 */ /* 0x100fe200018e0631 */
[-C--:B------:R-:W-:Y:S01]  /*2d690*/  IADD3 R242, P3, R242, R52.reuse, RZ ;  /* 0x00000034f2f27210 */ /* 0x080fe20007f7e0ff */
[----:B------:R-:W-:Y:S01]  /*2d6a0*/  IMAD.X R249, R18, 0x1, R48, P5 ;  /* 0x0000000112f97824 */ /* 0x000fe200028e0630 */
        /* <DEDUP_REMOVED lines=74> */
[----:B------:R0:W-:Y:S01]  /*2db50*/  STL.64 [R1+0x8], R30 ;  /* 0x0000081e01007387 */ /* 0x0001e20000100a00 */
[----:B------:R-:W-:Y:S01]  /*2db60*/  IMAD.X R39, R21, 0x1, R48, P4 ;  /* 0x0000000115277824 */ /* 0x000fe200020e0630 */
[----:B------:R-:W-:-:S02]  /*2db70*/  SHF.R.S32.HI R21, RZ, 0x1f, R28 ;  /* 0x0000001fff157819 */ /* 0x000fc4000001141c */
[C-C-:B------:R-:W-:Y:S01]  /*2db80*/  IMAD.X R33, R18.reuse, 0x1, R49.reuse, P3 ;  /* 0x0000000112217824 */ /* 0x140fe200018e0631 */
[----:B------:R1:W-:Y:S01]  /*2db90*/  STL.64 [R1], R26 ;  /* 0x0000001a01007387 */ /* 0x0003e20000100a00 */
[----:B------:R-:W-:Y:S01]  /*2dba0*/  IMAD.X R35, R18, 0x1, R48, P5 ;  /* 0x0000000112237824 */ /* 0x000fe200028e0630 */
[CC--:B0-----:R-:W-:Y:S02]  /*2dbb0*/  IADD3 R30, P4, R28.reuse, R53.reuse, RZ ;  /* 0x000000351c1e7210 */ /* 0x0c1fe40007f9e0ff */
[-C--:B------:R-:W-:Y:S02]  /*2dbc0*/  IADD3 R28, P3, R28, R52.reuse, RZ ;  /* 0x000000341c1c7210 */ /* 0x080fe40007f7e0ff */
[----:B------:R-:W-:Y:S02]  /*2dbd0*/  SHF.R.S32.HI R18, RZ, 0x1f, R24 ;  /* 0x0000001fff127819 */ /* 0x000fe40000011418 */
[C---:B-1----:R-:W-:Y:S01]  /*2dbe0*/  IADD3 R26, P5, R24.reuse, R53, RZ ;  /* 0x00000035181a7210 */ /* 0x042fe20007fbe0ff */
[C---:B------:R-:W-:Y:S01]  /*2dbf0*/  IMAD.X R29, R21.reuse, 0x1, R49, P3 ;  /* 0x00000001151d7824 */ /* 0x040fe200018e0631 */
[----:B------:R-:W-:Y:S01]  /*2dc00*/  IADD3 R24, P3, R24, R52, RZ ;  /* 0x0000003418187210 */ /* 0x000fe20007f7e0ff */
[----:B------:R-:W-:Y:S01]  /*2dc10*/  IMAD.X R31, R21, 0x1, R48, P4 ;  /* 0x00000001151f7824 */ /* 0x000fe200020e0630 */
[----:B------:R-:W-:-:S02]  /*2dc20*/  SHF.R.S32.HI R21, RZ, 0x1f, R20 ;  /* 0x0000001fff157819 */ /* 0x000fc40000011414 */
[----:B------:R-:W-:Y:S01]  /*2dc30*/  IADD3 R22, P4, R20, R53, RZ ;  /* 0x0000003514167210 */ /* 0x000fe20007f9e0ff */
[----:B------:R-:W-:Y:S01]  /*2dc40*/  IMAD.X R25, R18, 0x1, R49, P3 ;  /* 0x0000000112197824 */ /* 0x000fe200018e0631 */
[----:B------:R-:W-:-:S03]  /*2dc50*/  IADD3 R20, P3, R20, R52, RZ ;  /* 0x0000003414147210 */ /* 0x000fc60007f7e0ff */
[C---:B------:R-:W-:Y:S01]  /*2dc60*/  IMAD.X R23, R21.reuse, 0x1, R48, P4 ;  /* 0x0000000115177824 */ /* 0x040fe200020e0630 */
[----:B------:R-:W-:Y:S01]  /*2dc70*/  SHF.R.S32.HI R133, RZ, 0x1f, R19 ;  /* 0x0000001fff857819 */ /* 0x000fe20000011413 */
[----:B------:R-:W-:Y:S01]  /*2dc80*/  IMAD.X R21, R21, 0x1, R49, P3 ;  /* 0x0000000115157824 */ /* 0x000fe200018e0631 */
[----:B------:R-:W-:-:S05]  /*2dc90*/  IADD3 R134, P3, R19, R52, RZ ;  /* 0x0000003413867210 */ /* 0x000fca0007f7e0ff */
[----:B------:R-:W-:Y:S01]  /*2dca0*/  IMAD.X R135, R133, 0x1, R49, P3 ;  /* 0x0000000185877824 */ /* 0x000fe200018e0631 */
[----:B------:R-:W-:-:S04]  /*2dcb0*/  SHF.R.S32.HI R132, RZ, 0x1f, R131 ;  /* 0x0000001fff847819 */ /* 0x000fc80000011483 */
[----:B------:R0:W-:Y:S01]  /*2dcc0*/  STL.64 [R1+0x8b0], R134 ;  /* 0x0008b08601007387 */ /* 0x0001e20000100a00 */
[----:B------:R-:W-:Y:S01]  /*2dcd0*/  IMAD.X R27, R18, 0x1, R48, P5 ;  /* 0x00000001121b7824 */ /* 0x000fe200028e0630 */
[----:B------:R-:W-:Y:S02]  /*2dce0*/  IADD3 R18, P5, R19, R53, RZ ;  /* 0x0000003513127210 */ /* 0x000fe40007fbe0ff */
[----:B0-----:R-:W-:-:S05]  /*2dcf0*/  IADD3 R134, P3, R131, R52, RZ ;  /* 0x0000003483867210 */ /* 0x001fca0007f7e0ff */
[----:B------:R-:W-:Y:S01]  /*2dd00*/  IMAD.X R135, R132, 0x1, R49, P3 ;  /* 0x0000000184877824 */ /* 0x000fe200018e0631 */
[-C--:B------:R-:W-:Y:S02]  /*2dd10*/  IADD3 R138, P4, R131, R53.reuse, RZ ;  /* 0x00000035838a7210 */ /* 0x080fe40007f9e0ff */
[----:B------:R-:W-:Y:S02]  /*2dd20*/  SHF.R.S32.HI R131, RZ, 0x1f, R130 ;  /* 0x0000001fff837819 */ /* 0x000fe40000011482 */
[----:B------:R0:W-:Y:S01]  /*2dd30*/  STL.64 [R1+0x8a0], R134 ;  /* 0x0008a08601007387 */ /* 0x0001e20000100a00 */
[--C-:B------:R-:W-:Y:S01]  /*2dd40*/  IMAD.X R19, R133, 0x1, R48.reuse, P5 ;  /* 0x0000000185137824 */ /* 0x100fe200028e0630 */
[----:B------:R-:W-:Y:S01]  /*2dd50*/  IADD3 R136, P5, R130, R53, RZ ;  /* 0x0000003582887210 */ /* 0x000fe20007fbe0ff */
[----:B------:R-:W-:Y:S01]  /*2dd60*/  IMAD.X R139, R132, 0x1, R48, P4 ;  /* 0x00000001848b7824 */ /* 0x000fe200020e0630 */
[----:B0-----:R-:W-:Y:S02]  /*2dd70*/  IADD3 R134, P3, R130, R52, RZ ;  /* 0x0000003482867210 */ /* 0x001fe40007f7e0ff */
[----:B------:R-:W-:-:S03]  /*2dd80*/  SHF.R.S32.HI R130, RZ, 0x1f, R129 ;  /* 0x0000001fff827819 */ /* 0x000fc60000011481 */
[--C-:B------:R-:W-:Y:S01]  /*2dd90*/  IMAD.X R135, R131, 0x1, R49.reuse, P3 ;  /* 0x0000000183877824 */ /* 0x100fe200018e0631 */
[----:B------:R-:W-:Y:S01]  /*2dda0*/  IADD3 R132, P3, R129, R52, RZ ;  /* 0x0000003481847210 */ /* 0x000fe20007f7e0ff */
[----:B------:R-:W-:Y:S01]  /*2ddb0*/  IMAD.X R137, R131, 0x1, R48, P5 ;  /* 0x0000000183897824 */ /* 0x000fe200028e0630 */
[----:B------:R-:W-:Y:S03]  /*2ddc0*/  STL.64 [R1+0x8a8], R138 ;  /* 0x0008a88a01007387 */ /* 0x000fe60000100a00 */
[----:B------:R-:W-:Y:S01]  /*2ddd0*/  IMAD.X R133, R130, 0x1, R49, P3 ;  /* 0x0000000182857824 */ /* 0x000fe200018e0631 */
[----:B------:R0:W-:Y:S04]  /*2dde0*/  STL.64 [R1+0x898], R136 ;  /* 0x0008988801007387 */ /* 0x0001e80000100a00 */
[----:B------:R1:W-:Y:S04]  /*2ddf0*/  STL.64 [R1+0x890], R134 ;  /* 0x0008908601007387 */ /* 0x0003e80000100a00 */
[----:B------:R4:W-:Y:S01]  /*2de00*/  STL.64 [R1+0x880], R132 ;  /* 0x0008808401007387 */ /* 0x0009e20000100a00 */
[----:B0-----:R-:W-:-:S02]  /*2de10*/  IADD3 R136, P4, R129, R53, RZ ;  /* 0x0000003581887210 */ /* 0x001fc40007f9e0ff */
[----:B------:R-:W-:Y:S02]  /*2de20*/  SHF.R.S32.HI R129, RZ, 0x1f, R128 ;  /* 0x0000001fff817819 */ /* 0x000fe40000011480 */
[C---:B-1----:R-:W-:Y:S02]  /*2de30*/  IADD3 R134, P5, R128.reuse, R53, RZ ;  /* 0x0000003580867210 */ /* 0x042fe40007fbe0ff */
[----:B----4-:R-:W-:Y:S01]  /*2de40*/  IADD3 R132, P3, R128, R52, RZ ;  /* 0x0000003480847210 */ /* 0x010fe20007f7e0ff */
[----:B------:R-:W-:Y:S01]  /*2de50*/  IMAD.X R137, R130, 0x1, R48, P4 ;  /* 0x0000000182897824 */ /* 0x000fe200020e0630 */
        /* <DEDUP_REMOVED lines=326> */
[----:B------:R-:W-:Y:S01]  /*2f2c0*/  STL.64 [R1+0x690], R90 ;  /* 0x0006905a01007387 */ /* 0x000fe20000100a00 */
[C---:B------:R-:W-:Y:S01]  /*2f2d0*/  VIADD R80, R81.reuse, UR5 ;  /* 0x0000000551507c36 */ /* 0x040fe20008000000 */
[----:B------:R-:W-:Y:S01]  /*2f2e0*/  ULDC UR5, c[0x0][0x248] ;  /* 0x0000920000057ab9 */ /* 0x000fe20000000800 */
[----:B------:R-:W-:Y:S01]  /*2f2f0*/  IMAD.X R85, R82, 0x1, R49, P3 ;  /* 0x0000000152557824 */ /* 0x000fe200018e0631 */
[----:B------:R0:W-:Y:S01]  /*2f300*/  STL.64 [R1+0x688], R88 ;  /* 0x0006885801007387 */ /* 0x0001e20000100a00 */
[----:B------:R-:W-:Y:S01]  /*2f310*/  VIADD R79, R80, UR5 ;  /* 0x00000005504f7c36 */ /* 0x000fe20008000000 */
[----:B------:R-:W-:Y:S02]  /*2f320*/  ULDC UR5, c[0x0][0x248] ;  /* 0x0000920000057ab9 */ /* 0x000fe40000000800 */
        /* <DEDUP_REMOVED lines=208> */
[----:B------:R-:W-:Y:S02]  /*30030*/  IMAD.X R65, R59, 0x1, R48, P5 ;  /* 0x000000013b417824 */ /* 0x000fe400028e0630 */
[C---:B------:R-:W-:Y:S01]  /*30040*/  VIADD R56, R57.reuse, UR53 ;  /* 0x0000003539387c36 */ /* 0x040fe20008000000 */
[----:B------:R-:W-:Y:S01]  /*30050*/  STL.64 [R1+0x5d0], R66 ;  /* 0x0005d04201007387 */ /* 0x000fe20000100a00 */
[----:B------:R-:W-:Y:S01]  /*30060*/  IMAD.X R61, R58, 0x1, R49, P3 ;  /* 0x000000013a3d7824 */ /* 0x000fe200018e0631 */
[----:B------:R-:W-:Y:S02]  /*30070*/  ULDC UR53, c[0x0][0x248] ;  /* 0x0000920000357ab9 */ /* 0x000fe40000000800 */
[----:B------:R0:W-:Y:S04]  /*30080*/  STL.64 [R1+0x5c8], R64 ;  /* 0x0005c84001007387 */ /* 0x0001e80000100a00 */
[----:B------:R1:W-:Y:S04]  /*30090*/  STL.64 [R1+0x540], R62 ;  /* 0x0005403e01007387 */ /* 0x0003e80000100a00 */
[----:B------:R4:W-:Y:S01]  /*300a0*/  STL.64 [R1+0x518], R60 ;  /* 0x0005183c01007387 */ /* 0x0009e20000100a00 */
[----:B0-----:R-:W-:-:S02]  /*300b0*/  IADD3 R64, P4, R57, R53, RZ ;  /* 0x0000003539407210 */ /* 0x001fc40007f9e0ff */
[----:B------:R-:W-:Y:S02]  /*300c0*/  SHF.R.S32.HI R57, RZ, 0x1f, R56 ;  /* 0x0000001fff397819 */ /* 0x000fe40000011438 */
[-C--:B-1----:R-:W-:Y:S01]  /*300d0*/  IADD3 R62, P5, R56, R53.reuse, RZ ;  /* 0x00000035383e7210 */ /* 0x082fe20007fbe0ff */
[--C-:B------:R-:W-:Y:S01]  /*300e0*/  IMAD.X R65, R58, 0x1, R48.reuse, P4 ;  /* 0x000000013a417824 */ /* 0x100fe200020e0630 */
[C---:B----4-:R-:W-:Y:S01]  /*300f0*/  IADD3 R60, P3, R56.reuse, R52, RZ ;  /* 0x00000034383c7210 */ /* 0x050fe20007f7e0ff */
[----:B------:R-:W-:Y:S02]  /*30100*/  VIADD R51, R56, UR35 ;  /* 0x0000002338337c36 */ /* 0x000fe40008000000 */
[C---:B------:R-:W-:Y:S02]  /*30110*/  IMAD.X R63, R57.reuse, 0x1, R48, P5 ;  /* 0x00000001393f7824 */ /* 0x040fe400028e0630 */
[----:B------:R-:W-:Y:S01]  /*30120*/  IMAD.X R61, R57, 0x1, R49, P3 ;  /* 0x00000001393d7824 */ /* 0x000fe200018e0631 */
[----:B------:R-:W-:Y:S01]  /*30130*/  STL.64 [R1+0x530], R64 ;  /* 0x0005304001007387 */ /* 0x000fe20000100a00 */
[----:B------:R-:W-:Y:S01]  /*30140*/  VIADD R55, R51, UR34 ;  /* 0x0000002233377c36 */ /* 0x000fe20008000000 */
[----:B------:R-:W-:Y:S01]  /*30150*/  SHF.R.S32.HI R56, RZ, 0x1f, R51 ;  /* 0x0000001fff387819 */ /* 0x000fe20000011433 */
[----:B------:R-:W-:Y:S01]  /*30160*/  ULDC.64 UR34, c[0x0][0x228] ;  /* 0x00008a0000227ab9 */ /* 0x000fe20000000a00 */
[----:B------:R0:W-:Y:S04]  /*30170*/  STL.64 [R1+0x508], R62 ;  /* 0x0005083e01007387 */ /* 0x0001e80000100a00 */
[----:B------:R1:W-:Y:S01]  /*30180*/  STL.64 [R1+0x4f0], R60 ;  /* 0x0004f03c01007387 */ /* 0x0003e20000100a00 */
[----:B------:R-:W-:-:S02]  /*30190*/  IADD3 R58, P5, R55, R53, RZ ;  /* 0x00000035373a7210 */ /* 0x000fc40007fbe0ff */
[C---:B0-----:R-:W-:Y:S02]  /*301a0*/  IADD3 R62, P4, R51.reuse, R53, RZ ;  /* 0x00000035333e7210 */ /* 0x041fe40007f9e0ff */
[-C--:B-1----:R-:W-:Y:S02]  /*301b0*/  IADD3 R60, P3, R51, R52.reuse, RZ ;  /* 0x00000034333c7210 */ /* 0x082fe40007f7e0ff */
[----:B------:R-:W-:Y:S01]  /*301c0*/  SHF.R.S32.HI R51, RZ, 0x1f, R55 ;  /* 0x0000001fff337819 */ /* 0x000fe20000011437 */
[C-C-:B------:R-:W-:Y:S02]  /*301d0*/  IMAD.X R63, R56.reuse, 0x1, R48.reuse, P4 ;  /* 0x00000001383f7824 */ /* 0x140fe400020e0630 */
[----:B------:R-:W-:Y:S02]  /*301e0*/  IMAD.X R61, R56, 0x1, R49, P3 ;  /* 0x00000001383d7824 */ /* 0x000fe400018e0631 */
[----:B------:R-:W-:Y:S02]  /*301f0*/  IMAD.X R59, R51, 0x1, R48, P5 ;  /* 0x00000001333b7824 */ /* 0x000fe400028e0630 */
[C---:B------:R-:W-:Y:S01]  /*30200*/  VIADD R50, R55.reuse, UR8 ;  /* 0x0000000837327c36 */ /* 0x040fe20008000000 */
[----:B------:R0:W-:Y:S04]  /*30210*/  STL.64 [R1+0x4c0], R60 ;  /* 0x0004c03c01007387 */ /* 0x0001e80000100a00 */
[----:B------:R-:W-:Y:S04]  /*30220*/  STL.64 [R1+0x4d8], R62 ;  /* 0x0004d83e01007387 */ /* 0x000fe80000100a00 */
[----:B------:R1:W-:Y:S01]  /*30230*/  STL.64 [R1+0x4a8], R58 ;  /* 0x0004a83a01007387 */ /* 0x0003e20000100a00 */
[----:B0-----:R-:W-:-:S02]  /*30240*/  IADD3 R60, P3, R55, R52, RZ ;  /* 0x00000034373c7210 */ /* 0x001fc40007f7e0ff */
[----:B------:R-:W-:Y:S02]  /*30250*/  SHF.R.S32.HI R55, RZ, 0x1f, R50 ;  /* 0x0000001fff377819 */ /* 0x000fe40000011432 */
[C---:B-1----:R-:W-:Y:S01]  /*30260*/  IADD3 R58, P4, R50.reuse, R53, RZ ;  /* 0x00000035323a7210 */ /* 0x042fe20007f9e0ff */
[--C-:B------:R-:W-:Y:S01]  /*30270*/  IMAD.X R61, R51, 0x1, R49.reuse, P3 ;  /* 0x00000001333d7824 */ /* 0x100fe200018e0631 */
[C---:B------:R-:W-:Y:S01]  /*30280*/  IADD3 R56, P3, R50.reuse, R52, RZ ;  /* 0x0000003432387210 */ /* 0x040fe20007f7e0ff */
[----:B------:R-:W-:Y:S01]  /*30290*/  VIADD R54, R50, UR9 ;  /* 0x0000000932367c36 */ /* 0x000fe20008000000 */
[----:B------:R-:W-:Y:S01]  /*302a0*/  ULDC.64 UR8, c[0x0][0x228] ;  /* 0x00008a0000087ab9 */ /* 0x000fe20000000a00 */
[C---:B------:R-:W-:Y:S01]  /*302b0*/  IMAD.X R59, R55.reuse, 0x1, R48, P4 ;  /* 0x00000001373b7824 */ /* 0x040fe200020e0630 */
[----:B------:R-:W-:Y:S01]  /*302c0*/  STL.64 [R1+0x490], R60 ;  /* 0x0004903c01007387 */ /* 0x000fe20000100a00 */
[----:B------:R-:W-:Y:S01]  /*302d0*/  IMAD.X R57, R55, 0x1, R49, P3 ;  /* 0x0000000137397824 */ /* 0x000fe200018e0631 */
[----:B------:R-:W-:-:S02]  /*302e0*/  SHF.R.S32.HI R51, RZ, 0x1f, R54 ;  /* 0x0000001fff337819 */ /* 0x000fc40000011436 */
[----:B------:R0:W-:Y:S01]  /*302f0*/  STL.64 [R1+0x478], R58 ;  /* 0x0004783a01007387 */ /* 0x0001e20000100a00 */
[----:B------:R-:W-:Y:S01]  /*30300*/  VIADD R50, R54, UR5 ;  /* 0x0000000536327c36 */ /* 0x000fe20008000000 */
[----:B------:R-:W-:Y:S02]  /*30310*/  LOP3.LUT R14, R14, 0xfff7ffff, RZ, 0xc0, !PT ;  /* 0xfff7ffff0e0e7812 */ /* 0x000fe400078ec0ff */
[----:B------:R-:W-:Y:S01]  /*30320*/  LOP3.LUT R9, R9, 0xffff7fff, RZ, 0xc0, !PT ;  /* 0xffff7fff09097812 */ /* 0x000fe200078ec0ff */
[----:B------:R1:W-:Y:S01]  /*30330*/  STL.64 [R1+0x3c0], R56 ;  /* 0x0003c03801007387 */ /* 0x0003e20000100a00 */
[----:B0-----:R-:W-:Y:S01]  /*30340*/  IADD3 R58, P4, R54, R53, RZ ;  /* 0x00000035363a7210 */ /* 0x001fe20007f9e0ff */
[C---:B------:R-:W-:Y:S01]  /*30350*/  VIADD R66, R0.reuse, 0x58 ;  /* 0x0000005800427836 */ /* 0x040fe20000000000 */
[----:B------:R-:W-:Y:S01]  /*30360*/  LOP3.LUT R13, R13, 0x7fffffff, RZ, 0xc0, !PT ;  /* 0x7fffffff0d0d7812 */ /* 0x000fe200078ec0ff */
[----:B------:R-:W-:Y:S01]  /*30370*/  VIADD R65, R0, 0x57 ;  /* 0x0000005700417836 */ /* 0x000fe20000000000 */
[----:B------:R-:W-:Y:S01]  /*30380*/  ULDC UR5, c[0x0][0x228] ;  /* 0x00008a0000057ab9 */ /* 0x000fe20000000800 */
[----:B------:R-:W-:Y:S01]  /*30390*/  IMAD.X R59, R51, 0x1, R48, P4 ;  /* 0x00000001333b7824 */ /* 0x000fe200020e0630 */
[----:B-1----:R-:W-:-:S02]  /*303a0*/  IADD3 R56, P3, R54, R52, RZ ;  /* 0x0000003436387210 */ /* 0x002fc40007f7e0ff */
[----:B------:R-:W-:Y:S02]  /*303b0*/  SHF.R.S32.HI R55, RZ, 0x1f, R50 ;  /* 0x0000001fff377819 */ /* 0x000fe40000011432 */
[----:B------:R0:W-:Y:S01]  /*303c0*/  STL.64 [R1+0x3b8], R58 ;  /* 0x0003b83a01007387 */ /* 0x0001e20000100a00 */
[----:B------:R-:W-:Y:S02]  /*303d0*/  IMAD.X R57, R51, 0x1, R49, P3 ;  /* 0x0000000133397824 */ /* 0x000fe400018e0631 */
[----:B------:R-:W-:-:S03]  /*303e0*/  VIADD R54, R50, UR10 ;  /* 0x0000000a32367c36 */ /* 0x000fc60008000000 */
[----:B------:R1:W-:Y:S01]  /*303f0*/  STL.64 [R1+0x3b0], R56 ;  /* 0x0003b03801007387 */ /* 0x0003e20000100a00 */
[----:B0-----:R-:W-:-:S05]  /*30400*/  IADD3 R58, P4, R50, R53, RZ ;  /* 0x00000035323a7210 */ /* 0x001fca0007f9e0ff */
[C---:B------:R-:W-:Y:S01]  /*30410*/  IMAD.X R59, R55.reuse, 0x1, R48, P4 ;  /* 0x00000001373b7824 */ /* 0x040fe200020e0630 */
[----:B-1----:R-:W-:Y:S02]  /*30420*/  IADD3 R56, P3, R50, R52, RZ ;  /* 0x0000003432387210 */ /* 0x002fe40007f7e0ff */
[----:B------:R-:W-:Y:S02]  /*30430*/  SHF.R.S32.HI R51, RZ, 0x1f, R54 ;  /* 0x0000001fff337819 */ /* 0x000fe40000011436 */
[----:B------:R0:W-:Y:S01]  /*30440*/  STL.64 [R1+0x3a8], R58 ;  /* 0x0003a83a01007387 */ /* 0x0001e20000100a00 */
[----:B------:R-:W-:Y:S02]  /*30450*/  IMAD.X R57, R55, 0x1, R49, P3 ;  /* 0x0000000137397824 */ /* 0x000fe400018e0631 */
[C---:B------:R-:W-:Y:S01]  /*30460*/  VIADD R50, R54.reuse, UR11 ;  /* 0x0000000b36327c36 */ /* 0x040fe20008000000 */
[----:B------:R-:W-:Y:S02]  /*30470*/  ULDC.64 UR10, c[0x0][0x228] ;  /* 0x00008a00000a7ab9 */ /* 0x000fe40000000a00 */
[----:B------:R1:W-:Y:S01]  /*30480*/  STL.64 [R1+0x3a0], R56 ;  /* 0x0003a03801007387 */ /* 0x0003e20000100a00 */
[----:B0-----:R-:W-:-:S05]  /*30490*/  IADD3 R58, P4, R54, R53, RZ ;  /* 0x00000035363a7210 */ /* 0x001fca0007f9e0ff */
[C---:B------:R-:W-:Y:S01]  /*304a0*/  IMAD.X R59, R51.reuse, 0x1, R48, P4 ;  /* 0x00000001333b7824 */ /* 0x040fe200020e0630 */
[----:B-1----:R-:W-:Y:S02]  /*304b0*/  IADD3 R56, P3, R54, R52, RZ ;  /* 0x0000003436387210 */ /* 0x002fe40007f7e0ff */
        /* <DEDUP_REMOVED lines=191> */
[----:B------:R-:W-:Y:S02]  /*310b0*/  ULDC UR36, c[0x0][0x22c] ;  /* 0x00008b0000247ab9 */ /* 0x000fe40000000800 */
        /* <DEDUP_REMOVED lines=181> */
[----:B-1----:R-:W-:Y:S01]  /*31c10*/  IADD3 R56, P3, R54, R52, RZ ;  /* 0x0000003436387210 */ /* 0x002fe20007f7e0ff */
[----:B------:R-:W-:Y:S01]  /*31c20*/  VIADD R54, R50, UR58 ;  /* 0x0000003a32367c36 */ /* 0x000fe20008000000 */
[----:B------:R-:W-:Y:S02]  /*31c30*/  SHF.R.S32.HI R55, RZ, 0x1f, R50 ;  /* 0x0000001fff377819 */ /* 0x000fe40000011432 */
[----:B------:R0:W-:Y:S01]  /*31c40*/  STL.64 [R1+0xd8], R58 ;  /* 0x0000d83a01007387 */ /* 0x0001e20000100a00 */
[----:B------:R-:W-:Y:S01]  /*31c50*/  IMAD.X R57, R51, 0x1, R49, P3 ;  /* 0x0000000133397824 */ /* 0x000fe200018e0631 */
[----:B------:R-:W-:Y:S02]  /*31c60*/  SHF.R.S32.HI R51, RZ, 0x1f, R54 ;  /* 0x0000001fff337819 */ /* 0x000fe40000011436 */
[-C--:B------:R-:W-:Y:S02]  /*31c70*/  IADD3 R62, P3, R54, R53.reuse, RZ ;  /* 0x00000035363e7210 */ /* 0x080fe40007f7e0ff */
[----:B0-----:R-:W-:-:S03]  /*31c80*/  IADD3 R58, P4, R50, R53, RZ ;  /* 0x00000035323a7210 */ /* 0x001fc60007f9e0ff */
[--C-:B------:R-:W-:Y:S01]  /*31c90*/  IMAD.X R63, R51, 0x1, R48.reuse, P3 ;  /* 0x00000001333f7824 */ /* 0x100fe200018e0630 */
[----:B------:R-:W-:Y:S01]  /*31ca0*/  ISETP.GE.AND P3, PT, R2, UR34, PT ;  /* 0x0000002202007c0c */ /* 0x000fe2000bf66270 */
[----:B------:R0:W-:Y:S01]  /*31cb0*/  STL.64 [R1+0xd0], R56 ;  /* 0x0000d03801007387 */ /* 0x0001e20000100a00 */
[----:B------:R-:W-:Y:S01]  /*31cc0*/  ULDC UR34, c[0x0][0x22c] ;  /* 0x00008b0000227ab9 */ /* 0x000fe20000000800 */
[----:B------:R-:W-:Y:S01]  /*31cd0*/  IMAD.X R59, R55, 0x1, R48, P4 ;  /* 0x00000001373b7824 */ /* 0x000fe200020e0630 */
[----:B------:R-:W-:-:S05]  /*31ce0*/  IADD3 R60, P4, R54, R52, RZ ;  /* 0x00000034363c7210 */ /* 0x000fca0007f9e0ff */
[----:B------:R-:W-:Y:S01]  /*31cf0*/  IMAD.X R61, R51, 0x1, R49, P4 ;  /* 0x00000001333d7824 */ /* 0x000fe200020e0631 */
[----:B------:R-:W-:Y:S02]  /*31d00*/  ISETP.LT.AND P4, PT, R0, UR9, !P3 ;  /* 0x0000000900007c0c */ /* 0x000fe4000df81270 */
[----:B------:R-:W-:Y:S01]  /*31d10*/  ISETP.LT.AND P3, PT, R2, UR8, !P2 ;  /* 0x0000000802007c0c */ /* 0x000fe2000d761270 */
[----:B------:R-:W-:Y:S02]  /*31d20*/  ULDC.64 UR8, c[0x0][0x228] ;  /* 0x00008a0000087ab9 */ /* 0x000fe40000000a00 */
[----:B------:R-:W-:-:S10]  /*31d30*/  ISETP.LT.AND P2, PT, R3, UR8, !P2 ;  /* 0x0000000803007c0c */ /* 0x000fd4000d741270 */
[----:B------:R-:W-:Y:S02]  /*31d40*/  @P3 LOP3.LUT R14, R14, 0x80000, RZ, 0xfc, !PT ;  /* 0x000800000e0e3812 */ /* 0x000fe400078efcff */
[----:B------:R-:W-:Y:S02]  /*31d50*/  ISETP.LT.AND P3, PT, R2, UR12, !P1 ;  /* 0x0000000c02007c0c */ /* 0x000fe4000cf61270 */
[----:B------:R-:W-:Y:S02]  /*31d60*/  LOP3.LUT R14, R14, 0xffdfffff, RZ, 0xc0, !PT ;  /* 0xffdfffff0e0e7812 */ /* 0x000fe400078ec0ff */
[----:B0-----:R-:W-:Y:S02]  /*31d70*/  IADD3 R56, P5, R50, R52, RZ ;  /* 0x0000003432387210 */ /* 0x001fe40007fbe0ff */
[----:B------:R-:W-:Y:S02]  /*31d80*/  @P2 LOP3.LUT R14, R14, 0x200000, RZ, 0xfc, !PT ;  /* 0x002000000e0e2812 */ /* 0x000fe400078efcff */
[----:B------:R-:W-:-:S02]  /*31d90*/  ISETP.LT.AND P2, PT, R3, UR10, !P1 ;  /* 0x0000000a03007c0c */ /* 0x000fc4000cf41270 */
[----:B------:R-:W-:Y:S01]  /*31da0*/  LOP3.LUT R14, R14, 0xff7fffff, RZ, 0xc0, !PT ;  /* 0xff7fffff0e0e7812 */ /* 0x000fe200078ec0ff */
[----:B------:R-:W-:Y:S02]  /*31db0*/  IMAD.X R57, R55, 0x1, R49, P5 ;  /* 0x0000000137397824 */ /* 0x000fe400028e0631 */
[----:B------:R-:W-:Y:S01]  /*31dc0*/  VIADD R50, R54, UR59 ;  /* 0x0000003b36327c36 */ /* 0x000fe20008000000 */
[----:B------:R-:W-:Y:S01]  /*31dd0*/  @P3 LOP3.LUT R14, R14, 0x800000, RZ, 0xfc, !PT ;  /* 0x008000000e0e3812 */ /* 0x000fe200078efcff */
[----:B------:R0:W-:Y:S01]  /*31de0*/  STL.64 [R1+0xc8], R58 ;  /* 0x0000c83a01007387 */ /* 0x0001e20000100a00 */
[----:B------:R-:W-:Y:S02]  /*31df0*/  ISETP.LT.AND P1, PT, R3, UR16, !P0 ;  /* 0x0000001003007c0c */ /* 0x000fe4000c721270 */
[----:B------:R-:W-:Y:S01]  /*31e00*/  @P4 LOP3.LUT R9, R9, 0x8000, RZ, 0xfc, !PT ;  /* 0x0000800009094812 */ /* 0x000fe200078efcff */
[----:B------:R1:W-:Y:S01]  /*31e10*/  STL.64 [R1+0xc0], R56 ;  /* 0x0000c03801007387 */ /* 0x0003e20000100a00 */
[----:B------:R-:W-:Y:S01]  /*31e20*/  ISETP.LT.AND P0, PT, R2, UR14, !P0 ;  /* 0x0000000e02007c0c */ /* 0x000fe2000c701270 */
[----:B------:R-:W-:Y:S01]  /*31e30*/  VIADD R64, R0, 0x56 ;  /* 0x0000005600407836 */ /* 0x000fe20000000000 */
[----:B------:R-:W-:Y:S01]  /*31e40*/  LOP3.LUT R14, R14, 0xffbfffff, RZ, 0xc0, !PT ;  /* 0xffbfffff0e0e7812 */ /* 0x000fe200078ec0ff */
[----:B------:R-:W-:Y:S01]  /*31e50*/  UMOV UR12, UR46 ;  /* 0x0000002e000c7c82 */ /* 0x000fe20008000000 */
[----:B------:R-:W-:Y:S01]  /*31e60*/  UMOV UR8, UR47 ;  /* 0x0000002f00087c82 */ /* 0x000fe20008000000 */
[----:B------:R-:W-:Y:S01]  /*31e70*/  VIADD R51, R0, 0x42 ;  /* 0x0000004200337836 */ /* 0x000fe20000000000 */
[----:B------:R-:W-:Y:S01]  /*31e80*/  ULDC.64 UR58, c[0x0][0x228] ;  /* 0x00008a00003a7ab9 */ /* 0x000fe20000000a00 */
[----:B0-----:R-:W-:Y:S01]  /*31e90*/  IADD3 R58, P5, R50, R53, RZ ;  /* 0x00000035323a7210 */ /* 0x001fe20007fbe0ff */
[----:B------:R-:W-:Y:S01]  /*31ea0*/  VIADD R54, R0, 0x45 ;  /* 0x0000004500367836 */ /* 0x000fe20000000000 */
[----:B------:R-:W-:Y:S01]  /*31eb0*/  ULDC UR16, c[0x0][0x228] ;  /* 0x00008a0000107ab9 */ /* 0x000fe20000000800 */
[----:B-1----:R-:W-:-:S02]  /*31ec0*/  IADD3 R56, P6, R50, R52, RZ ;  /* 0x0000003432387210 */ /* 0x002fc40007fde0ff */
[----:B------:R-:W-:Y:S01]  /*31ed0*/  LOP3.LUT R9, R9, 0xffffefff, RZ, 0xc0, !PT ;  /* 0xffffefff09097812 */ /* 0x000fe200078ec0ff */
[----:B------:R0:W-:Y:S01]  /*31ee0*/  STL.64 [R1+0xb8], R62 ;  /* 0x0000b83e01007387 */ /* 0x0001e20000100a00 */
[----:B------:R-:W-:Y:S01]  /*31ef0*/  SHF.R.S32.HI R50, RZ, 0x1f, R50 ;  /* 0x0000001fff327819 */ /* 0x000fe20000011432 */
[----:B------:R-:W-:Y:S01]  /*31f00*/  ULDC.64 UR46, c[0x0][0x228] ;  /* 0x00008a00002e7ab9 */ /* 0x000fe20000000a00 */
[----:B------:R-:W-:-:S03]  /*31f10*/  @P2 LOP3.LUT R14, R14, 0x400000, RZ, 0xfc, !PT ;  /* 0x004000000e0e2812 */ /* 0x000fc600078efcff */
[----:B------:R-:W-:Y:S01]  /*31f20*/  IMAD.X R59, R50, 0x1, R48, P5 ;  /* 0x00000001323b7824 */ /* 0x000fe200028e0630 */
[----:B------:R-:W-:Y:S01]  /*31f30*/  LOP3.LUT R14, R14, 0xfeffffff, RZ, 0xc0, !PT ;  /* 0xfeffffff0e0e7812 */ /* 0x000fe200078ec0ff */
[----:B------:R-:W-:-:S03]  /*31f40*/  VIADD R48, R0, 0x1 ;  /* 0x0000000100307836 */ /* 0x000fc60000000000 */
[----:B------:R-:W-:Y:S02]  /*31f50*/  @P0 LOP3.LUT R14, R14, 0x1000000, RZ, 0xfc, !PT ;  /* 0x010000000e0e0812 */ /* 0x000fe400078efcff */
[----:B------:R-:W-:-:S04]  /*31f60*/  ISETP.GE.AND P0, PT, R48, UR39, PT ;  /* 0x0000002730007c0c */ /* 0x000fc8000bf06270 */
[----:B------:R-:W-:Y:S01]  /*31f70*/  ISETP.LT.AND P2, PT, R2, UR20, !P0 ;  /* 0x0000001402007c0c */ /* 0x000fe2000c741270 */
[----:B------:R-:W-:Y:S01]  /*31f80*/  IMAD.X R57, R50, 0x1, R49, P6 ;  /* 0x0000000132397824 */ /* 0x000fe200030e0631 */
[----:B------:R-:W-:Y:S01]  /*31f90*/  @P1 LOP3.LUT R9, R9, 0x1000, RZ, 0xfc, !PT ;  /* 0x0000100009091812 */ /* 0x000fe200078efcff */
[----:B------:R-:W-:Y:S01]  /*31fa0*/  VIADD R49, R0, 0x40 ;  /* 0x0000004000317836 */ /* 0x000fe20000000000 */
[----:B------:R-:W-:Y:S02]  /*31fb0*/  ISETP.LT.AND P1, PT, R3, UR18, !P0 ;  /* 0x0000001203007c0c */ /* 0x000fe4000c721270 */
[----:B------:R-:W-:Y:S01]  /*31fc0*/  LOP3.LUT R14, R14, 0xfdffffff, RZ, 0xc0, !PT ;  /* 0xfdffffff0e0e7812 */ /* 0x000fe200078ec0ff */
[----:B------:R1:W-:Y:S01]  /*31fd0*/  STL.64 [R1+0xb0], R60 ;  /* 0x0000b03c01007387 */ /* 0x0003e20000100a00 */
[----:B------:R-:W-:Y:S01]  /*31fe0*/  LOP3.LUT R9, R9, 0xffffbfff, RZ, 0xc0, !PT ;  /* 0xffffbfff09097812 */ /* 0x000fe200078ec0ff */
[C---:B------:R-:W-:Y:S01]  /*31ff0*/  VIADD R50, R0.reuse, 0x41 ;  /* 0x0000004100327836 */ /* 0x040fe20000000000 */
[----:B------:R-:W-:Y:S01]  /*32000*/  ISETP.GE.AND P0, PT, R49, UR36, PT ;  /* 0x0000002431007c0c */ /* 0x000fe2000bf06270 */
[----:B------:R4:W-:Y:S01]  /*32010*/  STL.64 [R1+0xa8], R58 ;  /* 0x0000a83a01007387 */ /* 0x0009e20000100a00 */
[----:B------:R-:W-:Y:S01]  /*32020*/  ULDC.64 UR36, c[0x0][0x228] ;  /* 0x00008a0000247ab9 */ /* 0x000fe20000000a00 */
[----:B------:R-:W-:Y:S01]  /*32030*/  @P2 LOP3.LUT R9, R9, 0x4000, RZ, 0xfc, !PT ;  /* 0x0000400009092812 */ /* 0x000fe200078efcff */
[----:B0-----:R-:W-:Y:S01]  /*32040*/  VIADD R63, R0, 0x55 ;  /* 0x00000055003f7836 */ /* 0x001fe20000000000 */
[----:B------:R-:W-:Y:S01]  /*32050*/  ISETP.LT.AND P2, PT, R3, UR24, !P0 ;  /* 0x0000001803007c0c */ /* 0x000fe2000c741270 */
[----:B------:R-:W-:Y:S01]  /*32060*/  UMOV UR10, UR46 ;  /* 0x0000002e000a7c82 */ /* 0x000fe20008000000 */
[----:B------:R-:W-:Y:S01]  /*32070*/  @P1 LOP3.LUT R14, R14, 0x2000000, RZ, 0xfc, !PT ;  /* 0x020000000e0e1812 */ /* 0x000fe200078efcff */
[----:B------:R0:W-:Y:S01]  /*32080*/  STL.64 [R1+0xa0], R56 ;  /* 0x0000a03801007387 */ /* 0x0001e20000100a00 */
[----:B------:R-:W-:Y:S01]  /*32090*/  ISETP.LT.AND P1, PT, R2, UR22, !P0 ;  /* 0x0000001602007c0c */ /* 0x000fe2000c721270 */
[C---:B------:R-:W-:Y:S01]  /*320a0*/  VIADD R62, R0.reuse, 0x54 ;  /* 0x00000054003e7836 */ /* 0x040fe20000000000 */
[----:B------:R-:W-:Y:S01]  /*320b0*/  LOP3.LUT R9, R9, 0xffffdfff, RZ, 0xc0, !PT ;  /* 0xffffdfff09097812 */ /* 0x000fe200078ec0ff */
[----:B------:R-:W-:Y:S01]  /*320c0*/  UMOV UR14, UR47 ;  /* 0x0000002f000e7c82 */ /* 0x000fe20008000000 */
[----:B------:R-:W-:Y:S01]  /*320d0*/  ULDC.64 UR46, c[0x0][0x228] ;  /* 0x00008a00002e7ab9 */ /* 0x000fe20000000a00 */
[C---:B-1----:R-:W-:Y:S01]  /*320e0*/  VIADD R61, R0.reuse, 0x52 ;  /* 0x00000052003d7836 */ /* 0x042fe20000000000 */
[----:B------:R-:W-:Y:S01]  /*320f0*/  ULDC UR18, c[0x0][0x228] ;  /* 0x00008a0000127ab9 */ /* 0x000fe20000000800 */
[C---:B------:R-:W-:Y:S01]  /*32100*/  VIADD R60, R0.reuse, 0x50 ;  /* 0x00000050003c7836 */ /* 0x040fe20000000000 */
[----:B------:R-:W-:Y:S01]  /*32110*/  ULDC UR20, c[0x0][0x228] ;  /* 0x00008a0000147ab9 */ /* 0x000fe20000000800 */
[----:B------:R-:W-:Y:S01]  /*32120*/  @P2 LOP3.LUT R9, R9, 0x2000, RZ, 0xfc, !PT ;  /* 0x0000200009092812 */ /* 0x000fe200078efcff */
[C---:B----4-:R-:W-:Y:S01]  /*32130*/  VIADD R59, R0.reuse, 0x4e ;  /* 0x0000004e003b7836 */ /* 0x050fe20000000000 */
[----:B------:R-:W-:Y:S01]  /*32140*/  ULDC UR24, c[0x0][0x228] ;  /* 0x00008a0000187ab9 */ /* 0x000fe20000000800 */
[C---:B0-----:R-:W-:Y:S01]  /*32150*/  VIADD R56, R0.reuse, 0x47 ;  /* 0x0000004700387836 */ /* 0x041fe20000000000 */
[----:B------:R-:W-:Y:S01]  /*32160*/  LOP3.LUT R9, R9, 0xfffffbff, RZ, 0xc0, !PT ;  /* 0xfffffbff09097812 */ /* 0x000fe200078ec0ff */
[----:B------:R-:W-:-:S02]  /*32170*/  VIADD R58, R0, 0x4b ;  /* 0x0000004b003a7836 */ /* 0x000fc40000000000 */
[----:B------:R-:W-:Y:S01]  /*32180*/  VIADD R52, R0, 0x43 ;  /* 0x0000004300347836 */ /* 0x000fe20000000000 */
[----:B------:R-:W-:Y:S01]  /*32190*/  ISETP.GE.AND P0, PT, R56, UR41, PT ;  /* 0x0000002938007c0c */ /* 0x000fe2000bf06270 */
[C---:B------:R-:W-:Y:S01]  /*321a0*/  VIADD R57, R0.reuse, 0x49 ;  /* 0x0000004900397836 */ /* 0x040fe20000000000 */
[----:B------:R-:W-:Y:S01]  /*321b0*/  @P1 LOP3.LUT R9, R9, 0x400, RZ, 0xfc, !PT ;  /* 0x0000040009091812 */ /* 0x000fe200078efcff */
[----:B------:R-:W-:Y:S01]  /*321c0*/  VIADD R53, R0, 0x44 ;  /* 0x0000004400357836 */ /* 0x000fe20000000000 */
[----:B------:R-:W-:Y:S01]  /*321d0*/  ISETP.LT.AND P1, PT, R2, UR38, !P0 ;  /* 0x0000002602007c0c */ /* 0x000fe2000c721270 */
[----:B------:R-:W-:Y:S01]  /*321e0*/  ULDC.64 UR38, c[0x0][0x228] ;  /* 0x00008a0000267ab9 */ /* 0x000fe20000000a00 */
[----:B------:R-:W-:Y:S01]  /*321f0*/  ISETP.LT.AND P0, PT, R3, UR44, !P0 ;  /* 0x0000002c03007c0c */ /* 0x000fe2000c701270 */
[C---:B------:R-:W-:Y:S01]  /*32200*/  VIADD R55, R0.reuse, 0x46 ;  /* 0x0000004600377836 */ /* 0x040fe20000000000 */
[----:B------:R-:W-:Y:S01]  /*32210*/  LOP3.LUT R9, R9, 0xfffff7ff, RZ, 0xc0, !PT ;  /* 0xfffff7ff09097812 */ /* 0x000fe200078ec0ff */
[----:B------:R-:W-:-:S02]  /*32220*/  VIADD R67, R0, 0x53 ;  /* 0x0000005300437836 */ /* 0x000fc40000000000 */
[C---:B------:R-:W-:Y:S02]  /*32230*/  VIADD R48, R0.reuse, 0x51 ;  /* 0x0000005100307836 */ /* 0x040fe40000000000 */
[----:B------:R-:W-:Y:S01]  /*32240*/  VIADD R49, R0, 0x4f ;  /* 0x0000004f00317836 */ /* 0x000fe20000000000 */
[----:B------:R-:W-:Y:S01]  /*32250*/  LOP3.LUT R14, R14, 0x7fffffff, RZ, 0xc0, !PT ;  /* 0x7fffffff0e0e7812 */ /* 0x000fe200078ec0ff */
[----:B------:R-:W-:Y:S02]  /*32260*/  ULDC UR22, c[0x0][0x22c] ;  /* 0x00008b0000167ab9 */ /* 0x000fe40000000800 */
[----:B------:R-:W-:-:S04]  /*32270*/  @P1 LOP3.LUT R9, R9, 0x800, RZ, 0xfc, !PT ;  /* 0x0000080009091812 */ /* 0x000fc800078efcff */
[----:B------:R-:W-:-:S04]  /*32280*/  LOP3.LUT R9, R9, 0xfffffdff, RZ, 0xc0, !PT ;  /* 0xfffffdff09097812 */ /* 0x000fc800078ec0ff */
[----:B------:R-:W-:Y:S02]  /*32290*/  @P0 LOP3.LUT R9, R9, 0x200, RZ, 0xfc, !PT ;  /* 0x0000020009090812 */ /* 0x000fe400078efcff */
[----:B------:R-:W-:Y:S01]  /*322a0*/  ISETP.GE.AND P0, PT, R0, UR45, PT ;  /* 0x0000002d00007c0c */ /* 0x000fe2000bf06270 */
[----:B------:R-:W-:-:S03]  /*322b0*/  ULDC.64 UR44, c[0x0][0x228] ;  /* 0x00008a00002c7ab9 */ /* 0x000fc60000000a00 */
[----:B------:R-:W-:Y:S01]  /*322c0*/  ISETP.LT.AND P1, PT, R3, UR26, !P0 ;  /* 0x0000001a03007c0c */ /* 0x000fe2000c721270 */
[----:B------:R-:W-:Y:S01]  /*322d0*/  ULDC UR26, c[0x0][0x228] ;  /* 0x00008a00001a7ab9 */ /* 0x000fe20000000800 */
[----:B------:R-:W-:Y:S02]  /*322e0*/  LOP3.LUT R9, R9, 0xffffff7f, RZ, 0xc0, !PT ;  /* 0xffffff7f09097812 */ /* 0x000fe400078ec0ff */
[----:B------:R-:W-:-:S09]  /*322f0*/  ISETP.GE.AND P0, PT, R50, UR34, PT ;  /* 0x0000002232007c0c */ /* 0x000fd2000bf06270 */
[----:B------:R-:W-:Y:S02]  /*32300*/  @P1 LOP3.LUT R9, R9, 0x80, RZ, 0xfc, !PT ;  /* 0x0000008009091812 */ /* 0x000fe400078efcff */
[----:B------:R-:W-:Y:S01]  /*32310*/  ISETP.LT.AND P1, PT, R3, UR30, !P0 ;  /* 0x0000001e03007c0c */ /* 0x000fe2000c721270 */
[----:B------:R-:W-:Y:S01]  /*32320*/  ULDC UR30, c[0x0][0x228] ;  /* 0x00008a00001e7ab9 */ /* 0x000fe20000000800 */
[----:B------:R-:W-:Y:S01]  /*32330*/  ISETP.LT.AND P0, PT, R2, UR28, !P0 ;  /* 0x0000001c02007c0c */ /* 0x000fe2000c701270 */
[----:B------:R-:W-:Y:S01]  /*32340*/  ULDC UR28, c[0x0][0x22c] ;  /* 0x00008b00001c7ab9 */ /* 0x000fe20000000800 */
[----:B------:R-:W-:-:S09]  /*32350*/  LOP3.LUT R9, R9, 0xfffffeff, RZ, 0xc0, !PT ;  /* 0xfffffeff09097812 */ /* 0x000fd200078ec0ff */
[----:B------:R-:W-:-:S04]  /*32360*/  @P1 LOP3.LUT R9, R9, 0x100, RZ, 0xfc, !PT ;  /* 0x0000010009091812 */ /* 0x000fc800078efcff */
[----:B------:R-:W-:-:S04]  /*32370*/  LOP3.LUT R9, R9, 0xffffffdf, RZ, 0xc0, !PT ;  /* 0xffffffdf09097812 */ /* 0x000fc800078ec0ff */
[----:B------:R-:W-:Y:S02]  /*32380*/  @P0 LOP3.LUT R9, R9, 0x20, RZ, 0xfc, !PT ;  /* 0x0000002009090812 */ /* 0x000fe400078efcff */
[----:B------:R-:W-:-:S04]  /*32390*/  ISETP.GE.AND P0, PT, R66, UR33, PT ;  /* 0x0000002142007c0c */ /* 0x000fc8000bf06270 */
[----:B------:R-:W-:Y:S01]  /*323a0*/  ISETP.LT.AND P2, PT, R3, UR32, !P0 ;  /* 0x0000002003007c0c */ /* 0x000fe2000c741270 */
[----:B------:R-:W-:Y:S01]  /*323b0*/  ULDC.64 UR32, c[0x0][0x228] ;  /* 0x00008a0000207ab9 */ /* 0x000fe20000000a00 */
[----:B------:R-:W-:Y:S02]  /*323c0*/  ISETP.LT.AND P1, PT, R2, UR42, !P0 ;  /* 0x0000002a02007c0c */ /* 0x000fe4000c721270 */
[----:B------:R-:W-:Y:S02]  /*323d0*/  LOP3.LUT R9, R9, 0xffffffbf, RZ, 0xc0, !PT ;  /* 0xffffffbf09097812 */ /* 0x000fe400078ec0ff */
[----:B------:R-:W-:Y:S01]  /*323e0*/  ISETP.GE.AND P0, PT, R65, UR35, PT ;  /* 0x0000002341007c0c */ /* 0x000fe2000bf06270 */
[----:B------:R-:W-:-:S06]  /*323f0*/  ULDC.64 UR34, c[0x0][0x228] ;  /* 0x00008a0000227ab9 */ /* 0x000fcc0000000a00 */
[----:B------:R-:W-:-:S04]  /*32400*/  @P2 LOP3.LUT R9, R9, 0x40, RZ, 0xfc, !PT ;  /* 0x0000004009092812 */ /* 0x000fc800078efcff */
[----:B------:R-:W-:-:S04]  /*32410*/  LOP3.LUT R9, R9, 0xffffffef, RZ, 0xc0, !PT ;  /* 0xffffffef09097812 */ /* 0x000fc800078ec0ff */
[----:B------:R-:W-:Y:S02]  /*32420*/  @P1 LOP3.LUT R9, R9, 0x10, RZ, 0xfc, !PT ;  /* 0x0000001009091812 */ /* 0x000fe400078efcff */
[----:B------:R-:W-:Y:S02]  /*32430*/  ISETP.LT.AND P1, PT, R3, UR36, !P0 ;  /* 0x0000002403007c0c */ /* 0x000fe4000c721270 */
[----:B------:R-:W-:Y:S02]  /*32440*/  ISETP.LT.AND P0, PT, R2, UR38, !P0 ;  /* 0x0000002602007c0c */ /* 0x000fe4000c701270 */
[----:B------:R-:W-:-:S09]  /*32450*/  LOP3.LUT R9, R9, 0xfffffff7, RZ, 0xc0, !PT ;  /* 0xfffffff709097812 */ /* 0x000fd200078ec0ff */
[----:B------:R-:W-:-:S04]  /*32460*/  @P1 LOP3.LUT R9, R9, 0x8, RZ, 0xfc, !PT ;  /* 0x0000000809091812 */ /* 0x000fc800078efcff */
[----:B------:R-:W-:-:S04]  /*32470*/  LOP3.LUT R9, R9, 0xfffffffb, RZ, 0xc0, !PT ;  /* 0xfffffffb09097812 */ /* 0x000fc800078ec0ff */
[----:B------:R-:W-:Y:S02]  /*32480*/  @P0 LOP3.LUT R9, R9, 0x4, RZ, 0xfc, !PT ;  /* 0x0000000409090812 */ /* 0x000fe400078efcff */
[----:B------:R-:W-:Y:S01]  /*32490*/  ISETP.GE.AND P0, PT, R64, UR43, PT ;  /* 0x0000002b40007c0c */ /* 0x000fe2000bf06270 */
[----:B------:R-:W-:-:S03]  /*324a0*/  ULDC.64 UR42, c[0x0][0x228] ;  /* 0x00008a00002a7ab9 */ /* 0x000fc60000000a00 */
[----:B------:R-:W-:Y:S01]  /*324b0*/  ISETP.LT.AND P2, PT, R3, UR12, !P0 ;  /* 0x0000000c03007c0c */ /* 0x000fe2000c741270 */
[----:B------:R-:W-:Y:S01]  /*324c0*/  ULDC UR12, c[0x0][0x228] ;  /* 0x00008a00000c7ab9 */ /* 0x000fe20000000800 */
[----:B------:R-:W-:Y:S02]  /*324d0*/  ISETP.LT.AND P1, PT, R2, UR50, !P0 ;  /* 0x0000003202007c0c */ /* 0x000fe4000c721270 */
[----:B------:R-:W-:Y:S02]  /*324e0*/  LOP3.LUT R9, R9, 0xfffffffd, RZ, 0xc0, !PT ;  /* 0xfffffffd09097812 */ /* 0x000fe400078ec0ff */
[----:B------:R-:W-:Y:S01]  /*324f0*/  ISETP.GE.AND P0, PT, R63, UR37, PT ;  /* 0x000000253f007c0c */ /* 0x000fe2000bf06270 */
[----:B------:R-:W-:-:S06]  /*32500*/  ULDC.64 UR36, c[0x0][0x228] ;  /* 0x00008a0000247ab9 */ /* 0x000fcc0000000a00 */
[----:B------:R-:W-:-:S04]  /*32510*/  @P2 LOP3.LUT R9, R9, 0x2, RZ, 0xfc, !PT ;  /* 0x0000000209092812 */ /* 0x000fc800078efcff */
[----:B------:R-:W-:-:S04]  /*32520*/  LOP3.LUT R9, R9, 0xfffffffe, RZ, 0xc0, !PT ;  /* 0xfffffffe09097812 */ /* 0x000fc800078ec0ff */
[----:B------:R-:W-:Y:S02]  /*32530*/  @P1 LOP3.LUT R9, R9, 0x1, RZ, 0xfc, !PT ;  /* 0x0000000109091812 */ /* 0x000fe400078efcff */
[----:B------:R-:W-:Y:S01]  /*32540*/  ISETP.LT.AND P1, PT, R3, UR10, !P0 ;  /* 0x0000000a03007c0c */ /* 0x000fe2000c721270 */
[----:B------:R-:W-:Y:S01]  /*32550*/  ULDC UR10, c[0x0][0x22c] ;  /* 0x00008b00000a7ab9 */ /* 0x000fe20000000800 */
[----:B------:R-:W-:-:S11]  /*32560*/  ISETP.LT.AND P0, PT, R2, UR48, !P0 ;  /* 0x0000003002007c0c */ /* 0x000fd6000c701270 */
        /* <DEDUP_REMOVED lines=33> */
[----:B------:R-:W-:Y:S01]  /*32780*/  ULDC.64 UR40, c[0x0][0x228] ;  /* 0x00008a0000287ab9 */ /* 0x000fe20000000a00 */
[----:B------:R-:W-:Y:S01]  /*32790*/  ISETP.LT.AND P0, PT, R3, UR38, !P0 ;  /* 0x0000002603007c0c */ /* 0x000fe2000c701270 */
[----:B------:R-:W-:Y:S01]  /*327a0*/  ULDC UR38, c[0x0][0x22c] ;  /* 0x00008b0000267ab9 */ /* 0x000fe20000000800 */
[----:B------:R-:W-:-:S09]  /*327b0*/  LOP3.LUT R13, R13, 0xff7fffff, RZ, 0xc0, !PT ;  /* 0xff7fffff0d0d7812 */ /* 0x000fd200078ec0ff */
[----:B------:R-:W-:-:S04]  /*327c0*/  @P1 LOP3.LUT R13, R13, 0x800000, RZ, 0xfc, !PT ;  /* 0x008000000d0d1812 */ /* 0x000fc800078efcff */
[----:B------:R-:W-:-:S04]  /*327d0*/  LOP3.LUT R13, R13, 0xffbfffff, RZ, 0xc0, !PT ;  /* 0xffbfffff0d0d7812 */ /* 0x000fc800078ec0ff */
[----:B------:R-:W-:Y:S02]  /*327e0*/  @P0 LOP3.LUT R13, R13, 0x400000, RZ, 0xfc, !PT ;  /* 0x004000000d0d0812 */ /* 0x000fe400078efcff */
[----:B------:R-:W-:Y:S01]  /*327f0*/  ISETP.GE.AND P0, PT, R58, UR43, PT ;  /* 0x0000002b3a007c0c */ /* 0x000fe2000bf06270 */
[----:B------:R-:W-:-:S03]  /*32800*/  ULDC.64 UR42, c[0x0][0x228] ;  /* 0x00008a00002a7ab9 */ /* 0x000fc60000000a00 */
[----:B------:R-:W-:Y:S02]  /*32810*/  ISETP.LT.AND P2, PT, R3, UR56, !P0 ;  /* 0x0000003803007c0c */ /* 0x000fe4000c741270 */
        /* <DEDUP_REMOVED lines=17> */
[----:B------:R-:W-:Y:S01]  /*32930*/  ISETP.LT.AND P1, PT, R2, UR40, !P0 ;  /* 0x0000002802007c0c */ /* 0x000fe2000c721270 */
[----:B------:R-:W-:Y:S01]  /*32940*/  ULDC UR40, c[0x0][0x228] ;  /* 0x00008a0000287ab9 */ /* 0x000fe20000000800 */
        /* <DEDUP_REMOVED lines=35> */
[----:B------:R-:W-:-:S03]  /*32b80*/  ULDC UR57, c[0x0][0x22c] ;  /* 0x00008b0000397ab9 */ /* 0x000fc60000000800 */
        /* <DEDUP_REMOVED lines=18> */
[----:B------:R-:W-:Y:S02]  /*32cb0*/  ISETP.GE.AND P0, PT, R48, UR14, PT ;  /* 0x0000000e30007c0c */ /* 0x000fe4000bf06270 */
[----:B------:R-:W-:Y:S01]  /*32cc0*/  LOP3.LUT R13, R13, 0xffffffdf, RZ, 0xc0, !PT ;  /* 0xffffffdf0d0d7812 */ /* 0x000fe200078ec0ff */
[----:B------:R-:W-:Y:S01]  /*32cd0*/  VIADD R48, R0, 0x4d ;  /* 0x0000004d00307836 */ /* 0x000fe20000000000 */
[----:B------:R-:W-:Y:S01]  /*32ce0*/  ISETP.LT.AND P1, PT, R3, UR16, !P0 ;  /* 0x0000001003007c0c */ /* 0x000fe2000c721270 */
[----:B------:R-:W-:Y:S01]  /*32cf0*/  ULDC UR16, c[0x0][0x22c] ;  /* 0x00008b0000107ab9 */ /* 0x000fe20000000800 */
[----:B------:R-:W-:Y:S01]  /*32d00*/  ISETP.LT.AND P0, PT, R2, UR12, !P0 ;  /* 0x0000000c02007c0c */ /* 0x000fe2000c701270 */
[----:B------:R-:W-:Y:S01]  /*32d10*/  ULDC UR14, c[0x0][0x22c] ;  /* 0x00008b00000e7ab9 */ /* 0x000fe20000000800 */
[----:B--2---:R-:W-:Y:S01]  /*32d20*/  LOP3.LUT R15, R15, 0x7fffffff, RZ, 0xc0, !PT ;  /* 0x7fffffff0f0f7812 */ /* 0x004fe200078ec0ff */
[----:B------:R-:W-:-:S08]  /*32d30*/  ULDC UR12, c[0x0][0x22c] ;  /* 0x00008b00000c7ab9 */ /* 0x000fd00000000800 */
[----:B------:R-:W-:-:S04]  /*32d40*/  @P1 LOP3.LUT R13, R13, 0x20, RZ, 0xfc, !PT ;  /* 0x000000200d0d1812 */ /* 0x000fc800078efcff */
[----:B------:R-:W-:-:S04]  /*32d50*/  LOP3.LUT R13, R13, 0xffffffef, RZ, 0xc0, !PT ;  /* 0xffffffef0d0d7812 */ /* 0x000fc800078ec0ff */
[----:B------:R-:W-:Y:S02]  /*32d60*/  @P0 LOP3.LUT R13, R13, 0x10, RZ, 0xfc, !PT ;  /* 0x000000100d0d0812 */ /* 0x000fe400078efcff */
[----:B------:R-:W-:-:S04]  /*32d70*/  ISETP.GE.AND P0, PT, R49, UR33, PT ;  /* 0x0000002131007c0c */ /* 0x000fc8000bf06270 */
[----:B------:R-:W-:Y:S02]  /*32d80*/  ISETP.LT.AND P1, PT, R3, UR18, !P0 ;  /* 0x0000001203007c0c */ /* 0x000fe4000c721270 */
[----:B------:R-:W-:Y:S01]  /*32d90*/  LOP3.LUT R13, R13, 0xfffffff7, RZ, 0xc0, !PT ;  /* 0xfffffff70d0d7812 */ /* 0x000fe200078ec0ff */
[----:B------:R-:W-:Y:S01]  /*32da0*/  VIADD R49, R0, 0x4c ;  /* 0x0000004c00317836 */ /* 0x000fe20000000000 */
[----:B------:R-:W-:Y:S01]  /*32db0*/  ISETP.LT.AND P0, PT, R2, UR20, !P0 ;  /* 0x0000001402007c0c */ /* 0x000fe2000c701270 */
[----:B------:R-:W-:Y:S01]  /*32dc0*/  ULDC UR20, c[0x0][0x22c] ;  /* 0x00008b0000147ab9 */ /* 0x000fe20000000800 */
[----:B------:R-:W-:Y:S01]  /*32dd0*/  LOP3.LUT R16, R16, 0x7fffffff, RZ, 0xc0, !PT ;  /* 0x7fffffff10107812 */ /* 0x000fe200078ec0ff */
[----:B------:R-:W-:-:S06]  /*32de0*/  ULDC UR18, c[0x0][0x22c] ;  /* 0x00008b0000127ab9 */ /* 0x000fcc0000000800 */
        /* <DEDUP_REMOVED lines=10> */
[----:B------:R-:W-:Y:S01]  /*32e90*/  LOP3.LUT R17, R17, 0x7fffffff, RZ, 0xc0, !PT ;  /* 0x7fffffff11117812 */ /* 0x000fe200078ec0ff */
[----:B------:R-:W-:-:S08]  /*32ea0*/  ULDC UR24, c[0x0][0x22c] ;  /* 0x00008b0000187ab9 */ /* 0x000fd00000000800 */
[----:B------:R-:W-:-:S04]  /*32eb0*/  @P1 LOP3.LUT R13, R13, 0x2, RZ, 0xfc, !PT ;  /* 0x000000020d0d1812 */ /* 0x000fc800078efcff */
[----:B------:R-:W-:-:S04]  /*32ec0*/  LOP3.LUT R13, R13, 0xfffffffe, RZ, 0xc0, !PT ;  /* 0xfffffffe0d0d7812 */ /* 0x000fc800078ec0ff */
[----:B------:R-:W-:Y:S02]  /*32ed0*/  @P0 LOP3.LUT R13, R13, 0x1, RZ, 0xfc, !PT ;  /* 0x000000010d0d0812 */ /* 0x000fe400078efcff */
[----:B------:R-:W-:Y:S01]  /*32ee0*/  ISETP.GE.AND P0, PT, R49, UR35, PT ;  /* 0x0000002331007c0c */ /* 0x000fe2000bf06270 */
[----:B------:R-:W-:Y:S01]  /*32ef0*/  VIADD R49, R0, 0x3 ;  /* 0x0000000300317836 */ /* 0x000fe20000000000 */
[----:B------:R-:W-:Y:S02]  /*32f00*/  ULDC UR35, c[0x0][0x22c] ;  /* 0x00008b0000237ab9 */ /* 0x000fe40000000800 */
[----:B------:R-:W-:Y:S01]  /*32f10*/  ISETP.LT.AND P1, PT, R3, UR56, !P0 ;  /* 0x0000003803007c0c */ /* 0x000fe2000c721270 */
[----:B------:R-:W-:Y:S01]  /*32f20*/  ULDC UR56, c[0x0][0x228] ;  /* 0x00008a0000387ab9 */ /* 0x000fe20000000800 */
[----:B------:R-:W-:Y:S01]  /*32f30*/  ISETP.LT.AND P0, PT, R2, UR30, !P0 ;  /* 0x0000001e02007c0c */ /* 0x000fe2000c701270 */
[----:B------:R-:W-:-:S10]  /*32f40*/  ULDC UR30, c[0x0][0x22c] ;  /* 0x00008b00001e7ab9 */ /* 0x000fd40000000800 */
        /* <DEDUP_REMOVED lines=10> */
[----:B------:R-:W-:-:S09]  /*32ff0*/  ULDC UR37, c[0x0][0x22c] ;  /* 0x00008b0000257ab9 */ /* 0x000fd20000000800 */
[----:B------:R-:W-:-:S04]  /*33000*/  @P1 LOP3.LUT R14, R14, 0x20000000, RZ, 0xfc, !PT ;  /* 0x200000000e0e1812 */ /* 0x000fc800078efcff */
[----:B------:R-:W-:-:S04]  /*33010*/  LOP3.LUT R14, R14, 0xefffffff, RZ, 0xc0, !PT ;  /* 0xefffffff0e0e7812 */ /* 0x000fc800078ec0ff */
[----:B------:R-:W-:Y:S02]  /*33020*/  @P0 LOP3.LUT R14, R14, 0x10000000, RZ, 0xfc, !PT ;  /* 0x100000000e0e0812 */ /* 0x000fe400078efcff */
[----:B------:R-:W-:Y:S01]  /*33030*/  ISETP.GE.AND P0, PT, R48, UR39, PT ;  /* 0x0000002730007c0c */ /* 0x000fe2000bf06270 */
[----:B------:R-:W-:-:S03]  /*33040*/  ULDC UR39, c[0x0][0x228] ;  /* 0x00008a0000277ab9 */ /* 0x000fc60000000800 */
[----:B------:R-:W-:Y:S02]  /*33050*/  ISETP.LT.AND P1, PT, R3, UR42, !P0 ;  /* 0x0000002a03007c0c */ /* 0x000fe4000c721270 */
[----:B------:R-:W-:Y:S01]  /*33060*/  LOP3.LUT R14, R14, 0xf7ffffff, RZ, 0xc0, !PT ;  /* 0xf7ffffff0e0e7812 */ /* 0x000fe200078ec0ff */
[----:B------:R-:W-:Y:S01]  /*33070*/  VIADD R48, R0, 0x3d ;  /* 0x0000003d00307836 */ /* 0x000fe20000000000 */
[----:B------:R-:W-:Y:S01]  /*33080*/  ISETP.LT.AND P0, PT, R2, UR32, !P0 ;  /* 0x0000002002007c0c */ /* 0x000fe2000c701270 */
[----:B------:R-:W-:Y:S01]  /*33090*/  ULDC.64 UR32, c[0x0][0x228] ;  /* 0x00008a0000207ab9 */ /* 0x000fe20000000a00 */
[----:B------:R-:W-:-:S07]  /*330a0*/  ULDC UR42, c[0x0][0x228] ;  /* 0x00008a00002a7ab9 */ /* 0x000fce0000000800 */
        /* <DEDUP_REMOVED lines=38> */
[----:B------:R-:W-:Y:S01]  /*33310*/  ISETP.LT.AND P1, PT, R3, UR40, !P0 ;  /* 0x0000002803007c0c */ /* 0x000fe2000c721270 */
[----:B------:R-:W-:Y:S01]  /*33320*/  ULDC UR40, c[0x0][0x228] ;  /* 0x00008a0000287ab9 */ /* 0x000fe20000000800 */
[----:B------:R-:W-:Y:S02]  /*33330*/  ISETP.LT.AND P0, PT, R2, UR42, !P0 ;  /* 0x0000002a02007c0c */ /* 0x000fe4000c701270 */
[----:B------:R-:W-:Y:S01]  /*33340*/  LOP3.LUT R14, R14, 0xffffdfff, RZ, 0xc0, !PT ;  /* 0xffffdfff0e0e7812 */ /* 0x000fe200078ec0ff */
[----:B------:R-:W-:Y:S01]  /*33350*/  VIADD R49, R0, 0x3b ;  /* 0x0000003b00317836 */ /* 0x000fe20000000000 */
        /* <DEDUP_REMOVED lines=22> */
[----:B------:R-:W-:Y:S01]  /*334c0*/  ULDC UR44, c[0x0][0x228] ;  /* 0x00008a00002c7ab9 */ /* 0x000fe20000000800 */
        /* <DEDUP_REMOVED lines=64> */
[----:B------:R-:W-:Y:S01]  /*338d0*/  VIADD R49, R0, 0x37 ;  /* 0x0000003700317836 */ /* 0x000fe20000000000 */
[----:B------:R-:W-:-:S08]  /*338e0*/  ULDC UR46, c[0x0][0x22c] ;  /* 0x00008b00002e7ab9 */ /* 0x000fd00000000800 */
        /* <DEDUP_REMOVED lines=58> */
[----:B------:R-:W-:Y:S01]  /*33c90*/  VIADD R48, R0, 0xc ;  /* 0x0000000c00307836 */ /* 0x000fe20000000000 */
[----:B------:R-:W-:Y:S01]  /*33ca0*/  LOP3.LUT R15, R15, 0xfffbffff, RZ, 0xc0, !PT ;  /* 0xfffbffff0f0f7812 */ /* 0x000fe200078ec0ff */
[----:B------:R-:W-:Y:S01]  /*33cb0*/  ULDC UR41, c[0x0][0x228] ;  /* 0x00008a0000297ab9 */ /* 0x000fe20000000800 */
[----:B------:R-:W-:Y:S01]  /*33cc0*/  ISETP.LT.AND P1, PT, R3, UR47, !P0 ;  /* 0x0000002f03007c0c */ /* 0x000fe2000c721270 */
[----:B------:R-:W-:Y:S01]  /*33cd0*/  ULDC UR47, c[0x0][0x228] ;  /* 0x00008a00002f7ab9 */ /* 0x000fe20000000800 */
[----:B------:R-:W-:Y:S01]  /*33ce0*/  ISETP.LT.AND P0, PT, R2, UR48, !P0 ;  /* 0x0000003002007c0c */ /* 0x000fe2000c701270 */
[----:B------:R-:W-:Y:S01]  /*33cf0*/  VIADD R49, R0, 0x34 ;  /* 0x0000003400317836 */ /* 0x000fe20000000000 */
        /* <DEDUP_REMOVED lines=1003> */
[----:B---3--:R-:W-:Y:S01]  /*37bb0*/  LOP3.LUT R190, R190, 0xfffeffff, RZ, 0xc0, !PT ;  /* 0xfffeffffbebe7812 */ /* 0x008fe200078ec0ff */
[----:B------:R-:W-:Y:S01]  /*37bc0*/  VIADD R115, R0, 0xf9 ;  /* 0x000000f900737836 */ /* 0x000fe20000000000 */
        /* <DEDUP_REMOVED lines=11> */
[----:B------:R-:W-:Y:S01]  /*37c80*/  ISETP.GE.AND P4, PT, R120, UR9, PT ;  /* 0x0000000978007c0c */ /* 0x000fe2000bf86270 */
[C---:B------:R-:W-:Y:S01]  /*37c90*/  VIADD R113, R0.reuse, 0xf7 ;  /* 0x000000f700717836 */ /* 0x040fe20000000000 */
[----:B------:R-:W-:Y:S01]  /*37ca0*/  ULDC UR18, c[0x0][0x22c] ;  /* 0x00008b0000127ab9 */ /* 0x000fe20000000800 */
[----:B------:R-:W-:Y:S01]  /*37cb0*/  VIADD R114, R0, 0xf8 ;  /* 0x000000f800727836 */ /* 0x000fe20000000000 */
[----:B------:R-:W-:-:S05]  /*37cc0*/  ULDC UR9, c[0x0][0x22c] ;  /* 0x00008b0000097ab9 */ /* 0x000fca0000000800 */
        /* <DEDUP_REMOVED lines=32> */
[----:B------:R-:W-:Y:S01]  /*37ed0*/  @P4 LOP3.LUT R190, R190, 0x10000, RZ, 0xfc, !PT ;  /* 0x00010000bebe4812 */ /* 0x000fe200078efcff */
[----:B------:R-:W-:-:S08]  /*37ee0*/  VIADD R112, R0, 0xf6 ;  /* 0x000000f600707836 */ /* 0x000fd00000000000 */
[----:B------:R-:W-:Y:S01]  /*37ef0*/  @P1 LOP3.LUT R4, R4, 0x20000, RZ, 0xfc, !PT ;  /* 0x0002000004041812 */ /* 0x000fe200078efcff */
[C---:B------:R-:W-:Y:S01]  /*37f00*/  VIADD R111, R0.reuse, 0xf5 ;  /* 0x000000f5006f7836 */ /* 0x040fe20000000000 */
[----:B------:R-:W-:Y:S01]  /*37f10*/  ISETP.GE.AND P6, PT, R113, UR21, PT ;  /* 0x0000001571007c0c */ /* 0x000fe2000bfc6270 */
[----:B------:R-:W-:Y:S01]  /*37f20*/  VIADD R110, R0, 0xf4 ;  /* 0x000000f4006e7836 */ /* 0x000fe20000000000 */
[----:B------:R-:W-:Y:S01]  /*37f30*/  LOP3.LUT R4, R4, 0xffff7fff, RZ, 0xc0, !PT ;  /* 0xffff7fff04047812 */ /* 0x000fe200078ec0ff */
[C---:B------:R-:W-:Y:S02]  /*37f40*/  VIADD R118, R0.reuse, 0xfc ;  /* 0x000000fc00767836 */ /* 0x040fe40000000000 */
[----:B------:R-:W-:Y:S01]  /*37f50*/  VIADD R119, R0, 0xfd ;  /* 0x000000fd00777836 */ /* 0x000fe20000000000 */
[----:B------:R-:W-:Y:S01]  /*37f60*/  @P0 LOP3.LUT R4, R4, 0x8000, RZ, 0xfc, !PT ;  /* 0x0000800004040812 */ /* 0x000fe200078efcff */
[C---:B------:R-:W-:Y:S01]  /*37f70*/  VIADD R50, R0.reuse, 0xb8 ;  /* 0x000000b800327836 */ /* 0x040fe20000000000 */
[----:B------:R-:W-:Y:S01]  /*37f80*/  ISETP.GE.AND P0, PT, R49, UR22, PT ;  /* 0x0000001631007c0c */ /* 0x000fe2000bf06270 */
[----:B------:R-:W-:Y:S01]  /*37f90*/  ULDC UR22, c[0x0][0x228] ;  /* 0x00008a0000167ab9 */ /* 0x000fe20000000800 */
[----:B------:R-:W-:-:S02]  /*37fa0*/  VIADD R51, R0, 0xb9 ;  /* 0x000000b900337836 */ /* 0x000fc40000000000 */
[----:B------:R-:W-:Y:S01]  /*37fb0*/  VIADD R109, R0, 0xf3 ;  /* 0x000000f3006d7836 */ /* 0x000fe20000000000 */
[----:B------:R-:W-:Y:S01]  /*37fc0*/  ISETP.LT.AND P1, PT, R2, UR20, !P0 ;  /* 0x0000001402007c0c */ /* 0x000fe2000c721270 */
[----:B------:R-:W-:Y:S01]  /*37fd0*/  ULDC UR20, c[0x0][0x228] ;  /* 0x00008a0000147ab9 */ /* 0x000fe20000000800 */
[----:B------:R-:W-:Y:S01]  /*37fe0*/  ISETP.LT.AND P0, PT, R3, UR60, !P0 ;  /* 0x0000003c03007c0c */ /* 0x000fe2000c701270 */
[----:B------:R-:W-:Y:S01]  /*37ff0*/  VIADD R52, R0, 0xba ;  /* 0x000000ba00347836 */ /* 0x000fe20000000000 */
[----:B------:R-:W-:Y:S01]  /*38000*/  LOP3.LUT R4, R4, 0xffffbfff, RZ, 0xc0, !PT ;  /* 0xffffbfff04047812 */ /* 0x000fe200078ec0ff */
[C---:B------:R-:W-:Y:S01]  /*38010*/  VIADD R49, R0.reuse, 0x91 ;  /* 0x0000009100317836 */ /* 0x040fe20000000000 */
[----:B------:R-:W-:Y:S01]  /*38020*/  ISETP.GE.AND P4, PT, R115, UR17, PT ;  /* 0x0000001173007c0c */ /* 0x000fe2000bf86270 */
[----:B------:R-:W-:Y:S01]  /*38030*/  VIADD R117, R0, 0xfb ;  /* 0x000000fb00757836 */ /* 0x000fe20000000000 */
[----:B------:R-:W-:Y:S01]  /*38040*/  ISETP.GE.AND P5, PT, R112, UR25, PT ;  /* 0x0000001970007c0c */ /* 0x000fe2000bfa6270 */
[----:B------:R-:W-:Y:S01]  /*38050*/  VIADD R53, R0, 0xbb ;  /* 0x000000bb00357836 */ /* 0x000fe20000000000 */
[----:B------:R-:W-:Y:S01]  /*38060*/  ISETP.GE.AND P2, PT, R118, UR13, PT ;  /* 0x0000000d76007c0c */ /* 0x000fe2000bf46270 */
[----:B------:R-:W-:Y:S01]  /*38070*/  ULDC UR13, c[0x0][0x22c] ;  /* 0x00008b00000d7ab9 */ /* 0x000fe20000000800 */
[----:B------:R-:W-:Y:S01]  /*38080*/  ISETP.GE.AND P3, PT, R119, UR11, PT ;  /* 0x0000000b77007c0c */ /* 0x000fe2000bf66270 */
[----:B------:R-:W-:Y:S01]  /*38090*/  ULDC UR11, c[0x0][0x22c] ;  /* 0x00008b00000b7ab9 */ /* 0x000fe20000000800 */
[----:B------:R-:W-:Y:S01]  /*380a0*/  @P1 LOP3.LUT R4, R4, 0x4000, RZ, 0xfc, !PT ;  /* 0x0000400004041812 */ /* 0x000fe200078efcff */
[C---:B------:R-:W-:Y:S01]  /*380b0*/  VIADD R54, R0.reuse, 0xbc ;  /* 0x000000bc00367836 */ /* 0x040fe20000000000 */
[----:B------:R-:W0:Y:S01]  /*380c0*/  S2R R108, SR_TID.X ;  /* 0x00000000006c7919 */ /* 0x000e220000002100 */
[----:B------:R-:W-:Y:S01]  /*380d0*/  VIADD R55, R0, 0xbd ;  /* 0x000000bd00377836 */ /* 0x000fe20000000000 */
[----:B------:R-:W-:Y:S01]  /*380e0*/  LOP3.LUT R4, R4, 0xffffefff, RZ, 0xc0, !PT ;  /* 0xffffefff04047812 */ /* 0x000fe200078ec0ff */
[C---:B------:R-:W-:Y:S01]  /*380f0*/  VIADD R56, R0.reuse, 0xbe ;  /* 0x000000be00387836 */ /* 0x040fe20000000000 */
[----:B------:R-:W-:Y:S01]  /*38100*/  ULDC UR60, c[0x0][0x22c] ;  /* 0x00008b00003c7ab9 */ /* 0x000fe20000000800 */
[----:B------:R-:W-:Y:S01]  /*38110*/  VIADD R57, R0, 0xbf ;  /* 0x000000bf00397836 */ /* 0x000fe20000000000 */
[----:B------:R-:W-:Y:S01]  /*38120*/  @P0 LOP3.LUT R4, R4, 0x1000, RZ, 0xfc, !PT ;  /* 0x0000100004040812 */ /* 0x000fe200078efcff */
[----:B------:R-:W-:Y:S01]  /*38130*/  VIADD R58, R0, 0xc0 ;  /* 0x000000c0003a7836 */ /* 0x000fe20000000000 */
[----:B------:R-:W-:Y:S01]  /*38140*/  ISETP.GE.AND P0, PT, R48, UR24, PT ;  /* 0x0000001830007c0c */ /* 0x000fe2000bf06270 */
[----:B------:R-:W-:Y:S01]  /*38150*/  VIADD R59, R0, 0xc1 ;  /* 0x000000c1003b7836 */ /* 0x000fe20000000000 */
[----:B------:R-:W-:Y:S01]  /*38160*/  LOP3.LUT R4, R4, 0xfffffbff, RZ, 0xc0, !PT ;  /* 0xfffffbff04047812 */ /* 0x000fe200078ec0ff */
[----:B------:R-:W-:Y:S01]  /*38170*/  VIADD R48, R0, 0x92 ;  /* 0x0000009200307836 */ /* 0x000fe20000000000 */
[----:B------:R-:W-:Y:S01]  /*38180*/  ISETP.LT.AND P1, PT, R2, UR20, !P0 ;  /* 0x0000001402007c0c */ /* 0x000fe2000c721270 */
[----:B------:R-:W-:Y:S01]  /*38190*/  ULDC UR20, c[0x0][0x228] ;  /* 0x00008a0000147ab9 */ /* 0x000fe20000000800 */
[----:B------:R-:W-:Y:S01]  /*381a0*/  ISETP.LT.AND P0, PT, R3, UR22, !P0 ;  /* 0x0000001603007c0c */ /* 0x000fe2000c701270 */
[----:B------:R-:W-:Y:S01]  /*381b0*/  ULDC UR22, c[0x0][0x228] ;  /* 0x00008a0000167ab9 */ /* 0x000fe20000000800 */
[----:B------:R-:W-:Y:S01]  /*381c0*/  ULDC UR24, c[0x0][0x228] ;  /* 0x00008a0000187ab9 */ /* 0x000fe20000000800 */
        /* <DEDUP_REMOVED lines=143> */
[----:B------:R-:W-:-:S02]  /*38ac0*/  VIADD R61, R0, 0xc3 ;  /* 0x000000c3003d7836 */ /* 0x000fc40000000000 */
[C---:B------:R-:W-:Y:S02]  /*38ad0*/  VIADD R62, R0.reuse, 0xc4 ;  /* 0x000000c4003e7836 */ /* 0x040fe40000000000 */
[C---:B------:R-:W-:Y:S02]  /*38ae0*/  VIADD R63, R0.reuse, 0xc5 ;  /* 0x000000c5003f7836 */ /* 0x040fe40000000000 */
[C---:B------:R-:W-:Y:S02]  /*38af0*/  VIADD R64, R0.reuse, 0xc6 ;  /* 0x000000c600407836 */ /* 0x040fe40000000000 */
[----:B------:R-:W-:Y:S01]  /*38b00*/  VIADD R65, R0, 0xc7 ;  /* 0x000000c700417836 */ /* 0x000fe20000000000 */
[----:B------:R-:W-:Y:S01]  /*38b10*/  @P1 LOP3.LUT R6, R6, 0x4000000, RZ, 0xfc, !PT ;  /* 0x0400000006061812 */ /* 0x000fe200078efcff */
[C---:B------:R-:W-:Y:S02]  /*38b20*/  VIADD R66, R0.reuse, 0xc8 ;  /* 0x000000c800427836 */ /* 0x040fe40000000000 */
[----:B------:R-:W-:Y:S01]  /*38b30*/  VIADD R67, R0, 0xc9 ;  /* 0x000000c900437836 */ /* 0x000fe20000000000 */
[----:B------:R-:W-:Y:S01]  /*38b40*/  LOP3.LUT R6, R6, 0xfeffffff, RZ, 0xc0, !PT ;  /* 0xfeffffff06067812 */ /* 0x000fe200078ec0ff */
[----:B------:R-:W-:-:S02]  /*38b50*/  VIADD R68, R0, 0xca ;  /* 0x000000ca00447836 */ /* 0x000fc40000000000 */
        /* <DEDUP_REMOVED lines=11> */
[----:B------:R-:W-:Y:S01]  /*38c10*/  @P4 LOP3.LUT R4, R4, 0x100000, RZ, 0xfc, !PT ;  /* 0x0010000004044812 */ /* 0x000fe200078efcff */
        /* <DEDUP_REMOVED lines=12> */
[C---:B------:R-:W-:Y:S01]  /*38ce0*/  VIADD R81, R0.reuse, 0xd7 ;  /* 0x000000d700517836 */ /* 0x040fe20000000000 */
        /* <DEDUP_REMOVED lines=8> */
[----:B------:R-:W-:Y:S01]  /*38d70*/  ISETP.GE.AND P4, PT, R114, UR23, PT ;  /* 0x0000001772007c0c */ /* 0x000fe2000bf86270 */
[----:B------:R-:W-:Y:S01]  /*38d80*/  VIADD R83, R0, 0xd9 ;  /* 0x000000d900537836 */ /* 0x000fe20000000000 */
[----:B------:R-:W-:Y:S01]  /*38d90*/  LOP3.LUT R4, R4, 0xfffeffff, RZ, 0xc0, !PT ;  /* 0xfffeffff04047812 */ /* 0x000fe200078ec0ff */
[----:B------:R-:W-:-:S02]  /*38da0*/  VIADD R84, R0, 0xda ;  /* 0x000000da00547836 */ /* 0x000fc40000000000 */
        /* <DEDUP_REMOVED lines=20> */
[C---:B------:R-:W-:Y:S01]  /*38ef0*/  VIADD R94, R0.reuse, 0xe4 ;  /* 0x000000e4005e7836 */ /* 0x040fe20000000000 */
[----:B------:R-:W-:Y:S01]  /*38f00*/  LOP3.LUT R5, R5, 0xfffffffd, RZ, 0xc0, !PT ;  /* 0xfffffffd05057812 */ /* 0x000fe200078ec0ff */
[C---:B------:R-:W-:Y:S01]  /*38f10*/  VIADD R95, R0.reuse, 0xe5 ;  /* 0x000000e5005f7836 */ /* 0x040fe20000000000 */
[----:B------:R-:W-:Y:S01]  /*38f20*/  ULDC UR56, c[0x0][0x22c] ;  /* 0x00008b0000387ab9 */ /* 0x000fe20000000800 */
[C---:B------:R-:W-:Y:S01]  /*38f30*/  VIADD R96, R0.reuse, 0xe6 ;  /* 0x000000e600607836 */ /* 0x040fe20000000000 */
[----:B------:R-:W-:Y:S01]  /*38f40*/  ULDC UR57, c[0x0][0x22c] ;  /* 0x00008b0000397ab9 */ /* 0x000fe20000000800 */
[----:B------:R-:W-:Y:S01]  /*38f50*/  VIADD R97, R0, 0xe7 ;  /* 0x000000e700617836 */ /* 0x000fe20000000000 */
[----:B------:R-:W-:Y:S01]  /*38f60*/  ULDC UR58, c[0x0][0x22c] ;  /* 0x00008b00003a7ab9 */ /* 0x000fe20000000800 */
[----:B------:R-:W-:Y:S01]  /*38f70*/  @P1 LOP3.LUT R6, R6, 0x8000, RZ, 0xfc, !PT ;  /* 0x0000800006061812 */ /* 0x000fe200078efcff */
[----:B------:R-:W-:Y:S01]  /*38f80*/  VIADD R98, R0, 0xe8 ;  /* 0x000000e800627836 */ /* 0x000fe20000000000 */
[----:B------:R-:W-:-:S02]  /*38f90*/  ULDC UR59, c[0x0][0x22c] ;  /* 0x00008b00003b7ab9 */ /* 0x000fc40000000800 */
        /* <DEDUP_REMOVED lines=10> */
[----:B------:R-:W-:Y:S01]  /*39040*/  VIADD R99, R0, 0xe9 ;  /* 0x000000e900637836 */ /* 0x000fe20000000000 */
[----:B------:R-:W-:Y:S01]  /*39050*/  ISETP.GE.AND P6, PT, R110, UR29, PT ;  /* 0x0000001d6e007c0c */ /* 0x000fe2000bfc6270 */
[----:B------:R-:W-:Y:S01]  /*39060*/  VIADD R100, R0, 0xea ;  /* 0x000000ea00647836 */ /* 0x000fe20000000000 */
[----:B------:R-:W-:-:S05]  /*39070*/  ULDC UR55, c[0x0][0x22c] ;  /* 0x00008b0000377ab9 */ /* 0x000fca0000000800 */
        /* <DEDUP_REMOVED lines=10> */
[----:B------:R-:W-:Y:S01]  /*39120*/  @P4 LOP3.LUT R4, R4, 0x80000, RZ, 0xfc, !PT ;  /* 0x0008000004044812 */ /* 0x000fe200078efcff */
        /* <DEDUP_REMOVED lines=25> */
[----:B------:R-:W-:-:S10]  /*392c0*/  ULDC UR52, c[0x0][0x22c] ;  /* 0x00008b0000347ab9 */ /* 0x000fd40000000800 */
[----:B------:R-:W-:Y:S02]  /*392d0*/  @P0 LOP3.LUT R7, R7, 0x40000000, RZ, 0xfc, !PT ;  /* 0x4000000007070812 */ /* 0x000fe400078efcff */
[----:B------:R-:W-:Y:S02]  /*392e0*/  ISETP.GE.AND P0, PT, R49, UR51, PT ;  /* 0x0000003331007c0c */ /* 0x000fe4000bf06270 */
[----:B------:R-:W-:Y:S02]  /*392f0*/  @P1 LOP3.LUT R6, R6, 0x1, RZ, 0xfc, !PT ;  /* 0x0000000106061812 */ /* 0x000fe400078efcff */
[----:B------:R-:W-:Y:S01]  /*39300*/  LOP3.LUT R7, R7, 0xdfffffff, RZ, 0xc0, !PT ;  /* 0xdfffffff07077812 */ /* 0x000fe200078ec0ff */
[----:B------:R-:W-:Y:S01]  /*39310*/  VIADD R49, R0, 0xa7 ;  /* 0x000000a700317836 */ /* 0x000fe20000000000 */
[----:B------:R-:W-:Y:S01]  /*39320*/  ISETP.LT.AND P1, PT, R2, UR28, !P0 ;  /* 0x0000001c02007c0c */ /* 0x000fe2000c721270 */
[----:B------:R-:W-:Y:S01]  /*39330*/  ULDC UR28, c[0x0][0x22c] ;  /* 0x00008b00001c7ab9 */ /* 0x000fe20000000800 */
[----:B------:R-:W-:Y:S01]  /*39340*/  ISETP.LT.AND P0, PT, R3, UR30, !P0 ;  /* 0x0000001e03007c0c */ /* 0x000fe2000c701270 */
[----:B------:R-:W-:Y:S01]  /*39350*/  ULDC UR30, c[0x0][0x228] ;  /* 0x00008a00001e7ab9 */ /* 0x000fe20000000800 */
[----:B------:R-:W-:Y:S01]  /*39360*/  @P5 LOP3.LUT R4, R4, 0x2000, RZ, 0xfc, !PT ;  /* 0x0000200004045812 */ /* 0x000fe200078efcff */
        /* <DEDUP_REMOVED lines=60> */
[----:B------:R-:W-:Y:S01]  /*39730*/  ULDC UR13, c[0x0][0x22c] ;  /* 0x00008b00000d7ab9 */ /* 0x000fe20000000800 */
[----:B------:R-:W-:Y:S01]  /*39740*/  ISETP.GE.AND P5, PT, R109, UR31, PT ;  /* 0x0000001f6d007c0c */ /* 0x000fe2000bfa6270 */
        /* <DEDUP_REMOVED lines=118> */
[----:B------:R-:W-:Y:S02]  /*39eb0*/  LOP3.LUT R8, R8, 0xffffffef, RZ, 0xc0, !PT ;  /* 0xffffffef08087812 */ /* 0x000fe400078ec0ff */
[----:B------:R-:W-:Y:S01]  /*39ec0*/  ISETP.GE.AND P4, PT, R48, UR9, PT ;  /* 0x0000000930007c0c */ /* 0x000fe2000bf86270 */
[----:B------:R-:W-:Y:S01]  /*39ed0*/  ULDC UR9, c[0x0][0x22c] ;  /* 0x00008b0000097ab9 */ /* 0x000fe20000000800 */
[----:B------:R-:W-:Y:S01]  /*39ee0*/  ISETP.LT.AND P1, PT, R2, UR41, !P0 ;  /* 0x0000002902007c0c */ /* 0x000fe2000c721270 */
[C---:B------:R-:W-:Y:S01]  /*39ef0*/  VIADD R49, R0.reuse, 0xb7 ;  /* 0x000000b700317836 */ /* 0x040fe20000000000 */
[----:B------:R-:W-:Y:S01]  /*39f00*/  ISETP.LT.AND P0, PT, R3, UR42, !P0 ;  /* 0x0000002a03007c0c */ /* 0x000fe2000c701270 */
[----:B------:R-:W-:Y:S01]  /*39f10*/  ULDC UR41, c[0x0][0x22c] ;  /* 0x00008b0000297ab9 */ /* 0x000fe20000000800 */
[----:B------:R-:W-:Y:S01]  /*39f20*/  ULDC UR42, c[0x0][0x22c] ;  /* 0x00008b00002a7ab9 */ /* 0x000fe20000000800 */
[----:B------:R-:W-:-:S02]  /*39f30*/  VIADD R102, R0, 0xec ;  /* 0x000000ec00667836 */ /* 0x000fc40000000000 */
[C---:B------:R-:W-:Y:S02]  /*39f40*/  VIADD R103, R0.reuse, 0xed ;  /* 0x000000ed00677836 */ /* 0x040fe40000000000 */
[C---:B------:R-:W-:Y:S02]  /*39f50*/  VIADD R104, R0.reuse, 0xee ;  /* 0x000000ee00687836 */ /* 0x040fe40000000000 */
[C---:B------:R-:W-:Y:S02]  /*39f60*/  VIADD R105, R0.reuse, 0xef ;  /* 0x000000ef00697836 */ /* 0x040fe40000000000 */
[----:B------:R-:W-:Y:S01]  /*39f70*/  VIADD R106, R0, 0xf0 ;  /* 0x000000f0006a7836 */ /* 0x000fe20000000000 */
[----:B------:R-:W-:Y:S01]  /*39f80*/  @P1 LOP3.LUT R8, R8, 0x10, RZ, 0xfc, !PT ;  /* 0x0000001008081812 */ /* 0x000fe200078efcff */
[----:B------:R-:W-:Y:S01]  /*39f90*/  VIADD R107, R0, 0xf1 ;  /* 0x000000f1006b7836 */ /* 0x000fe20000000000 */
[----:B------:R-:W-:Y:S01]  /*39fa0*/  LOP3.LUT R4, R4, 0xfffffffd, RZ, 0xc0, !PT ;  /* 0xfffffffd04047812 */ /* 0x000fe200078ec0ff */
[----:B0-----:R-:W-:Y:S01]  /*39fb0*/  IMAD.SHL.U32 R122, R108, 0x10, RZ ;  /* 0x000000106c7a7824 */ /* 0x001fe200078e00ff */
[----:B------:R-:W-:Y:S01]  /*39fc0*/  LOP3.LUT R8, R8, 0xfffffff7, RZ, 0xc0, !PT ;  /* 0xfffffff708087812 */ /* 0x000fe200078ec0ff */
[----:B------:R-:W-:Y:S01]  /*39fd0*/  IMAD.SHL.U32 R121, R108, 0x40, RZ ;  /* 0x000000406c797824 */ /* 0x000fe200078e00ff */
[----:B------:R-:W-:-:S02]  /*39fe0*/  ULDC UR18, c[0x0][0x228] ;  /* 0x00008a0000127ab9 */ /* 0x000fc40000000800 */
[----:B------:R-:W-:-:S04]  /*39ff0*/  @P0 LOP3.LUT R8, R8, 0x8, RZ, 0xfc, !PT ;  /* 0x0000000808080812 */ /* 0x000fc800078efcff */
[----:B------:R-:W-:-:S04]  /*3a000*/  LOP3.LUT R8, R8, 0xfffffffe, RZ, 0xc0, !PT ;  /* 0xfffffffe08087812 */ /* 0x000fc800078ec0ff */
[----:B------:R-:W-:-:S04]  /*3a010*/  @P4 LOP3.LUT R8, R8, 0x1, RZ, 0xfc, !PT ;  /* 0x0000000108084812 */ /* 0x000fc800078efcff */
[----:B------:R-:W-:-:S04]  /*3a020*/  LOP3.LUT R8, R8, 0xfffffffd, RZ, 0xc0, !PT ;  /* 0xfffffffd08087812 */ /* 0x000fc800078ec0ff */
[----:B------:R-:W-:Y:S02]  /*3a030*/  @P6 LOP3.LUT R8, R8, 0x2, RZ, 0xfc, !PT ;  /* 0x0000000208086812 */ /* 0x000fe400078efcff */
[----:B------:R-:W-:Y:S01]  /*3a040*/  ISETP.GE.AND P6, PT, R51, UR11, PT ;  /* 0x0000000b33007c0c */ /* 0x000fe2000bfc6270 */
[----:B------:R-:W-:Y:S01]  /*3a050*/  ULDC UR11, c[0x0][0x22c] ;  /* 0x00008b00000b7ab9 */ /* 0x000fe20000000800 */
[----:B------:R-:W-:Y:S02]  /*3a060*/  LOP3.LUT R8, R8, 0xffffffdf, RZ, 0xc0, !PT ;  /* 0xffffffdf08087812 */ /* 0x000fe400078ec0ff */
[----:B------:R-:W-:Y:S01]  /*3a070*/  ISETP.GE.AND P1, PT, R117, UR15, PT ;  /* 0x0000000f75007c0c */ /* 0x000fe2000bf26270 */
[----:B------:R-:W-:-:S08]  /*3a080*/  ULDC UR15, c[0x0][0x22c] ;  /* 0x00008b00000f7ab9 */ /* 0x000fd00000000800 */
        /* <DEDUP_REMOVED lines=9> */
[----:B------:R-:W-:-:S11]  /*3a120*/  LOP3.LUT R8, R8, 0xffffefff, RZ, 0xc0, !PT ;  /* 0xffffefff08087812 */ /* 0x000fd600078ec0ff */
        /* <DEDUP_REMOVED lines=38> */
[----:B------:R-:W-:-:S12]  /*3a390*/  ULDC UR11, c[0x0][0x22c] ;  /* 0x00008b00000b7ab9 */ /* 0x000fd80000000800 */
[----:B------:R-:W-:Y:S02]  /*3a3a0*/  @P6 LOP3.LUT R7, R7, 0x4, RZ, 0xfc, !PT ;  /* 0x0000000407076812 */ /* 0x000fe400078efcff */
[----:B------:R-:W-:Y:S01]  /*3a3b0*/  ISETP.GE.AND P6, PT, R64, UR9, PT ;  /* 0x0000000940007c0c */ /* 0x000fe2000bfc6270 */
[----:B------:R-:W-:Y:S01]  /*3a3c0*/  ULDC UR9, c[0x0][0x22c] ;  /* 0x00008b0000097ab9 */ /* 0x000fe20000000800 */
[----:B------:R-:W-:-:S11]  /*3a3d0*/  LOP3.LUT R7, R7, 0xffffffdf, RZ, 0xc0, !PT ;  /* 0xffffffdf07077812 */ /* 0x000fd600078ec0ff */
[----:B------:R-:W-:Y:S02]  /*3a3e0*/  @P6 LOP3.LUT R7, R7, 0x20, RZ, 0xfc, !PT ;  /* 0x0000002007076812 */ /* 0x000fe400078efcff */
[----:B------:R-:W-:Y:S02]  /*3a3f0*/  ISETP.GE.AND P6, PT, R65, UR15, PT ;  /* 0x0000000f41007c0c */ /* 0x000fe4000bfc6270 */
        /* <DEDUP_REMOVED lines=35> */
[----:B------:R-:W-:-:S13]  /*3a630*/  ISETP.GE.AND P6, PT, R77, UR36, PT ;  /* 0x000000244d007c0c */ /* 0x000fda000bfc6270 */
        /* <DEDUP_REMOVED lines=84> */
[----:B------:R-:W-:Y:S01]  /*3ab80*/  ISETP.GE.AND P6, PT, R106, UR58, PT ;  /* 0x0000003a6a007c0c */ /* 0x000fe2000bfc6270 */
[----:B------:R-:W-:-:S12]  /*3ab90*/  VIADD R108, R0, 0xf2 ;  /* 0x000000f2006c7836 */ /* 0x000fd80000000000 */
[----:B------:R-:W-:Y:S02]  /*3aba0*/  @P6 LOP3.LUT R4, R4, 0x2, RZ, 0xfc, !PT ;  /* 0x0000000204046812 */ /* 0x000fe400078efcff */
[----:B------:R-:W-:Y:S02]  /*3abb0*/  ISETP.GE.AND P6, PT, R107, UR59, PT ;  /* 0x0000003b6b007c0c */ /* 0x000fe4000bfc6270 */
[----:B------:R-:W-:Y:S02]  /*3abc0*/  LOP3.LUT R4, R4, 0xfffffff7, RZ, 0xc0, !PT ;  /* 0xfffffff704047812 */ /* 0x000fe400078ec0ff */
[----:B------:R-:W-:-:S09]  /*3abd0*/  ISETP.LT.AND P4, PT, R2, UR61, !P4 ;  /* 0x0000003d02007c0c */ /* 0x000fd2000e781270 */
[----:B------:R-:W-:Y:S02]  /*3abe0*/  @P6 LOP3.LUT R4, R4, 0x8, RZ, 0xfc, !PT ;  /* 0x0000000804046812 */ /* 0x000fe400078efcff */
[----:B------:R-:W-:Y:S01]  /*3abf0*/  ISETP.GE.AND P6, PT, R108, UR60, PT ;  /* 0x0000003c6c007c0c */ /* 0x000fe2000bfc6270 */
[----:B------:R-:W-:Y:S01]  /*3ac00*/  VIADD R116, R0, 0xfa ;  /* 0x000000fa00747836 */ /* 0x000fe20000000000 */
[----:B------:R-:W-:Y:S01]  /*3ac10*/  LOP3.LUT R4, R4, 0xffffffdf, RZ, 0xc0, !PT ;  /* 0xffffffdf04047812 */ /* 0x000fe200078ec0ff */
[----:B------:R-:W-:Y:S01]  /*3ac20*/  VIADD R0, R0, 0xff ;  /* 0x000000ff00007836 */ /* 0x000fe20000000000 */
[----:B------:R-:W-:Y:S02]  /*3ac30*/  LOP3.LUT R8, R8, 0xfffffffb, RZ, 0xc0, !PT ;  /* 0xfffffffb08087812 */ /* 0x000fe400078ec0ff */
[----:B------:R-:W-:Y:S02]  /*3ac40*/  LOP3.LUT R122, R122, 0xf0, RZ, 0xc0, !PT ;  /* 0x000000f07a7a7812 */ /* 0x000fe400078ec0ff */
[----:B------:R-:W-:-:S02]  /*3ac50*/  @P4 LOP3.LUT R8, R8, 0x4, RZ, 0xfc, !PT ;  /* 0x0000000408084812 */ /* 0x000fc400078efcff */
[----:B------:R-:W-:Y:S02]  /*3ac60*/  LOP3.LUT R121, R121, 0x400, RZ, 0xc0, !PT ;  /* 0x0000040079797812 */ /* 0x000fe400078ec0ff */
[----:B------:R-:W-:Y:S02]  /*3ac70*/  ISETP.GE.AND P0, PT, R116, UR19, PT ;  /* 0x0000001374007c0c */ /* 0x000fe4000bf06270 */
[----:B------:R-:W-:Y:S02]  /*3ac80*/  @P6 LOP3.LUT R4, R4, 0x20, RZ, 0xfc, !PT ;  /* 0x0000002004046812 */ /* 0x000fe400078efcff */
[----:B------:R-:W-:Y:S02]  /*3ac90*/  ISETP.GE.AND P6, PT, R0, UR33, PT ;  /* 0x0000002100007c0c */ /* 0x000fe4000bfc6270 */
[----:B------:R-:W-:Y:S01]  /*3aca0*/  LOP3.LUT P4, RZ, R190, 0x10000, RZ, 0xc0, !PT ;  /* 0x00010000beff7812 */ /* 0x000fe2000788c0ff */
[----:B------:R-:W2:Y:S01]  /*3acb0*/  LDL.LU R136, [R1+0xf24] ;  /* 0x000f240001887983 */ /* 0x000ea20000300800 */
[----:B------:R-:W-:Y:S01]  /*3acc0*/  IADD3 R54, R121, UR4, R122 ;  /* 0x0000000479367c10 */ /* 0x000fe2000fffe07a */
[----:B------:R-:W-:Y:S01]  /*3acd0*/  ULDC UR5, c[0x0][0x228] ;  /* 0x00008a0000057ab9 */ /* 0x000fe20000000800 */
[----:B------:R-:W-:Y:S01]  /*3ace0*/  BAR.SYNC.DEFER_BLOCKING 0x0 ;  /* 0x0000000000007b1d */ /* 0x000fe20000010000 */
[----:B------:R-:W-:-:S02]  /*3acf0*/  LOP3.LUT R9, R9, 0xffbfffff, RZ, 0xc0, !PT ;  /* 0xffbfffff09097812 */ /* 0x000fc400078ec0ff */
[----:B------:R-:W-:Y:S02]  /*3ad00*/  LOP3.LUT R190, R190, 0xffffff7f, RZ, 0xc0, !PT ;  /* 0xffffff7fbebe7812 */ /* 0x000fe400078ec0ff */
[----:B------:R-:W-:Y:S01]  /*3ad10*/  LOP3.LUT R191, R191, 0x7fffffff, RZ, 0xc0, !PT ;  /* 0x7fffffffbfbf7812 */ /* 0x000fe200078ec0ff */
[----:B------:R-:W-:Y:S01]  /*3ad20*/  ULDC UR8, c[0x0][0x228] ;  /* 0x00008a0000087ab9 */ /* 0x000fe20000000800 */
[----:B------:R-:W3:Y:S04]  /*3ad30*/  LDL.LU R137, [R1+0x114c] ;  /* 0x00114c0001897983 */ /* 0x000ee80000300800 */
        /* <DEDUP_REMOVED lines=14> */
[----:B------:R-:W2:Y:S04]  /*3ae20*/  LDL.LU R149, [R1+0xf20] ;  /* 0x000f200001957983 */ /* 0x000ea80000300800 */
[----:B------:R-:W3:Y:S04]  /*3ae30*/  LDL.LU R151, [R1+0xf1c] ;  /* 0x000f1c0001977983 */ /* 0x000ee80000300800 */
[----:B------:R-:W4:Y:S04]  /*3ae40*/  LDL.LU R153, [R1+0xf88] ;  /* 0x000f880001997983 */ /* 0x000f280000300800 */
[----:B------:R-:W2:Y:S04]  /*3ae50*/  LDL.LU R155, [R1+0xf94] ;  /* 0x000f9400019b7983 */ /* 0x000ea80000300800 */
[----:B------:R-:W3:Y:S04]  /*3ae60*/  LDL.LU R157, [R1+0xf9c] ;  /* 0x000f9c00019d7983 */ /* 0x000ee80000300800 */
[----:B------:R-:W4:Y:S04]  /*3ae70*/  LDL.LU R161, [R1+0x11e0] ;  /* 0x0011e00001a17983 */ /* 0x000f280000300800 */
[----:B------:R-:W4:Y:S04]  /*3ae80*/  LDL.LU R162, [R1+0x11d0] ;  /* 0x0011d00001a27983 */ /* 0x000f280000300800 */
[----:B------:R-:W4:Y:S04]  /*3ae90*/  LDL.LU R160, [R1+0x11b0] ;  /* 0x0011b00001a07983 */ /* 0x000f280000300800 */
[----:B------:R-:W2:Y:S04]  /*3aea0*/  LDL.LU R163, [R1+0x1114] ;  /* 0x0011140001a37983 */ /* 0x000ea80000300800 */
[----:B------:R-:W4:Y:S04]  /*3aeb0*/  LDL.LU R159, [R1+0xe70] ;  /* 0x000e7000019f7983 */ /* 0x000f280000300800 */
[----:B------:R-:W4:Y:S04]  /*3aec0*/  LDL.LU R152, [R1+0x1144] ;  /* 0x0011440001987983 */ /* 0x000f280000300800 */
[----:B------:R-:W4:Y:S04]  /*3aed0*/  LDL.LU R154, [R1+0xf4c] ;  /* 0x000f4c00019a7983 */ /* 0x000f280000300800 */
[----:B------:R-:W4:Y:S04]  /*3aee0*/  LDL.LU R150, [R1+0xe78] ;  /* 0x000e780001967983 */ /* 0x000f280000300800 */
[----:B------:R-:W4:Y:S04]  /*3aef0*/  LDL.LU R164, [R1+0x111c] ;  /* 0x00111c0001a47983 */ /* 0x000f280000300800 */
[----:B------:R-:W3:Y:S04]  /*3af00*/  LDL.LU R165, [R1+0x11f4] ;  /* 0x0011f40001a57983 */ /* 0x000ee80000300800 */
[----:B------:R-:W3:Y:S01]  /*3af10*/  LDL.LU R167, [R1+0xfb8] ;  /* 0x000fb80001a77983 */ /* 0x000ee20000300800 */
[----:B------:R-:W-:-:S02]  /*3af20*/  @P5 LOP3.LUT R9, R9, 0x400000, RZ, 0xfc, !PT ;  /* 0x0040000009095812 */ /* 0x000fc400078efcff */
[----:B------:R-:W-:Y:S01]  /*3af30*/  LOP3.LUT P5, RZ, R14, 0x400000, RZ, 0xc0, !PT ;  /* 0x004000000eff7812 */ /* 0x000fe200078ac0ff */
[----:B------:R-:W-:Y:S01]  /*3af40*/  STL.64 [R1+0x12a0], R28 ;  /* 0x0012a01c01007387 */ /* 0x000fe20000100a00 */
[----:B------:R-:W-:-:S03]  /*3af50*/  LOP3.LUT R9, R9, 0xffdfffff, RZ, 0xc0, !PT ;  /* 0xffdfffff09097812 */ /* 0x000fc600078ec0ff */
[----:B------:R-:W-:Y:S01]  /*3af60*/  STL.64 [R1+0x1298], R26 ;  /* 0x0012981a01007387 */ /* 0x000fe20000100a00 */
[----:B------:R-:W-:Y:S02]  /*3af70*/  @P0 LOP3.LUT R9, R9, 0x200000, RZ, 0xfc, !PT ;  /* 0x0020000009090812 */ /* 0x000fe400078efcff */
        /* <DEDUP_REMOVED lines=9> */
[----:B------:R-:W-:-:S03]  /*3b010*/  @P2 LOP3.LUT R9, R9, 0x80000, RZ, 0xfc, !PT ;  /* 0x0008000009092812 */ /* 0x000fc600078efcff */
[----:B------:R-:W-:Y:S01]  /*3b020*/  STL.64 [R1+0x1270], R4 ;  /* 0x0012700401007387 */ /* 0x000fe20000100a00 */
[C---:B------:R-:W-:Y:S02]  /*3b030*/  LOP3.LUT P2, RZ, R9.reuse, 0x4000, RZ, 0xc0, !PT ;  /* 0x0000400009ff7812 */ /* 0x040fe4000784c0ff */
[----:B------:R-:W-:Y:S01]  /*3b040*/  LOP3.LUT R9, R9, 0xfffbffff, RZ, 0xc0, !PT ;  /* 0xfffbffff09097812 */ /* 0x000fe200078ec0ff */
[----:B------:R-:W-:Y:S03]  /*3b050*/  STL.64 [R1+0x1268], R6 ;  /* 0x0012680601007387 */ /* 0x000fe60000100a00 */
[----:B------:R-:W-:Y:S01]  /*3b060*/  @P6 LOP3.LUT R9, R9, 0x40000, RZ, 0xfc, !PT ;  /* 0x0004000009096812 */ /* 0x000fe200078efcff */
[----:B------:R0:W-:Y:S03]  /*3b070*/  STL.64 [R1+0x1260], R2 ;  /* 0x0012600201007387 */ /* 0x0001e60000100a00 */
[----:B------:R-:W-:-:S02]  /*3b080*/  LOP3.LUT P6, RZ, R9, 0x80, RZ, 0xc0, !PT ;  /* 0x0000008009ff7812 */ /* 0x000fc400078cc0ff */
[----:B------:R-:W-:-:S04]  /*3b090*/  LOP3.LUT R9, R9, 0xfffdffff, RZ, 0xc0, !PT ;  /* 0xfffdffff09097812 */ /* 0x000fc800078ec0ff */
[----:B------:R-:W-:-:S04]  /*3b0a0*/  @P3 LOP3.LUT R9, R9, 0x20000, RZ, 0xfc, !PT ;  /* 0x0002000009093812 */ /* 0x000fc800078efcff */
[C---:B------:R-:W-:Y:S02]  /*3b0b0*/  LOP3.LUT P3, RZ, R9.reuse, 0x8000, RZ, 0xc0, !PT ;  /* 0x0000800009ff7812 */ /* 0x040fe4000786c0ff */
[----:B------:R-:W-:-:S04]  /*3b0c0*/  LOP3.LUT R9, R9, 0xfffeffff, RZ, 0xc0, !PT ;  /* 0xfffeffff09097812 */ /* 0x000fc800078ec0ff */
[----:B------:R-:W-:Y:S02]  /*3b0d0*/  @P4 LOP3.LUT R9, R9, 0x10000, RZ, 0xfc, !PT ;  /* 0x0001000009094812 */ /* 0x000fe400078efcff */
[----:B---3--:R-:W-:Y:S02]  /*3b0e0*/  PRMT R169, R165, 0x5410, R167 ;  /* 0x00005410a5a97816 */ /* 0x008fe400000000a7 */
[----:B------:R-:W3:Y:S04]  /*3b0f0*/  LDL.LU R167, [R1+0xfb4] ;  /* 0x000fb40001a77983 */ /* 0x000ee80000300800 */
[----:B------:R-:W3:Y:S02]  /*3b100*/  LDL.LU R165, [R1+0x11f0] ;  /* 0x0011f00001a57983 */ /* 0x000ee40000300800 */
[----:B---3--:R-:W-:Y:S01]  /*3b110*/  PRMT R170, R165, 0x5410, R167 ;  /* 0x00005410a5aa7816 */ /* 0x008fe200000000a7 */
[----:B--2---:R-:W-:Y:S01]  /*3b120*/  IMAD.MOV.U32 R165, RZ, RZ, R163 ;  /* 0x000000ffffa57224 */ /* 0x004fe200078e00a3 */
[----:B------:R-:W2:Y:S01]  /*3b130*/  LDL.LU R167, [R1+0xfb0] ;  /* 0x000fb00001a77983 */ /* 0x000ea20000300800 */
[----:B------:R-:W-:-:S02]  /*3b140*/  IMAD.MOV.U32 R163, RZ, RZ, R157 ;  /* 0x000000ffffa37224 */ /* 0x000fc400078e009d */
[----:B------:R-:W-:Y:S02]  /*3b150*/  IMAD.MOV.U32 R157, RZ, RZ, R155 ;  /* 0x000000ffff9d7224 */ /* 0x000fe400078e009b */
[----:B----4-:R-:W-:Y:S02]  /*3b160*/  IMAD.MOV.U32 R155, RZ, RZ, R153 ;  /* 0x000000ffff9b7224 */ /* 0x010fe400078e0099 */
[----:B------:R-:W-:Y:S02]  /*3b170*/  IMAD.MOV.U32 R153, RZ, RZ, R151 ;  /* 0x000000ffff997224 */ /* 0x000fe400078e0097 */
[----:B------:R-:W-:Y:S02]  /*3b180*/  IMAD.MOV.U32 R151, RZ, RZ, R149 ;  /* 0x000000ffff977224 */ /* 0x000fe400078e0095 */
[----:B------:R-:W-:Y:S02]  /*3b190*/  IMAD.MOV.U32 R149, RZ, RZ, R137 ;  /* 0x000000ffff957224 */ /* 0x000fe400078e0089 */
[----:B------:R-:W-:-:S02]  /*3b1a0*/  IMAD.MOV.U32 R137, RZ, RZ, R136 ;  /* 0x000000ffff897224 */ /* 0x000fc400078e0088 */
[----:B------:R-:W-:Y:S02]  /*3b1b0*/  IMAD.MOV.U32 R136, RZ, RZ, R164 ;  /* 0x000000ffff887224 */ /* 0x000fe400078e00a4 */
[----:B------:R-:W2:Y:S02]  /*3b1c0*/  LDL.LU R164, [R1+0x11ec] ;  /* 0x0011ec0001a47983 */ /* 0x000ea40000300800 */
[----:B--2---:R-:W-:Y:S02]  /*3b1d0*/  PRMT R164, R164, 0x5410, R167 ;  /* 0x00005410a4a47816 */ /* 0x004fe400000000a7 */
[----:B------:R-:W2:Y:S02]  /*3b1e0*/  LDL.LU R167, [R1+0xe90] ;  /* 0x000e900001a77983 */ /* 0x000ea40000300800 */
[----:B--2---:R-:W-:Y:S02]  /*3b1f0*/  LOP3.LUT R52, R167, 0xffff, RZ, 0xc0, !PT ;  /* 0x0000ffffa7347812 */ /* 0x004fe400078ec0ff */
[----:B------:R-:W2:Y:S02]  /*3b200*/  LDL.LU R167, [R1+0xe84] ;  /* 0x000e840001a77983 */ /* 0x000ea40000300800 */
[----:B--2---:R-:W-:-:S02]  /*3b210*/  LOP3.LUT R51, R167, 0xffff, RZ, 0xc0, !PT ;  /* 0x0000ffffa7337812 */ /* 0x004fc400078ec0ff */
[----:B------:R-:W2:Y:S02]  /*3b220*/  LDL.LU R167, [R1+0xe80] ;  /* 0x000e800001a77983 */ /* 0x000ea40000300800 */
[----:B--2---:R-:W-:Y:S02]  /*3b230*/  LOP3.LUT R50, R167, 0xffff, RZ, 0xc0, !PT ;  /* 0x0000ffffa7327812 */ /* 0x004fe400078ec0ff */
[----:B------:R-:W2:Y:S02]  /*3b240*/  LDL.LU R167, [R1+0xe74] ;  /* 0x000e740001a77983 */ /* 0x000ea40000300800 */
[----:B--2---:R-:W-:Y:S02]  /*3b250*/  LOP3.LUT R49, R167, 0xffff, RZ, 0xc0, !PT ;  /* 0x0000ffffa7317812 */ /* 0x004fe400078ec0ff */
[----:B------:R-:W2:Y:S02]  /*3b260*/  LDL.LU R167, [R1+0xe6c] ;  /* 0x000e6c0001a77983 */ /* 0x000ea40000300800 */
[----:B--2---:R-:W-:-:S02]  /*3b270*/  LOP3.LUT R48, R167, 0xffff, RZ, 0xc0, !PT ;  /* 0x0000ffffa7307812 */ /* 0x004fc400078ec0ff */
[----:B------:R-:W2:Y:S02]  /*3b280*/  LDL.LU R167, [R1+0xe48] ;  /* 0x000e480001a77983 */ /* 0x000ea40000300800 */
[----:B--2---:R-:W-:Y:S01]  /*3b290*/  LOP3.LUT R0, R167, 0xffff, RZ, 0xc0, !PT ;  /* 0x0000ffffa7007812 */ /* 0x004fe200078ec0ff */
[----:B------:R-:W-:Y:S02]  /*3b2a0*/  IMAD.MOV.U32 R167, RZ, RZ, R165 ;  /* 0x000000ffffa77224 */ /* 0x000fe400078e00a5 */
[----:B------:R-:W2:Y:S04]  /*3b2b0*/  LDL.LU R165, [R1+0x1120] ;  /* 0x0011200001a57983 */ /* 0x000ea80000300800 */
[----:B------:R-:W3:Y:S04]  /*3b2c0*/  LDL.LU R171, [R1+0x1118] ;  /* 0x0011180001ab7983 */ /* 0x000ee80000300800 */
[----:B0-----:R-:W4:Y:S01]  /*3b2d0*/  LDL.LU R2, [R1+0xe68] ;  /* 0x000e680001027983 */ /* 0x001f220000300800 */
[----:B------:R-:W-:-:S02]  /*3b2e0*/  IMAD.MOV.U32 R173, RZ, RZ, R151 ;  /* 0x000000ffffad7224 */ /* 0x000fc400078e0097 */
[----:B------:R-:W-:Y:S01]  /*3b2f0*/  IMAD.MOV.U32 R174, RZ, RZ, R155 ;  /* 0x000000ffffae7224 */ /* 0x000fe200078e009b */
[----:B------:R-:W-:Y:S01]  /*3b300*/  SHF.R.U32.HI R155, RZ, 0x8, R0 ;  /* 0x00000008ff9b7819 */ /* 0x000fe20000011600 */
[----:B------:R-:W-:Y:S01]  /*3b310*/  IMAD.MOV.U32 R151, RZ, RZ, R156 ;  /* 0x000000ffff977224 */ /* 0x000fe200078e009c */
[----:B------:R-:W-:Y:S01]  /*3b320*/  PRMT R156, R50, 0x3340, R0 ;  /* 0x00003340329c7816 */ /* 0x000fe20000000000 */
[----:B------:R-:W-:Y:S01]  /*3b330*/  IMAD.MOV.U32 R172, RZ, RZ, R153 ;  /* 0x000000ffffac7224 */ /* 0x000fe200078e0099 */
[----:B------:R-:W-:Y:S01]  /*3b340*/  SHF.R.U32.HI R53, RZ, 0x8, R52 ;  /* 0x00000008ff357819 */ /* 0x000fe20000011634 */
[----:B------:R-:W-:Y:S02]  /*3b350*/  IMAD.MOV.U32 R153, RZ, RZ, R139 ;  /* 0x000000ffff997224 */ /* 0x000fe400078e008b */
[----:B------:R-:W-:Y:S02]  /*3b360*/  IMAD.MOV.U32 R175, RZ, RZ, R167 ;  /* 0x000000ffffaf7224 */ /* 0x000fe400078e00a7 */
[----:B------:R-:W-:-:S02]  /*3b370*/  IMAD.MOV.U32 R133, RZ, RZ, R163 ;  /* 0x000000ffff857224 */ /* 0x000fc400078e00a3 */
[----:B------:R-:W-:Y:S02]  /*3b380*/  IMAD.MOV.U32 R168, RZ, RZ, R157 ;  /* 0x000000ffffa87224 */ /* 0x000fe400078e009d */
[----:B------:R-:W-:Y:S01]  /*3b390*/  IMAD.MOV.U32 R167, RZ, RZ, R148 ;  /* 0x000000ffffa77224 */ /* 0x000fe200078e0094 */
[--C-:B------:R-:W-:Y:S01]  /*3b3a0*/  PRMT R148, R51, 0x3340, R48.reuse ;  /* 0x0000334033947816 */ /* 0x100fe20000000030 */
[----:B------:R-:W-:Y:S01]  /*3b3b0*/  IMAD.MOV.U32 R163, RZ, RZ, R147 ;  /* 0x000000ffffa37224 */ /* 0x000fe200078e0093 */
[----:B------:R-:W-:Y:S01]  /*3b3c0*/  SHF.R.U32.HI R147, RZ, 0x8, R48 ;  /* 0x00000008ff937819 */ /* 0x000fe20000011630 */
[----:B------:R-:W-:Y:S01]  /*3b3d0*/  IMAD.MOV.U32 R157, RZ, RZ, R140 ;  /* 0x000000ffff9d7224 */ /* 0x000fe200078e008c */
[----:B------:R-:W-:Y:S02]  /*3b3e0*/  LOP3.LUT R48, R53, 0xffff, RZ, 0xc0, !PT ;  /* 0x0000ffff35307812 */ /* 0x000fe400078ec0ff */
[----:B------:R-:W-:Y:S02]  /*3b3f0*/  PRMT R140, R52, 0x3340, R49 ;  /* 0x00003340348c7816 */ /* 0x000fe40000000031 */
[----:B------:R-:W-:Y:S01]  /*3b400*/  LOP3.LUT R53, R151, 0xffff, RZ, 0xc0, !PT ;  /* 0x0000ffff97357812 */ /* 0x000fe200078ec0ff */
[----:B------:R-:W-:Y:S01]  /*3b410*/  IMAD.MOV.U32 R151, RZ, RZ, R144 ;  /* 0x000000ffff977224 */ /* 0x000fe200078e0090 */
[----:B------:R-:W-:Y:S01]  /*3b420*/  LOP3.LUT R52, R150, 0xffff, RZ, 0xc0, !PT ;  /* 0x0000ffff96347812 */ /* 0x000fe200078ec0ff */
[----:B------:R-:W-:Y:S01]  /*3b430*/  IMAD.MOV.U32 R150, RZ, RZ, R145 ;  /* 0x000000ffff967224 */ /* 0x000fe200078e0091 */
[----:B------:R-:W-:Y:S01]  /*3b440*/  LOP3.LUT R55, R157, 0xffff, RZ, 0xc0, !PT ;  /* 0x0000ffff9d377812 */ /* 0x000fe200078ec0ff */
[----:B------:R-:W-:-:S02]  /*3b450*/  IMAD.MOV.U32 R144, RZ, RZ, R134 ;  /* 0x000000ffff907224 */ /* 0x000fc400078e0086 */
[----:B------:R-:W-:Y:S02]  /*3b460*/  IMAD.MOV.U32 R157, RZ, RZ, R146 ;  /* 0x000000ffff9d7224 */ /* 0x000fe400078e0092 */
[----:B------:R-:W-:Y:S02]  /*3b470*/  IMAD.MOV.U32 R145, RZ, RZ, R152 ;  /* 0x000000ffff917224 */ /* 0x000fe400078e0098 */
[----:B------:R-:W-:Y:S01]  /*3b480*/  IMAD.MOV.U32 R146, RZ, RZ, R154 ;  /* 0x000000ffff927224 */ /* 0x000fe200078e009a */
[----:B----4-:R-:W-:-:S05]  /*3b490*/  LOP3.LUT R0, R2, 0x300, RZ, 0xc0, !PT ;  /* 0x0000030002007812 */ /* 0x010fca00078ec0ff */
[----:B------:R-:W-:Y:S01]  /*3b4a0*/  IMAD.IADD R0, R54, 0x1, R0 ;  /* 0x0000000136007824 */ /* 0x000fe200078e0200 */
[----:B------:R-:W-:Y:S01]  /*3b4b0*/  LOP3.LUT R54, R153, 0xffff, RZ, 0xc0, !PT ;  /* 0x0000ffff99367812 */ /* 0x000fe200078ec0ff */
[----:B------:R-:W-:Y:S02]  /*3b4c0*/  IMAD.MOV.U32 R153, RZ, RZ, R149 ;  /* 0x000000ffff997224 */ /* 0x000fe400078e0095 */
[----:B------:R-:W-:Y:S02]  /*3b4d0*/  IMAD.MOV.U32 R149, RZ, RZ, R135 ;  /* 0x000000ffff957224 */ /* 0x000fe400078e0087 */
[----:B------:R-:W4:Y:S04]  /*3b4e0*/  LDL.LU R135, [R1+0xf2c] ;  /* 0x000f2c0001877983 */ /* 0x000f280000300800 */
[----:B------:R-:W4:Y:S04]  /*3b4f0*/  LDL.LU R134, [R1+0x1124] ;  /* 0x0011240001867983 */ /* 0x000f280000300800 */
[----:B------:R-:W3:Y:S04]  /*3b500*/  LDL.LU R152, [R1+0xf08] ;  /* 0x000f080001987983 */ /* 0x000ee80000300800 */
[----:B------:R-:W3:Y:S01]  /*3b510*/  LDL.LU R154, [R1+0x10fc] ;  /* 0x0010fc00019a7983 */ /* 0x000ee20000300800 */
[----:B------:R-:W-:-:S03]  /*3b520*/  SHF.R.U32.HI R139, RZ, 0x8, R49 ;  /* 0x00000008ff8b7819 */ /* 0x000fc60000011631 */
[----:B------:R-:W4:Y:S01]  /*3b530*/  LDL.LU R126, [R1+0xf0c] ;  /* 0x000f0c00017e7983 */ /* 0x000f220000300800 */
[----:B------:R-:W-:-:S03]  /*3b540*/  LOP3.LUT R139, R139, 0xffff, RZ, 0xc0, !PT ;  /* 0x0000ffff8b8b7812 */ /* 0x000fc600078ec0ff */
[----:B------:R-:W4:Y:S04]  /*3b550*/  LDL.LU R127, [R1+0x1100] ;  /* 0x00110000017f7983 */ /* 0x000f280000300800 */
[----:B------:R-:W4:Y:S01]  /*3b560*/  LDL.LU R128, [R1+0xf10] ;  /* 0x000f100001807983 */ /* 0x000f220000300800 */
[----:B------:R-:W-:-:S03]  /*3b570*/  PRMT R161, R161, 0x5410, R133 ;  /* 0x00005410a1a17816 */ /* 0x000fc60000000085 */
[----:B------:R-:W4:Y:S01]  /*3b580*/  LDL.LU R129, [R1+0x1104] ;  /* 0x0011040001817983 */ /* 0x000f220000300800 */
[----:B------:R-:W-:-:S03]  /*3b590*/  PRMT R139, R48, 0x3340, R139 ;  /* 0x00003340308b7816 */ /* 0x000fc6000000008b */
[----:B------:R-:W4:Y:S01]  /*3b5a0*/  LDL.LU R130, [R1+0xf14] ;  /* 0x000f140001827983 */ /* 0x000f220000300800 */
[----:B------:R-:W-:-:S03]  /*3b5b0*/  PRMT R162, R162, 0x5410, R168 ;  /* 0x00005410a2a27816 */ /* 0x000fc600000000a8 */
[----:B------:R-:W4:Y:S01]  /*3b5c0*/  LDL.LU R131, [R1+0x1108] ;  /* 0x0011080001837983 */ /* 0x000f220000300800 */
[----:B------:R-:W-:-:S03]  /*3b5d0*/  PRMT R48, R175, 0x5410, R172 ;  /* 0x00005410af307816 */ /* 0x000fc600000000ac */
[----:B------:R-:W4:Y:S04]  /*3b5e0*/  LDL.LU R132, [R1+0xf04] ;  /* 0x000f040001847983 */ /* 0x000f280000300800 */
[----:B------:R-:W4:Y:S04]  /*3b5f0*/  LDL.LU R133, [R1+0x10f4] ;  /* 0x0010f40001857983 */ /* 0x000f280000300800 */
[----:B------:R-:W4:Y:S04]  /*3b600*/  LDL.LU R168, [R1+0xefc] ;  /* 0x000efc0001a87983 */ /* 0x000f280000300800 */
[----:B------:R-:W4:Y:S01]  /*3b610*/  LDL.LU R175, [R1+0x10f0] ;  /* 0x0010f00001af7983 */ /* 0x000f220000300800 */
[----:B------:R-:W-:-:S02]  /*3b620*/  SHF.R.U32.HI R49, RZ, 0x8, R51 ;  /* 0x00000008ff317819 */ /* 0x000fc40000011633 */
[----:B------:R-:W-:Y:S02]  /*3b630*/  SHF.R.U32.HI R51, RZ, 0x8, R50 ;  /* 0x00000008ff337819 */ /* 0x000fe40000011632 */
[----:B------:R-:W-:Y:S02]  /*3b640*/  LOP3.LUT R155, R155, 0xffff, RZ, 0xc0, !PT ;  /* 0x0000ffff9b9b7812 */ /* 0x000fe400078ec0ff */
[----:B------:R-:W-:Y:S02]  /*3b650*/  LOP3.LUT R50, R51, 0xffff, RZ, 0xc0, !PT ;  /* 0x0000ffff33327812 */ /* 0x000fe400078ec0ff */
[----:B------:R-:W-:Y:S02]  /*3b660*/  LOP3.LUT R49, R49, 0xffff, RZ, 0xc0, !PT ;  /* 0x0000ffff31317812 */ /* 0x000fe400078ec0ff */
[----:B------:R-:W-:Y:S02]  /*3b670*/  LOP3.LUT R147, R147, 0xffff, RZ, 0xc0, !PT ;  /* 0x0000ffff93937812 */ /* 0x000fe400078ec0ff */
[----:B------:R-:W-:-:S02]  /*3b680*/  LOP3.LUT R56, R163, 0xffff, RZ, 0xc0, !PT ;  /* 0x0000ffffa3387812 */ /* 0x000fc400078ec0ff */
[----:B------:R-:W-:Y:S02]  /*3b690*/  PRMT R155, R50, 0x3340, R155 ;  /* 0x00003340329b7816 */ /* 0x000fe4000000009b */
[----:B--2---:R-:W-:Y:S02]  /*3b6a0*/  PRMT R50, R165, 0x5410, R167 ;  /* 0x00005410a5327816 */ /* 0x004fe400000000a7 */
[----:B------:R-:W-:Y:S02]  /*3b6b0*/  PRMT R147, R49, 0x3340, R147 ;  /* 0x0000334031937816 */ /* 0x000fe40000000093 */
[----:B------:R-:W-:Y:S02]  /*3b6c0*/  LOP3.LUT R51, R159, 0xffff, RZ, 0xc0, !PT ;  /* 0x0000ffff9f337812 */ /* 0x000fe400078ec0ff */
[--C-:B------:R-:W-:Y:S02]  /*3b6d0*/  PRMT R165, R56, 0x3340, R53.reuse ;  /* 0x0000334038a57816 */ /* 0x100fe40000000035 */
[----:B------:R-:W-:-:S02]  /*3b6e0*/  SHF.R.U32.HI R163, RZ, 0x8, R53 ;  /* 0x00000008ffa37819 */ /* 0x000fc40000011635 */
[----:B---3--:R-:W-:Y:S02]  /*3b6f0*/  PRMT R59, R154, 0x5410, R152 ;  /* 0x000054109a3b7816 */ /* 0x008fe40000000098 */
[----:B------:R-:W2:Y:S04]  /*3b700*/  LDL.LU R152, [R1+0xef0] ;  /* 0x000ef00001987983 */ /* 0x000ea80000300800 */
[----:B------:R-:W2:Y:S01]  /*3b710*/  LDL.LU R154, [R1+0x10e4] ;  /* 0x0010e400019a7983 */ /* 0x000ea20000300800 */
[----:B------:R-:W-:Y:S02]  /*3b720*/  PRMT R49, R171, 0x5410, R173 ;  /* 0x00005410ab317816 */ /* 0x000fe400000000ad */
[----:B------:R-:W-:Y:S01]  /*3b730*/  SHF.R.U32.HI R57, RZ, 0x8, R56 ;  /* 0x00000008ff397819 */ /* 0x000fe20000011638 */
[----:B------:R-:W3:Y:S01]  /*3b740*/  LDL.LU R167, [R1+0xef4] ;  /* 0x000ef40001a77983 */ /* 0x000ee20000300800 */
[----:B------:R-:W-:-:S02]  /*3b750*/  SHF.R.U32.HI R53, RZ, 0x8, R54 ;  /* 0x00000008ff357819 */ /* 0x000fc40000011636 */
[----:B------:R-:W-:Y:S01]  /*3b760*/  SHF.R.U32.HI R56, RZ, 0x8, R55 ;  /* 0x00000008ff387819 */ /* 0x000fe20000011637 */
[----:B------:R-:W3:Y:S01]  /*3b770*/  LDL.LU R159, [R1+0x10ec] ;  /* 0x0010ec00019f7983 */ /* 0x000ee20000300800 */
[----:B------:R-:W-:Y:S02]  /*3b780*/  SHF.R.U32.HI R171, RZ, 0x8, R52 ;  /* 0x00000008ffab7819 */ /* 0x000fe40000011634 */
[----:B------:R-:W-:Y:S02]  /*3b790*/  PRMT R160, R160, 0x5410, R174 ;  /* 0x00005410a0a07816 */ /* 0x000fe400000000ae */
[----:B------:R-:W-:Y:S02]  /*3b7a0*/  PRMT R174, R54, 0x3340, R51 ;  /* 0x0000334036ae7816 */ /* 0x000fe40000000033 */
[----:B------:R-:W-:Y:S02]  /*3b7b0*/  LOP3.LUT R54, R53, 0xffff, RZ, 0xc0, !PT ;  /* 0x0000ffff35367812 */ /* 0x000fe400078ec0ff */
[----:B------:R-:W-:-:S02]  /*3b7c0*/  LOP3.LUT R53, R56, 0xffff, RZ, 0xc0, !PT ;  /* 0x0000ffff38357812 */ /* 0x000fc400078ec0ff */
[----:B------:R-:W-:-:S04]  /*3b7d0*/  LOP3.LUT R171, R171, 0xffff, RZ, 0xc0, !PT ;  /* 0x0000ffffabab7812 */ /* 0x000fc800078ec0ff */
[----:B------:R-:W-:Y:S02]  /*3b7e0*/  PRMT R171, R53, 0x3340, R171 ;  /* 0x0000334035ab7816 */ /* 0x000fe400000000ab */
[----:B------:R-:W-:Y:S02]  /*3b7f0*/  PRMT R53, R138, 0x5410, R149 ;  /* 0x000054108a357816 */ /* 0x000fe40000000095 */
[----:B------:R-:W0:Y:S01]  /*3b800*/  S2R R138, SR_TID.X ;  /* 0x00000000008a7919 */ /* 0x000e220000002100 */
[----:B------:R-:W-:Y:S02]  /*3b810*/  PRMT R173, R55, 0x3340, R52 ;  /* 0x0000334037ad7816 */ /* 0x000fe40000000034 */
[----:B------:R-:W-:Y:S02]  /*3b820*/  SHF.R.U32.HI R172, RZ, 0x8, R51 ;  /* 0x00000008ffac7819 */ /* 0x000fe40000011633 */
[----:B------:R-:W-:Y:S02]  /*3b830*/  LOP3.LUT R52, R57, 0xffff, RZ, 0xc0, !PT ;  /* 0x0000ffff39347812 */ /* 0x000fe400078ec0ff */
[----:B------:R-:W-:-:S02]  /*3b840*/  LOP3.LUT R163, R163, 0xffff, RZ, 0xc0, !PT ;  /* 0x0000ffffa3a37812 */ /* 0x000fc400078ec0ff */
[----:B------:R-:W-:Y:S02]  /*3b850*/  LOP3.LUT R172, R172, 0xffff, RZ, 0xc0, !PT ;  /* 0x0000ffffacac7812 */ /* 0x000fe400078ec0ff */
[----:B------:R-:W-:Y:S02]  /*3b860*/  PRMT R51, R153, 0x5410, R157 ;  /* 0x0000541099337816 */ /* 0x000fe4000000009d */
[----:B------:R-:W-:Y:S01]  /*3b870*/  PRMT R163, R52, 0x3340, R163 ;  /* 0x0000334034a37816 */ /* 0x000fe200000000a3 */
[----:B------:R-:W3:Y:S01]  /*3b880*/  LDL.LU R157, [R1+0xee4] ;  /* 0x000ee400019d7983 */ /* 0x000ee20000300800 */
[----:B------:R-:W-:-:S03]  /*3b890*/  PRMT R52, R150, 0x5410, R151 ;  /* 0x0000541096347816 */ /* 0x000fc60000000097 */
[----:B------:R-:W3:Y:S01]  /*3b8a0*/  LDL.LU R153, [R1+0x10d8] ;  /* 0x0010d80001997983 */ /* 0x000ee20000300800 */
[----:B------:R-:W-:-:S03]  /*3b8b0*/  PRMT R172, R54, 0x3340, R172 ;  /* 0x0000334036ac7816 */ /* 0x000fc600000000ac */
[----:B------:R-:W3:Y:S01]  /*3b8c0*/  LDL.LU R151, [R1+0xee8] ;  /* 0x000ee80001977983 */ /* 0x000ee20000300800 */
[----:B------:R-:W-:-:S03]  /*3b8d0*/  PRMT R54, R145, 0x5410, R146 ;  /* 0x0000541091367816 */ /* 0x000fc60000000092 */
[----:B------:R-:W3:Y:S01]  /*3b8e0*/  LDL.LU R150, [R1+0x10dc] ;  /* 0x0010dc0001967983 */ /* 0x000ee20000300800 */
[----:B------:R-:W-:-:S03]  /*3b8f0*/  PRMT R55, R143, 0x5410, R144 ;  /* 0x000054108f377816 */ /* 0x000fc60000000090 */
[----:B------:R-:W3:Y:S01]  /*3b900*/  LDL.LU R149, [R1+0xeec] ;  /* 0x000eec0001957983 */ /* 0x000ee20000300800 */
[----:B0-----:R-:W-:-:S03]  /*3b910*/  LOP3.LUT R138, R138, 0x7f, RZ, 0xc0, !PT ;  /* 0x0000007f8a8a7812 */ /* 0x001fc600078ec0ff */
[----:B------:R-:W3:Y:S01]  /*3b920*/  LDL.LU R146, [R1+0x10e0] ;  /* 0x0010e00001927983 */ /* 0x000ee20000300800 */
[----:B------:R-:W-:-:S03]  /*3b930*/  PRMT R56, R141, 0x5410, R142 ;  /* 0x000054108d387816 */ /* 0x000fc6000000008e */
[----:B------:R-:W3:Y:S01]  /*3b940*/  LDL.LU R145, [R1+0xedc] ;  /* 0x000edc0001917983 */ /* 0x000ee20000300800 */
[----:B------:R-:W-:Y:S01]  /*3b950*/  LEA R2, R138, UR4, 0x4 ;  /* 0x000000048a027c11 */ /* 0x000fe2000f8e20ff */
[----:B------:R-:W-:Y:S02]  /*3b960*/  ULDC UR4, c[0x0][0x228] ;  /* 0x00008a0000047ab9 */ /* 0x000fe40000000800 */
[----:B------:R-:W3:Y:S01]  /*3b970*/  LDL.LU R144, [R1+0x10c8] ;  /* 0x0010c80001907983 */ /* 0x000ee20000300800 */
[----:B------:R-:W-:-:S03]  /*3b980*/  PRMT R57, R136, 0x5410, R137 ;  /* 0x0000541088397816 */ /* 0x000fc60000000089 */
[----:B------:R-:W3:Y:S04]  /*3b990*/  LDL.LU R143, [R1+0xee0] ;  /* 0x000ee000018f7983 */ /* 0x000ee80000300800 */
[----:B------:R-:W3:Y:S01]  /*3b9a0*/  LDL.LU R142, [R1+0x10d0] ;  /* 0x0010d000018e7983 */ /* 0x000ee20000300800 */
[----:B----4-:R-:W-:-:S03]  /*3b9b0*/  PRMT R58, R134, 0x5410, R135 ;  /* 0x00005410863a7816 */ /* 0x010fc60000000087 */
[----:B------:R-:W4:Y:S04]  /*3b9c0*/  LDL.LU R141, [R1+0xec4] ;  /* 0x000ec400018d7983 */ /* 0x000f280000300800 */
[----:B------:R-:W4:Y:S04]  /*3b9d0*/  LDL.LU R138, [R1+0x10c0] ;  /* 0x0010c000018a7983 */ /* 0x000f280000300800 */
[----:B------:R-:W4:Y:S04]  /*3b9e0*/  LDL.LU R137, [R1+0xebc] ;  /* 0x000ebc0001897983 */ /* 0x000f280000300800 */
[----:B------:R-:W4:Y:S04]  /*3b9f0*/  LDL.LU R136, [R1+0x10bc] ;  /* 0x0010bc0001887983 */ /* 0x000f280000300800 */
[----:B------:R-:W4:Y:S04]  /*3ba00*/  LDL.LU R135, [R1+0xec0] ;  /* 0x000ec00001877983 */ /* 0x000f280000300800 */
[----:B------:R-:W4:Y:S04]  /*3ba10*/  LDL.LU R134, [R1+0x10b8] ;  /* 0x0010b80001867983 */ /* 0x000f280000300800 */
[----:B------:R-:W-:Y:S01]  /*3ba20*/  STL [R1+0xe48], R2 ;  /* 0x000e480201007387 */ /* 0x000fe20000100800 */
[----:B--2---:R-:W-:-:S03]  /*3ba30*/  PRMT R65, R154, 0x5410, R152 ;  /* 0x000054109a417816 */ /* 0x004fc60000000098 */
[----:B------:R-:W2:Y:S04]  /*3ba40*/  LDL.LU R152, [R1+0xeb0] ;  /* 0x000eb00001987983 */ /* 0x000ea80000300800 */
[----:B------:R-:W2:Y:S01]  /*3ba50*/  LDL.LU R154, [R1+0x10b0] ;  /* 0x0010b000019a7983 */ /* 0x000ea20000300800 */
[----:B------:R-:W-:Y:S02]  /*3ba60*/  PRMT R61, R129, 0x5410, R128 ;  /* 0x00005410813d7816 */ /* 0x000fe40000000080 */
[----:B------:R-:W-:Y:S01]  /*3ba70*/  PRMT R62, R131, 0x5410, R130 ;  /* 0x00005410833e7816 */ /* 0x000fe20000000082 */
[----:B------:R-:W2:Y:S01]  /*3ba80*/  LDL.LU R129, [R1+0xeb4] ;  /* 0x000eb40001817983 */ /* 0x000ea20000300800 */
[----:B------:R-:W-:-:S03]  /*3ba90*/  PRMT R63, R133, 0x5410, R132 ;  /* 0x00005410853f7816 */ /* 0x000fc60000000084 */
[----:B------:R-:W2:Y:S01]  /*3baa0*/  LDL.LU R130, [R1+0x10ac] ;  /* 0x0010ac0001827983 */ /* 0x000ea20000300800 */
[----:B------:R-:W-:-:S03]  /*3bab0*/  PRMT R64, R175, 0x5410, R168 ;  /* 0x00005410af407816 */ /* 0x000fc600000000a8 */
[----:B------:R-:W2:Y:S01]  /*3bac0*/  LDL.LU R131, [R1+0xeb8] ;  /* 0x000eb80001837983 */ /* 0x000ea20000300800 */
[----:B---3--:R-:W-:-:S03]  /*3bad0*/  PRMT R66, R159, 0x5410, R167 ;  /* 0x000054109f427816 */ /* 0x008fc600000000a7 */
[----:B------:R-:W3:Y:S04]  /*3bae0*/  LDL.LU R132, [R1+0x10a4] ;  /* 0x0010a40001847983 */ /* 0x000ee80000300800 */
[----:B------:R-:W3:Y:S04]  /*3baf0*/  LDL.LU R133, [R1+0xea8] ;  /* 0x000ea80001857983 */ /* 0x000ee80000300800 */
[----:B------:R-:W3:Y:S04]  /*3bb00*/  LDL.LU R168, [R1+0x109c] ;  /* 0x00109c0001a87983 */ /* 0x000ee80000300800 */
[----:B------:R-:W3:Y:S04]  /*3bb10*/  LDL.LU R175, [R1+0xeac] ;  /* 0x000eac0001af7983 */ /* 0x000ee80000300800 */
[----:B------:R-:W3:Y:S04]  /*3bb20*/  LDL.LU R167, [R1+0x1094] ;  /* 0x0010940001a77983 */ /* 0x000ee80000300800 */
[----:B------:R-:W3:Y:S01]  /*3bb30*/  LDL.LU R159, [R1+0x1070] ;  /* 0x00107000019f7983 */ /* 0x000ee20000300800 */
[----:B------:R-:W-:-:S03]  /*3bb40*/  PRMT R67, R153, 0x5410, R157 ;  /* 0x0000541099437816 */ /* 0x000fc6000000009d */
[----:B------:R-:W3:Y:S04]  /*3bb50*/  LDL.LU R157, [R1+0xe88] ;  /* 0x000e8800019d7983 */ /* 0x000ee80000300800 */
[----:B------:R-:W3:Y:S01]  /*3bb60*/  LDL.LU R153, [R1+0x106c] ;  /* 0x00106c0001997983 */ /* 0x000ee20000300800 */
[----:B------:R-:W-:Y:S02]  /*3bb70*/  PRMT R68, R150, 0x5410, R151 ;  /* 0x0000541096447816 */ /* 0x000fe40000000097 */
[----:B------:R-:W-:Y:S02]  /*3bb80*/  PRMT R69, R146, 0x5410, R149 ;  /* 0x0000541092457816 */ /* 0x000fe40000000095 */
[----:B------:R-:W-:Y:S02]  /*3bb90*/  PRMT R70, R144, 0x5410, R145 ;  /* 0x0000541090467816 */ /* 0x000fe40000000091 */
[----:B------:R-:W-:-:S02]  /*3bba0*/  PRMT R71, R142, 0x5410, R143 ;  /* 0x000054108e477816 */ /* 0x000fc4000000008f */
[----:B----4-:R-:W-:Y:S02]  /*3bbb0*/  PRMT R72, R138, 0x5410, R141 ;  /* 0x000054108a487816 */ /* 0x010fe4000000008d */
[----:B------:R-:W-:Y:S02]  /*3bbc0*/  PRMT R74, R134, 0x5410, R135 ;  /* 0x00005410864a7816 */ /* 0x000fe40000000087 */
        /* <DEDUP_REMOVED lines=8> */
[----:B------:R-:W-:-:S03]  /*3bc50*/  PRMT R73, R136, 0x5410, R137 ;  /* 0x0000541088497816 */ /* 0x000fc60000000089 */
[----:B------:R-:W4:Y:S04]  /*3bc60*/  LDL.LU R143, [R1+0xec8] ;  /* 0x000ec800018f7983 */ /* 0x000f280000300800 */
[----:B------:R-:W4:Y:S04]  /*3bc70*/  LDL.LU R142, [R1+0x1088] ;  /* 0x00108800018e7983 */ /* 0x000f280000300800 */
[----:B------:R-:W4:Y:S04]  /*3bc80*/  LDL.LU R141, [R1+0xecc] ;  /* 0x000ecc00018d7983 */ /* 0x000f280000300800 */
[----:B------:R-:W4:Y:S04]  /*3bc90*/  LDL.LU R138, [R1+0x1084] ;  /* 0x00108400018a7983 */ /* 0x000f280000300800 */
[----:B------:R-:W4:Y:S04]  /*3bca0*/  LDL.LU R137, [R1+0xea0] ;  /* 0x000ea00001897983 */ /* 0x000f280000300800 */
[----:B------:R-:W4:Y:S01]  /*3bcb0*/  LDL.LU R136, [R1+0x1054] ;  /* 0x0010540001887983 */ /* 0x000f220000300800 */
[----:B--2---:R-:W-:-:S03]  /*3bcc0*/  PRMT R75, R154, 0x5410, R152 ;  /* 0x000054109a4b7816 */ /* 0x004fc60000000098 */
[----:B------:R-:W2:Y:S04]  /*3bcd0*/  LDL.LU R152, [R1+0xea4] ;  /* 0x000ea40001987983 */ /* 0x000ea80000300800 */
[----:B------:R-:W2:Y:S01]  /*3bce0*/  LDL.LU R154, [R1+0x104c] ;  /* 0x00104c00019a7983 */ /* 0x000ea20000300800 */
[----:B------:R-:W-:Y:S02]  /*3bcf0*/  PRMT R60, R127, 0x5410, R126 ;  /* 0x000054107f3c7816 */ /* 0x000fe4000000007e */
[----:B------:R-:W-:Y:S02]  /*3bd00*/  PRMT R76, R130, 0x5410, R129 ;  /* 0x00005410824c7816 */ /* 0x000fe40000000081 */
[----:B---3--:R-:W-:Y:S02]  /*3bd10*/  PRMT R77, R132, 0x5410, R131 ;  /* 0x00005410844d7816 */ /* 0x008fe40000000083 */
[----:B------:R-:W-:-:S02]  /*3bd20*/  PRMT R78, R168, 0x5410, R133 ;  /* 0x00005410a84e7816 */ /* 0x000fc40000000085 */
[----:B------:R-:W-:Y:S02]  /*3bd30*/  PRMT R79, R167, 0x5410, R175 ;  /* 0x00005410a74f7816 */ /* 0x000fe400000000af */
[----:B------:R-:W-:Y:S02]  /*3bd40*/  PRMT R80, R159, 0x5410, R252 ;  /* 0x000054109f507816 */ /* 0x000fe400000000fc */
[----:B------:R-:W-:Y:S02]  /*3bd50*/  PRMT R81, R153, 0x5410, R157 ;  /* 0x0000541099517816 */ /* 0x000fe4000000009d */
[----:B----4-:R-:W-:Y:S02]  /*3bd60*/  PRMT R82, R135, 0x5410, R158 ;  /* 0x0000541087527816 */ /* 0x010fe4000000009e */
[----:B------:R-:W3:Y:S01]  /*3bd70*/  LDL.LU R135, [R1+0xe98] ;  /* 0x000e980001877983 */ /* 0x000ee20000300800 */
[----:B------:R-:W-:-:S03]  /*3bd80*/  PRMT R83, R134, 0x5410, R166 ;  /* 0x0000541086537816 */ /* 0x000fc600000000a6 */
        /* <DEDUP_REMOVED lines=19> */
[----:B------:R-:W-:Y:S01]  /*3bec0*/  PRMT R89, R146, 0x5410, R149 ;  /* 0x0000541092597816 */ /* 0x000fe20000000095 */
[----:B------:R-:W4:Y:S01]  /*3bed0*/  LDL.LU R151, [R1+0xf7c] ;  /* 0x000f7c0001977983 */ /* 0x000f220000300800 */
[----:B------:R-:W-:-:S03]  /*3bee0*/  PRMT R90, R144, 0x5410, R145 ;  /* 0x00005410905a7816 */ /* 0x000fc60000000091 */
[----:B------:R-:W4:Y:S01]  /*3bef0*/  LDL.LU R150, [R1+0x1164] ;  /* 0x0011640001967983 */ /* 0x000f220000300800 */
[----:B------:R-:W-:-:S03]  /*3bf00*/  PRMT R84, R142, 0x5410, R143 ;  /* 0x000054108e547816 */ /* 0x000fc6000000008f */
[----:B------:R-:W4:Y:S04]  /*3bf10*/  LDL.LU R149, [R1+0xf80] ;  /* 0x000f800001957983 */ /* 0x000f280000300800 */
[----:B------:R-:W4:Y:S01]  /*3bf20*/  LDL.LU R146, [R1+0x1168] ;  /* 0x0011680001927983 */ /* 0x000f220000300800 */
[----:B------:R-:W-:-:S03]  /*3bf30*/  PRMT R85, R138, 0x5410, R141 ;  /* 0x000054108a557816 */ /* 0x000fc6000000008d */
        /* <DEDUP_REMOVED lines=9> */
[----:B---3--:R-:W-:-:S03]  /*3bfd0*/  PRMT R91, R134, 0x5410, R135 ;  /* 0x00005410865b7816 */ /* 0x008fc60000000087 */
[----:B------:R-:W3:Y:S04]  /*3bfe0*/  LDL.LU R135, [R1+0xf70] ;  /* 0x000f700001877983 */ /* 0x000ee80000300800 */
[----:B------:R-:W3:Y:S01]  /*3bff0*/  LDL.LU R134, [R1+0x1158] ;  /* 0x0011580001867983 */ /* 0x000ee20000300800 */
[----:B--2---:R-:W-:-:S03]  /*3c000*/  PRMT R99, R154, 0x5410, R152 ;  /* 0x000054109a637816 */ /* 0x004fc60000000098 */
[----:B------:R-:W2:Y:S04]  /*3c010*/  LDL.LU R152, [R1+0xf00] ;  /* 0x000f000001987983 */ /* 0x000ea80000300800 */
[----:B------:R-:W2:Y:S01]  /*3c020*/  LDL.LU R154, [R1+0x1060] ;  /* 0x00106000019a7983 */ /* 0x000ea20000300800 */
[----:B----4-:R-:W-:Y:S02]  /*3c030*/  PRMT R96, R127, 0x5410, R126 ;  /* 0x000054107f607816 */ /* 0x010fe4000000007e */
        /* <DEDUP_REMOVED lines=17> */
[----:B------:R-:W4:Y:S01]  /*3c150*/  LDL.LU R159, [R1+0x117c] ;  /* 0x00117c00019f7983 */ /* 0x000f220000300800 */
[----:B------:R-:W-:-:S03]  /*3c160*/  PRMT R104, R150, 0x5410, R151 ;  /* 0x0000541096687816 */ /* 0x000fc60000000097 */
[----:B------:R-:W4:Y:S04]  /*3c170*/  LDL.LU R157, [R1+0xf8c] ;  /* 0x000f8c00019d7983 */ /* 0x000f280000300800 */
[----:B------:R-:W4:Y:S01]  /*3c180*/  LDL.LU R153, [R1+0x1170] ;  /* 0x0011700001997983 */ /* 0x000f220000300800 */
[----:B------:R-:W-:Y:S02]  /*3c190*/  PRMT R105, R146, 0x5410, R149 ;  /* 0x0000541092697816 */ /* 0x000fe40000000095 */
[----:B------:R-:W-:Y:S02]  /*3c1a0*/  PRMT R106, R144, 0x5410, R145 ;  /* 0x00005410906a7816 */ /* 0x000fe40000000091 */
[----:B------:R-:W-:Y:S02]  /*3c1b0*/  PRMT R100, R142, 0x5410, R143 ;  /* 0x000054108e647816 */ /* 0x000fe4000000008f */
[----:B------:R-:W-:-:S02]  /*3c1c0*/  PRMT R101, R138, 0x5410, R141 ;  /* 0x000054108a657816 */ /* 0x000fc4000000008d */
[----:B------:R-:W-:Y:S02]  /*3c1d0*/  PRMT R102, R136, 0x5410, R137 ;  /* 0x0000541088667816 */ /* 0x000fe40000000089 */
[----:B---3--:R-:W-:Y:S02]  /*3c1e0*/  PRMT R103, R134, 0x5410, R135 ;  /* 0x0000541086677816 */ /* 0x008fe40000000087 */
        /* <DEDUP_REMOVED lines=14> */
[----:B--2---:R-:W-:-:S03]  /*3c2d0*/  PRMT R107, R154, 0x5410, R152 ;  /* 0x000054109a6b7816 */ /* 0x004fc60000000098 */
[----:B------:R-:W2:Y:S04]  /*3c2e0*/  LDL.LU R152, [R1+0xfbc] ;  /* 0x000fbc0001987983 */ /* 0x000ea80000300800 */
[----:B------:R-:W2:Y:S04]  /*3c2f0*/  LDL.LU R154, [R1+0x118c] ;  /* 0x00118c00019a7983 */ /* 0x000ea80000300800 */
[----:B------:R-:W-:Y:S01]  /*3c300*/  STSM.16.M88.4 [R0], R48 ;  /* 0x0000003000007844 */ /* 0x000fe20000000200 */
[----:B------:R-:W-:Y:S06]  /*3c310*/  BAR.SYNC.DEFER_BLOCKING 0x0 ;  /* 0x0000000000007b1d */ /* 0x000fec0000010000 */
[----:B------:R-:W0:Y:S02]  /*3c320*/  LDS.128 R48, [R2] ;  /* 0x0000000002307984 */ /* 0x000e240000000c00 */
[----:B------:R-:W-:Y:S01]  /*3c330*/  BAR.SYNC.DEFER_BLOCKING 0x0 ;  /* 0x0000000000007b1d */ /* 0x000fe20000010000 */
[----:B----4-:R-:W-:-:S02]  /*3c340*/  PRMT R113, R129, 0x5410, R128 ;  /* 0x0000541081717816 */ /* 0x010fc40000000080 */
[----:B------:R-:W-:Y:S02]  /*3c350*/  PRMT R114, R131, 0x5410, R130 ;  /* 0x0000541083727816 */ /* 0x000fe40000000082 */
[----:B------:R-:W-:Y:S01]  /*3c360*/  PRMT R108, R133, 0x5410, R132 ;  /* 0x00005410856c7816 */ /* 0x000fe20000000084 */
[----:B------:R-:W-:Y:S02]  /*3c370*/  STSM.16.M88.4 [R0], R52 ;  /* 0x0000003400007844 */ /* 0x000fe40000000200 */
[----:B------:R-:W-:Y:S01]  /*3c380*/  BAR.SYNC.DEFER_BLOCKING 0x0 ;  /* 0x0000000000007b1d */ /* 0x000fe20000010000 */
[----:B------:R-:W-:Y:S02]  /*3c390*/  PRMT R109, R175, 0x5410, R168 ;  /* 0x00005410af6d7816 */ /* 0x000fe400000000a8 */
[----:B------:R-:W-:-:S03]  /*3c3a0*/  PRMT R110, R159, 0x5410, R167 ;  /* 0x000054109f6e7816 */ /* 0x000fc600000000a7 */
[----:B------:R-:W1:Y:S01]  /*3c3b0*/  LDS.128 R52, [R2] ;  /* 0x0000000002347984 */ /* 0x000e620000000c00 */
[----:B---3--:R-:W-:Y:S01]  /*3c3c0*/  PRMT R115, R134, 0x5410, R135 ;  /* 0x0000541086737816 */ /* 0x008fe20000000087 */
[----:B------:R-:W-:Y:S06]  /*3c3d0*/  BAR.SYNC.DEFER_BLOCKING 0x0 ;  /* 0x0000000000007b1d */ /* 0x000fec0000010000 */
[----:B------:R-:W3:Y:S04]  /*3c3e0*/  LDL.LU R135, [R1+0xf38] ;  /* 0x000f380001877983 */ /* 0x000ee80000300800 */
        /* <DEDUP_REMOVED lines=11> */
[----:B------:R-:W-:Y:S01]  /*3c4a0*/  STSM.16.M88.4 [R0], R56 ;  /* 0x0000003800007844 */ /* 0x000fe20000000200 */
[----:B------:R-:W-:Y:S06]  /*3c4b0*/  BAR.SYNC.DEFER_BLOCKING 0x0 ;  /* 0x0000000000007b1d */ /* 0x000fec0000010000 */
[----:B------:R-:W1:Y:S02]  /*3c4c0*/  LDS.128 R56, [R2] ;  /* 0x0000000002387984 */ /* 0x000e640000000c00 */
[----:B------:R-:W-:Y:S06]  /*3c4d0*/  BAR.SYNC.DEFER_BLOCKING 0x0 ;  /* 0x0000000000007b1d */ /* 0x000fec0000010000 */
[----:B------:R-:W-:Y:S02]  /*3c4e0*/  STSM.16.M88.4 [R0], R60 ;  /* 0x0000003c00007844 */ /* 0x000fe40000000200 */
[----:B------:R-:W-:Y:S06]  /*3c4f0*/  BAR.SYNC.DEFER_BLOCKING 0x0 ;  /* 0x0000000000007b1d */ /* 0x000fec0000010000 */
[----:B------:R-:W1:Y:S02]  /*3c500*/  LDS.128 R60, [R2] ;  /* 0x00000000023c7984 */ /* 0x000e640000000c00 */
[----:B------:R-:W-:Y:S01]  /*3c510*/  BAR.SYNC.DEFER_BLOCKING 0x0 ;  /* 0x0000000000007b1d */ /* 0x000fe20000010000 */
[----:B--2---:R-:W-:-:S05]  /*3c520*/  PRMT R119, R154, 0x5410, R152 ;  /* 0x000054109a777816 */ /* 0x004fca0000000098 */
[----:B------:R-:W2:Y:S04]  /*3c530*/  LDL.LU R152, [R1+0xfdc] ;  /* 0x000fdc0001987983 */ /* 0x000ea80000300800 */
[----:B------:R-:W2:Y:S04]  /*3c540*/  LDL.LU R154, [R1+0x11ac] ;  /* 0x0011ac00019a7983 */ /* 0x000ea80000300800 */
[----:B------:R-:W-:Y:S01]  /*3c550*/  STSM.16.M88.4 [R0], R64 ;  /* 0x0000004000007844 */ /* 0x000fe20000000200 */
[----:B------:R-:W-:Y:S06]  /*3c560*/  BAR.SYNC.DEFER_BLOCKING 0x0 ;  /* 0x0000000000007b1d */ /* 0x000fec0000010000 */
[----:B------:R-:W1:Y:S02]  /*3c570*/  LDS.128 R64, [R2] ;  /* 0x0000000002407984 */ /* 0x000e640000000c00 */
[----:B------:R-:W-:Y:S06]  /*3c580*/  BAR.SYNC.DEFER_BLOCKING 0x0 ;  /* 0x0000000000007b1d */ /* 0x000fec0000010000 */
[----:B------:R-:W-:Y:S02]  /*3c590*/  STSM.16.M88.4 [R0], R68 ;  /* 0x0000004400007844 */ /* 0x000fe40000000200 */
[----:B------:R-:W-:Y:S01]  /*3c5a0*/  BAR.SYNC.DEFER_BLOCKING 0x0 ;  /* 0x0000000000007b1d */ /* 0x000fe20000010000 */
[----:B------:R-:W-:-:S02]  /*3c5b0*/  PRMT R111, R153, 0x5410, R157 ;  /* 0x00005410996f7816 */ /* 0x000fc4000000009d */
[----:B------:R-:W-:Y:S02]  /*3c5c0*/  PRMT R120, R150, 0x5410, R151 ;  /* 0x0000541096787816 */ /* 0x000fe40000000097 */
[----:B------:R-:W-:Y:S01]  /*3c5d0*/  PRMT R121, R146, 0x5410, R149 ;  /* 0x0000541092797816 */ /* 0x000fe20000000095 */
[----:B------:R-:W4:Y:S01]  /*3c5e0*/  LDL.LU R157, [R1+0xfe0] ;  /* 0x000fe000019d7983 */ /* 0x000f220000300800 */
[----:B------:R-:W-:-:S03]  /*3c5f0*/  PRMT R118, R136, 0x5410, R137 ;  /* 0x0000541088767816 */ /* 0x000fc60000000089 */
[----:B------:R-:W4:Y:S04]  /*3c600*/  LDL.LU R153, [R1+0x11b4] ;  /* 0x0011b40001997983 */ /* 0x000f280000300800 */
[----:B------:R-:W4:Y:S04]  /*3c610*/  LDL.LU R151, [R1+0xf50] ;  /* 0x000f500001977983 */ /* 0x000f280000300800 */
[----:B------:R-:W4:Y:S04]  /*3c620*/  LDL.LU R150, [R1+0x1080] ;  /* 0x0010800001967983 */ /* 0x000f280000300800 */
[----:B------:R-:W1:Y:S01]  /*3c630*/  LDS.128 R68, [R2] ;  /* 0x0000000002447984 */ /* 0x000e620000000c00 */
[----:B------:R-:W-:Y:S01]  /*3c640*/  BAR.SYNC.DEFER_BLOCKING 0x0 ;  /* 0x0000000000007b1d */ /* 0x000fe20000010000 */
[----:B------:R-:W-:-:S02]  /*3c650*/  PRMT R122, R144, 0x5410, R145 ;  /* 0x00005410907a7816 */ /* 0x000fc40000000091 */
[----:B------:R-:W-:-:S03]  /*3c660*/  PRMT R117, R138, 0x5410, R141 ;  /* 0x000054108a757816 */ /* 0x000fc6000000008d */
[----:B------:R-:W4:Y:S04]  /*3c670*/  LDL.LU R149, [R1+0x1004] ;  /* 0x0010040001957983 */ /* 0x000f280000300800 */
[----:B------:R-:W4:Y:S04]  /*3c680*/  LDL.LU R136, [R1+0x11dc] ;  /* 0x0011dc0001887983 */ /* 0x000f280000300800 */
[----:B------:R-:W4:Y:S01]  /*3c690*/  LDL.LU R146, [R1+0x1008] ;  /* 0x0010080001927983 */ /* 0x000f220000300800 */
[----:B------:R-:W-:-:S03]  /*3c6a0*/  PRMT R116, R142, 0x5410, R143 ;  /* 0x000054108e747816 */ /* 0x000fc6000000008f */
[----:B------:R-:W4:Y:S04]  /*3c6b0*/  LDL.LU R137, [R1+0x11e8] ;  /* 0x0011e80001897983 */ /* 0x000f280000300800 */
[----:B------:R-:W-:Y:S01]  /*3c6c0*/  STSM.16.M88.4 [R0], R72 ;  /* 0x0000004800007844 */ /* 0x000fe20000000200 */
[----:B------:R-:W-:Y:S06]  /*3c6d0*/  BAR.SYNC.DEFER_BLOCKING 0x0 ;  /* 0x0000000000007b1d */ /* 0x000fec0000010000 */
[----:B------:R-:W4:Y:S04]  /*3c6e0*/  LDL.LU R145, [R1+0x100c] ;  /* 0x00100c0001917983 */ /* 0x000f280000300800 */
[----:B------:R-:W4:Y:S04]  /*3c6f0*/  LDL.LU R138, [R1+0x11e4] ;  /* 0x0011e400018a7983 */ /* 0x000f280000300800 */
[----:B------:R-:W4:Y:S04]  /*3c700*/  LDL.LU R144, [R1+0xff4] ;  /* 0x000ff40001907983 */ /* 0x000f280000300800 */
[----:B------:R-:W4:Y:S04]  /*3c710*/  LDL.LU R143, [R1+0x11c8] ;  /* 0x0011c800018f7983 */ /* 0x000f280000300800 */
[----:B------:R-:W4:Y:S04]  /*3c720*/  LDL.LU R142, [R1+0xff8] ;  /* 0x000ff800018e7983 */ /* 0x000f280000300800 */
[----:B------:R-:W4:Y:S04]  /*3c730*/  LDL.LU R141, [R1+0x11cc] ;  /* 0x0011cc00018d7983 */ /* 0x000f280000300800 */
[----:B------:R-:W1:Y:S01]  /*3c740*/  LDS.128 R72, [R2] ;  /* 0x0000000002487984 */ /* 0x000e620000000c00 */
[----:B------:R-:W-:Y:S06]  /*3c750*/  BAR.SYNC.DEFER_BLOCKING 0x0 ;  /* 0x0000000000007b1d */ /* 0x000fec0000010000 */
[----:B------:R-:W-:Y:S02]  /*3c760*/  STSM.16.M88.4 [R0], R76 ;  /* 0x0000004c00007844 */ /* 0x000fe40000000200 */
[----:B------:R-:W-:Y:S01]  /*3c770*/  BAR.SYNC.DEFER_BLOCKING 0x0 ;  /* 0x0000000000007b1d */ /* 0x000fe20000010000 */
[----:B---3--:R-:W-:-:S02]  /*3c780*/  PRMT R123, R134, 0x5410, R135 ;  /* 0x00005410867b7816 */ /* 0x008fc40000000087 */
[----:B------:R-:W-:-:S03]  /*3c790*/  PRMT R112, R127, 0x5410, R126 ;  /* 0x000054107f707816 */ /* 0x000fc6000000007e */
[----:B------:R-:W3:Y:S04]  /*3c7a0*/  LDL.LU R135, [R1+0xffc] ;  /* 0x000ffc0001877983 */ /* 0x000ee80000300800 */
[----:B------:R-:W3:Y:S04]  /*3c7b0*/  LDL.LU R134, [R1+0x11d4] ;  /* 0x0011d40001867983 */ /* 0x000ee80000300800 */
[----:B------:R-:W1:Y:S01]  /*3c7c0*/  LDS.128 R76, [R2] ;  /* 0x00000000024c7984 */ /* 0x000e620000000c00 */
        /* <DEDUP_REMOVED lines=9> */
[----:B------:R-:W-:Y:S01]  /*3c860*/  BAR.SYNC.DEFER_BLOCKING 0x0 ;  /* 0x0000000000007b1d */ /* 0x000fe20000010000 */
[----:B----4-:R-:W-:-:S05]  /*3c870*/  PRMT R128, R129, 0x5410, R128 ;  /* 0x0000541081807816 */ /* 0x010fca0000000080 */
[----:B------:R-:W4:Y:S04]  /*3c880*/  LDL.LU R19, [R1+0x1024] ;  /* 0x0010240001137983 */ /* 0x000f280000300800 */
[----:B------:R-:W1:Y:S01]  /*3c890*/  LDS.128 R84, [R2] ;  /* 0x0000000002547984 */ /* 0x000e620000000c00 */
[----:B------:R-:W-:Y:S06]  /*3c8a0*/  BAR.SYNC.DEFER_BLOCKING 0x0 ;  /* 0x0000000000007b1d */ /* 0x000fec0000010000 */
[----:B------:R-:W-:Y:S02]  /*3c8b0*/  STSM.16.M88.4 [R0], R88 ;  /* 0x0000005800007844 */ /* 0x000fe40000000200 */
[----:B------:R-:W-:Y:S06]  /*3c8c0*/  BAR.SYNC.DEFER_BLOCKING 0x0 ;  /* 0x0000000000007b1d */ /* 0x000fec0000010000 */
[----:B------:R-:W1:Y:S02]  /*3c8d0*/  LDS.128 R88, [R2] ;  /* 0x0000000002587984 */ /* 0x000e640000000c00 */
[----:B------:R-:W-:Y:S06]  /*3c8e0*/  BAR.SYNC.DEFER_BLOCKING 0x0 ;  /* 0x0000000000007b1d */ /* 0x000fec0000010000 */
[----:B------:R-:W-:Y:S02]  /*3c8f0*/  STSM.16.M88.4 [R0], R92 ;  /* 0x0000005c00007844 */ /* 0x000fe40000000200 */
[----:B------:R-:W-:Y:S06]  /*3c900*/  BAR.SYNC.DEFER_BLOCKING 0x0 ;  /* 0x0000000000007b1d */ /* 0x000fec0000010000 */
[----:B------:R-:W1:Y:S02]  /*3c910*/  LDS.128 R92, [R2] ;  /* 0x00000000025c7984 */ /* 0x000e640000000c00 */
[----:B------:R-:W-:Y:S01]  /*3c920*/  BAR.SYNC.DEFER_BLOCKING 0x0 ;  /* 0x0000000000007b1d */ /* 0x000fe20000010000 */
[----:B------:R-:W-:-:S02]  /*3c930*/  PRMT R129, R131, 0x5410, R130 ;  /* 0x0000541083817816 */ /* 0x000fc40000000082 */
[----:B------:R-:W-:Y:S02]  /*3c940*/  PRMT R130, R133, 0x5410, R132 ;  /* 0x0000541085827816 */ /* 0x000fe40000000084 */
[----:B------:R-:W-:Y:S02]  /*3c950*/  PRMT R132, R143, 0x5410, R144 ;  /* 0x000054108f847816 */ /* 0x000fe40000000090 */
[----:B------:R-:W-:Y:S01]  /*3c960*/  PRMT R138, R138, 0x5410, R145 ;  /* 0x000054108a8a7816 */ /* 0x000fe20000000091 */
[----:B------:R-:W4:Y:S01]  /*3c970*/  LDL.LU R144, [R1+0x120c] ;  /* 0x00120c0001907983 */ /* 0x000f220000300800 */
[----:B------:R-:W-:-:S03]  /*3c980*/  PRMT R137, R137, 0x5410, R146 ;  /* 0x0000541089897816 */ /* 0x000fc60000000092 */
[----:B------:R-:W4:Y:S04]  /*3c990*/  LDL.LU R20, [R1+0x1028] ;  /* 0x0010280001147983 */ /* 0x000f280000300800 */
[----:B------:R-:W4:Y:S01]  /*3c9a0*/  LDL.LU R145, [R1+0x1210] ;  /* 0x0012100001917983 */ /* 0x000f220000300800 */
[----:B------:R-:W-:-:S03]  /*3c9b0*/  PRMT R124, R175, 0x5410, R168 ;  /* 0x00005410af7c7816 */ /* 0x000fc600000000a8 */
[----:B------:R-:W4:Y:S04]  /*3c9c0*/  LDL.LU R21, [R1+0x1014] ;  /* 0x0010140001157983 */ /* 0x000f280000300800 */
[----:B------:R-:W-:Y:S01]  /*3c9d0*/  STSM.16.M88.4 [R0], R96 ;  /* 0x0000006000007844 */ /* 0x000fe20000000200 */
[----:B------:R-:W-:Y:S01]  /*3c9e0*/  BAR.SYNC.DEFER_BLOCKING 0x0 ;  /* 0x0000000000007b1d */ /* 0x000fe20000010000 */
[----:B------:R-:W-:Y:S02]  /*3c9f0*/  PRMT R133, R141, 0x5410, R142 ;  /* 0x000054108d857816 */ /* 0x000fe4000000008e */
[----:B------:R-:W-:-:S03]  /*3ca00*/  PRMT R125, R159, 0x5410, R167 ;  /* 0x000054109f7d7816 */ /* 0x000fc600000000a7 */
        /* <DEDUP_REMOVED lines=9> */
[----:B------:R-:W4:Y:S04]  /*3caa0*/  LDL.LU R143, [R1+0x11f8] ;  /* 0x0011f800018f7983 */ /* 0x000f280000300800 */
[----:B------:R-:W1:Y:S01]  /*3cab0*/  LDS.128 R96, [R2] ;  /* 0x0000000002607984 */ /* 0x000e620000000c00 */
[----:B------:R-:W-:Y:S01]  /*3cac0*/  BAR.SYNC.DEFER_BLOCKING 0x0 ;  /* 0x0000000000007b1d */ /* 0x000fe20000010000 */
[----:B---3--:R-:W-:-:S05]  /*3cad0*/  PRMT R134, R134, 0x5410, R135 ;  /* 0x0000541086867816 */ /* 0x008fca0000000087 */
[----:B------:R-:W3:Y:S04]  /*3cae0*/  LDL.LU R24, [R1+0x1048] ;  /* 0x0010480001187983 */ /* 0x000ee80000300800 */
[----:B------:R-:W-:Y:S01]  /*3caf0*/  STSM.16.M88.4 [R0], R100 ;  /* 0x0000006400007844 */ /* 0x000fe20000000200 */
[----:B------:R-:W-:Y:S01]  /*3cb00*/  BAR.SYNC.DEFER_BLOCKING 0x0 ;  /* 0x0000000000007b1d */ /* 0x000fe20000010000 */
[----:B------:R-:W-:Y:S02]  /*3cb10*/  PRMT R136, R136, 0x5410, R149 ;  /* 0x0000541088887816 */ /* 0x000fe40000000095 */
[----:B------:R-:W-:-:S03]  /*3cb20*/  PRMT R131, R150, 0x5410, R151 ;  /* 0x0000541096837816 */ /* 0x000fc60000000097 */
[----:B------:R-:W1:Y:S02]  /*3cb30*/  LDS.128 R100, [R2] ;  /* 0x0000000002647984 */ /* 0x000e640000000c00 */
[----:B------:R-:W-:Y:S01]  /*3cb40*/  BAR.SYNC.DEFER_BLOCKING 0x0 ;  /* 0x0000000000007b1d */ /* 0x000fe20000010000 */
[----:B--2---:R-:W-:-:S05]  /*3cb50*/  PRMT R135, R154, 0x5410, R152 ;  /* 0x000054109a877816 */ /* 0x004fca0000000098 */
        /* <DEDUP_REMOVED lines=13> */
[----:B------:R-:W-:Y:S01]  /*3cc30*/  STSM.16.M88.4 [R0], R104 ;  /* 0x0000006800007844 */ /* 0x000fe20000000200 */
[----:B------:R-:W-:Y:S06]  /*3cc40*/  BAR.SYNC.DEFER_BLOCKING 0x0 ;  /* 0x0000000000007b1d */ /* 0x000fec0000010000 */
[----:B------:R-:W1:Y:S02]  /*3cc50*/  LDS.128 R104, [R2] ;  /* 0x0000000002687984 */ /* 0x000e640000000c00 */
        /* <DEDUP_REMOVED lines=13> */
[----:B----4-:R-:W-:-:S02]  /*3cd30*/  PRMT R144, R144, 0x5410, R19 ;  /* 0x0000541090907816 */ /* 0x010fc40000000013 */
[----:B------:R-:W-:Y:S02]  /*3cd40*/  PRMT R145, R145, 0x5410, R20 ;  /* 0x0000541091917816 */ /* 0x000fe40000000014 */
[----:B------:R-:W-:Y:S01]  /*3cd50*/  PRMT R146, R146, 0x5410, R21 ;  /* 0x0000541092927816 */ /* 0x000fe20000000015 */
[----:B------:R-:W4:Y:S01]  /*3cd60*/  LDL.LU R19, [R1+0x108c] ;  /* 0x00108c0001137983 */ /* 0x000f220000300800 */
[----:B------:R-:W-:Y:S02]  /*3cd70*/  PRMT R139, R140, 0x5410, R139 ;  /* 0x000054108c8b7816 */ /* 0x000fe4000000008b */
[----:B------:R-:W-:Y:S01]  /*3cd80*/  PRMT R143, R143, 0x5410, R157 ;  /* 0x000054108f8f7816 */ /* 0x000fe2000000009d */
[----:B------:R-:W4:Y:S04]  /*3cd90*/  LDL.LU R20, [R1+0x123c] ;  /* 0x00123c0001147983 */ /* 0x000f280000300800 */
[----:B------:R-:W-:Y:S01]  /*3cda0*/  STSM.16.M88.4 [R0], R120 ;  /* 0x0000007800007844 */ /* 0x000fe20000000200 */
[----:B------:R-:W-:Y:S01]  /*3cdb0*/  BAR.SYNC.DEFER_BLOCKING 0x0 ;  /* 0x0000000000007b1d */ /* 0x000fe20000010000 */
[----:B------:R-:W-:-:S02]  /*3cdc0*/  PRMT R140, R23, 0x5410, R22 ;  /* 0x00005410178c7816 */ /* 0x000fc40000000016 */
[----:B------:R-:W-:-:S03]  /*3cdd0*/  PRMT R141, R141, 0x5410, R175 ;  /* 0x000054108d8d7816 */ /* 0x000fc600000000af */
[----:B------:R-:W4:Y:S01]  /*3cde0*/  LDL.LU R21, [R1+0x107c] ;  /* 0x00107c0001157983 */ /* 0x000f220000300800 */
[----:B------:R-:W-:-:S03]  /*3cdf0*/  PRMT R142, R142, 0x5410, R159 ;  /* 0x000054108e8e7816 */ /* 0x000fc6000000009f */
        /* <DEDUP_REMOVED lines=10> */
[----:B--2---:R-:W-:Y:S02]  /*3cea0*/  PRMT R153, R153, 0x5410, R25 ;  /* 0x0000541099997816 */ /* 0x004fe40000000019 */
[----:B------:R-:W-:Y:S02]  /*3ceb0*/  PRMT R147, R148, 0x5410, R147 ;  /* 0x0000541094937816 */ /* 0x000fe40000000093 */
[----:B------:R-:W-:Y:S01]  /*3cec0*/  PRMT R154, R154, 0x5410, R26 ;  /* 0x000054109a9a7816 */ /* 0x000fe2000000001a */
[----:B------:R-:W2:Y:S01]  /*3ced0*/  LDL.LU R24, [R1+0x10f8] ;  /* 0x0010f80001187983 */ /* 0x000ea20000300800 */
[----:B------:R-:W-:-:S03]  /*3cee0*/  PRMT R148, R28, 0x5410, R27 ;  /* 0x000054101c947816 */ /* 0x000fc6000000001b */
[----:B------:R-:W2:Y:S04]  /*3cef0*/  LDL.LU R25, [R1+0x1250] ;  /* 0x0012500001197983 */ /* 0x000ea80000300800 */
[----:B------:R-:W3:Y:S01]  /*3cf00*/  LDL.LU R26, [R1+0x10c4] ;  /* 0x0010c400011a7983 */ /* 0x000ee20000300800 */
[----:B------:R-:W-:-:S03]  /*3cf10*/  PRMT R150, R150, 0x5410, R168 ;  /* 0x0000541096967816 */ /* 0x000fc600000000a8 */
[----:B------:R-:W3:Y:S04]  /*3cf20*/  LDL.LU R27, [R1+0x1248] ;  /* 0x00124800011b7983 */ /* 0x000ee80000300800 */
[----:B------:R-:W1:Y:S01]  /*3cf30*/  LDS.128 R124, [R2] ;  /* 0x00000000027c7984 */ /* 0x000e620000000c00 */
[----:B------:R-:W-:Y:S01]  /*3cf40*/  BAR.SYNC.DEFER_BLOCKING 0x0 ;  /* 0x0000000000007b1d */ /* 0x000fe20000010000 */
[----:B------:R-:W-:Y:S02]  /*3cf50*/  PRMT R149, R149, 0x5410, R29 ;  /* 0x0000541095957816 */ /* 0x000fe4000000001d */
[----:B------:R-:W-:-:S03]  /*3cf60*/  PRMT R151, R151, 0x5410, R167 ;  /* 0x0000541097977816 */ /* 0x000fc600000000a7 */
[----:B------:R-:W3:Y:S04]  /*3cf70*/  LDL.LU R28, [R1+0x10a8] ;  /* 0x0010a800011c7983 */ /* 0x000ee80000300800 */
[----:B------:R-:W3:Y:S04]  /*3cf80*/  LDL.LU R168, [R1+0x1244] ;  /* 0x0012440001a87983 */ /* 0x000ee80000300800 */
[----:B------:R-:W3:Y:S04]  /*3cf90*/  LDL.LU R29, [R1+0x10a0] ;  /* 0x0010a000011d7983 */ /* 0x000ee80000300800 */
[----:B------:R-:W3:Y:S04]  /*3cfa0*/  LDL.LU R167, [R1+0x1240] ;  /* 0x0012400001a77983 */ /* 0x000ee80000300800 */
[----:B------:R-:W-:Y:S01]  /*3cfb0*/  STSM.16.M88.4 [R0], R128 ;  /* 0x0000008000007844 */ /* 0x000fe20000000200 */
[----:B------:R-:W-:Y:S06]  /*3cfc0*/  BAR.SYNC.DEFER_BLOCKING 0x0 ;  /* 0x0000000000007b1d */ /* 0x000fec0000010000 */
[----:B------:R-:W3:Y:S04]  /*3cfd0*/  LDL.LU R3, [R1+0x1150] ;  /* 0x0011500001037983 */ /* 0x000ee80000300800 */
[----:B------:R-:W3:Y:S04]  /*3cfe0*/  LDL.LU R6, [R1+0x1258] ;  /* 0x0012580001067983 */ /* 0x000ee80000300800 */
[----:B------:R-:W3:Y:S04]  /*3cff0*/  LDL.LU R7, [R1+0x1148] ;  /* 0x0011480001077983 */ /* 0x000ee80000300800 */
[----:B------:R-:W3:Y:S04]  /*3d000*/  LDL.LU R4, [R1+0x1254] ;  /* 0x0012540001047983 */ /* 0x000ee80000300800 */
[----:B------:R-:W1:Y:S01]  /*3d010*/  LDS.128 R128, [R2] ;  /* 0x0000000002807984 */ /* 0x000e620000000c00 */
[----:B------:R-:W-:Y:S06]  /*3d020*/  BAR.SYNC.DEFER_BLOCKING 0x0 ;  /* 0x0000000000007b1d */ /* 0x000fec0000010000 */
[----:B------:R-:W3:Y:S04]  /*3d030*/  LDL.LU R5, [R1+0x10cc] ;  /* 0x0010cc0001057983 */ /* 0x000ee80000300800 */
        /* <DEDUP_REMOVED lines=13> */
[----:B------:R-:W-:Y:S01]  /*3d110*/  BAR.SYNC.DEFER_BLOCKING 0x0 ;  /* 0x0000000000007b1d */ /* 0x000fe20000010000 */
[----:B----4-:R-:W-:-:S05]  /*3d120*/  PRMT R159, R159, 0x5410, R175 ;  /* 0x000054109f9f7816 */ /* 0x010fca00000000af */
[----:B------:R-:W4:Y:S04]  /*3d130*/  LDL.LU R175, [R1+0x124c] ;  /* 0x00124c0001af7983 */ /* 0x000f280000300800 */
[----:B------:R-:W1:Y:S01]  /*3d140*/  LDS.128 R144, [R2] ;  /* 0x0000000002907984 */ /* 0x000e620000000c00 */
[----:B------:R-:W-:Y:S01]  /*3d150*/  BAR.SYNC.DEFER_BLOCKING 0x0 ;  /* 0x0000000000007b1d */ /* 0x000fe20000010000 */
[----:B------:R-:W-:-:S05]  /*3d160*/  PRMT R155, R156, 0x5410, R155 ;  /* 0x000054109c9b7816 */ /* 0x000fca000000009b */
[----:B------:R-:W-:Y:S02]  /*3d170*/  STSM.16.M88.4 [R0], R148 ;  /* 0x0000009400007844 */ /* 0x000fe40000000200 */
[----:B------:R-:W-:Y:S01]  /*3d180*/  BAR.SYNC.DEFER_BLOCKING 0x0 ;  /* 0x0000000000007b1d */ /* 0x000fe20000010000 */
[----:B------:R-:W-:Y:S02]  /*3d190*/  PRMT R156, R20, 0x5410, R19 ;  /* 0x00005410149c7816 */ /* 0x000fe40000000013 */
[----:B------:R-:W-:-:S03]  /*3d1a0*/  PRMT R157, R157, 0x5410, R21 ;  /* 0x000054109d9d7816 */ /* 0x000fc60000000015 */
[----:B------:R-:W4:Y:S04]  /*3d1b0*/  LDL.LU.64 R18, [R1+0xe60] ;  /* 0x000e600001127983 */ /* 0x000f280000300a00 */
[----:B------:R-:W4:Y:S01]  /*3d1c0*/  LDL.LU.64 R20, [R1+0xe40] ;  /* 0x000e400001147983 */ /* 0x000f220000300a00 */
[----:B------:R-:W-:-:S03]  /*3d1d0*/  PRMT R158, R23, 0x5410, R22 ;  /* 0x00005410179e7816 */ /* 0x000fc60000000016 */
[----:B------:R-:W4:Y:S04]  /*3d1e0*/  LDL.LU.64 R22, [R1+0xe58] ;  /* 0x000e580001167983 */ /* 0x000f280000300a00 */
[----:B------:R-:W1:Y:S01]  /*3d1f0*/  LDS.128 R148, [R2] ;  /* 0x0000000002947984 */ /* 0x000e620000000c00 */
[----:B------:R-:W-:Y:S01]  /*3d200*/  BAR.SYNC.DEFER_BLOCKING 0x0 ;  /* 0x0000000000007b1d */ /* 0x000fe20000010000 */
[----:B------:R-:W-:Y:S02]  /*3d210*/  PRMT R163, R165, 0x5410, R163 ;  /* 0x00005410a5a37816 */ /* 0x000fe400000000a3 */
[----:B--2---:R-:W-:Y:S02]  /*3d220*/  PRMT R165, R25, 0x5410, R24 ;  /* 0x0000541019a57816 */ /* 0x004fe40000000018 */
[----:B---3--:R-:W-:Y:S01]  /*3d230*/  PRMT R166, R27, 0x5410, R26 ;  /* 0x000054101ba67816 */ /* 0x008fe2000000001a */
[----:B------:R-:W2:Y:S04]  /*3d240*/  LDL.LU.64 R24, [R1+0xe38] ;  /* 0x000e380001187983 */ /* 0x000ea80000300a00 */
[----:B------:R-:W3:Y:S01]  /*3d250*/  LDL.LU.64 R26, [R1+0xe50] ;  /* 0x000e5000011a7983 */ /* 0x000ee20000300a00 */
[----:B------:R-:W-:-:S02]  /*3d260*/  PRMT R168, R168, 0x5410, R28 ;  /* 0x00005410a8a87816 */ /* 0x000fc4000000001c */
[----:B------:R-:W-:Y:S02]  /*3d270*/  PRMT R167, R167, 0x5410, R29 ;  /* 0x00005410a7a77816 */ /* 0x000fe4000000001d */
[----:B------:R-:W3:Y:S04]  /*3d280*/  LDL.LU.64 R28, [R1+0xe30] ;  /* 0x000e3000011c7983 */ /* 0x000ee80000300a00 */
        /* <DEDUP_REMOVED lines=14> */
[----:B------:R-:W-:-:S05]  /*3d370*/  PRMT R171, R173, 0x5410, R171 ;  /* 0x00005410adab7816 */ /* 0x000fca00000000ab */
[----:B------:R-:W1:Y:S02]  /*3d380*/  LDS.128 R164, [R2] ;  /* 0x0000000002a47984 */ /* 0x000e640000000c00 */
[----:B------:R-:W-:Y:S06]  /*3d390*/  BAR.SYNC.DEFER_BLOCKING 0x0 ;  /* 0x0000000000007b1d */ /* 0x000fec0000010000 */
[----:B------:R4:W-:Y:S02]  /*3d3a0*/  STSM.16.M88.4 [R0], R168 ;  /* 0x000000a800007844 */ /* 0x0009e40000000200 */
[----:B----4-:R-:W-:-:S02]  /*3d3b0*/  PRMT R168, R175, 0x5410, R5 ;  /* 0x00005410afa87816 */ /* 0x010fc40000000005 */
[----:B------:R-:W-:Y:S01]  /*3d3c0*/  PRMT R171, R174, 0x5410, R172 ;  /* 0x00005410aeab7816 */ /* 0x000fe200000000ac */
[----:B------:R-:W-:Y:S01]  /*3d3d0*/  BAR.SYNC.DEFER_BLOCKING 0x0 ;  /* 0x0000000000007b1d */ /* 0x000fe20000010000 */
[----:B------:R-:W-:Y:S02]  /*3d3e0*/  PRMT R169, R6, 0x5410, R3 ;  /* 0x0000541006a97816 */ /* 0x000fe40000000003 */
[----:B------:R-:W-:-:S03]  /*3d3f0*/  PRMT R170, R4, 0x5410, R7 ;  /* 0x0000541004aa7816 */ /* 0x000fc60000000007 */
[----:B------:R-:W4:Y:S02]  /*3d400*/  LDS.128 R172, [R2] ;  /* 0x0000000002ac7984 */ /* 0x000f240000000c00 */
[----:B------:R-:W-:Y:S01]  /*3d410*/  BAR.SYNC.DEFER_BLOCKING 0x0 ;  /* 0x0000000000007b1d */ /* 0x000fe20000010000 */
[----:B0-----:R-:W-:-:S05]  /*3d420*/  PRMT R252, R48, 0x7770, RZ ;  /* 0x0000777030fc7816 */ /* 0x001fca00000000ff */
[----:B------:R0:W-:Y:S02]  /*3d430*/  STSM.16.M88.4 [R0], R168 ;  /* 0x000000a800007844 */ /* 0x0001e40000000200 */
[----:B------:R-:W-:Y:S01]  /*3d440*/  BAR.SYNC.DEFER_BLOCKING 0x0 ;  /* 0x0000000000007b1d */ /* 0x000fe20000010000 */
[----:B0-----:R-:W-:-:S05]  /*3d450*/  PRMT R0, R48, 0x7771, RZ ;  /* 0x0000777130007816 */ /* 0x001fca00000000ff */
[----:B------:R-:W-:Y:S04]  /*3d460*/  @P3 STG.E.U8 desc[UR6][R18.64], R252 ;  /* 0x000000fc12003986 */ /* 0x000fe8000c101106 */
[----:B------:R0:W-:Y:S02]  /*3d470*/  @P6 STG.E.U8 desc[UR6][R20.64], R0 ;  /* 0x0000000014006986 */ /* 0x0001e4000c101106 */
[C---:B0-----:R-:W-:Y:S02]  /*3d480*/  PRMT R0, R48.reuse, 0x7772, RZ ;  /* 0x0000777230007816 */ /* 0x041fe400000000ff */
[----:B------:R-:W-:-:S03]  /*3d490*/  PRMT R48, R48, 0x7773, RZ ;  /* 0x0000777330307816 */ /* 0x000fc600000000ff */
[----:B------:R0:W-:Y:S04]  /*3d4a0*/  @P2 STG.E.U8 desc[UR6][R22.64], R0 ;  /* 0x0000000016002986 */ /* 0x0001e8000c101106 */
[----:B--2---:R-:W-:Y:S01]  /*3d4b0*/  @P1 STG.E.U8 desc[UR6][R24.64], R48 ;  /* 0x0000003018001986 */ /* 0x004fe2000c101106 */
[----:B0-----:R-:W-:-:S05]  /*3d4c0*/  PRMT R0, R49, 0x7770, RZ ;  /* 0x0000777031007816 */ /* 0x001fca00000000ff */
[----:B---3--:R0:W-:Y:S02]  /*3d4d0*/  @P0 STG.E.U8 desc[UR6][R26.64], R0 ;  /* 0x000000001a000986 */ /* 0x0081e4000c101106 */
[----:B0-----:R-:W-:-:S05]  /*3d4e0*/  PRMT R0, R49, 0x7771, RZ ;  /* 0x0000777131007816 */ /* 0x001fca00000000ff */
[----:B------:R0:W-:Y:S04]  /*3d4f0*/  @P5 STG.E.U8 desc[UR6][R28.64], R0 ;  /* 0x000000001c005986 */ /* 0x0001e8000c101106 */
[----:B0-----:R-:W2:Y:S04]  /*3d500*/  LDL.LU.64 R28, [R1+0xe28] ;  /* 0x000e2800011c7983 */ /* 0x001ea80000300a00 */
[----:B------:R-:W3:Y:S04]  /*3d510*/  LDL.LU.64 R26, [R1+0xe20] ;  /* 0x000e2000011a7983 */ /* 0x000ee80000300a00 */
[----:B------:R-:W4:Y:S04]  /*3d520*/  LDL.LU.64 R6, [R1+0xe18] ;  /* 0x000e180001067983 */ /* 0x000f280000300a00 */
[----:B------:R-:W4:Y:S04]  /*3d530*/  LDL.LU.64 R4, [R1+0xe10] ;  /* 0x000e100001047983 */ /* 0x000f280000300a00 */
[----:B------:R-:W4:Y:S04]  /*3d540*/  LDL.LU.64 R18, [R1+0xe08] ;  /* 0x000e080001127983 */ /* 0x000f280000300a00 */
[----:B------:R-:W4:Y:S04]  /*3d550*/  LDL.LU.64 R20, [R1+0xe00] ;  /* 0x000e000001147983 */ /* 0x000f280000300a00 */
[----:B------:R-:W4:Y:S01]  /*3d560*/  LDL.LU.64 R22, [R1+0xdf8] ;  /* 0x000df80001167983 */ /* 0x000f220000300a00 */
[----:B------:R-:W-:-:S13]  /*3d570*/  LOP3.LUT P4, RZ, R15, 0x10000000, RZ, 0xc0, !PT ;  /* 0x100000000fff7812 */ /* 0x000fda000788c0ff */
[----:B------:R-:W-:Y:S02]  /*3d580*/  @P4 LOP3.LUT R190, R190, 0x80, RZ, 0xfc, !PT ;  /* 0x00000080bebe4812 */ /* 0x000fe400078efcff */
[----:B------:R-:W-:Y:S02]  /*3d590*/  LOP3.LUT P4, RZ, R15, 0x40000000, RZ, 0xc0, !PT ;  /* 0x400000000fff7812 */ /* 0x000fe4000788c0ff */
[----:B------:R-:W-:-:S11]  /*3d5a0*/  LOP3.LUT R190, R190, 0xfffffeff, RZ, 0xc0, !PT ;  /* 0xfffffeffbebe7812 */ /* 0x000fd600078ec0ff */
[----:B------:R-:W-:Y:S02]  /*3d5b0*/  @P4 LOP3.LUT R190, R190, 0x100, RZ, 0xfc, !PT ;  /* 0x00000100bebe4812 */ /* 0x000fe400078efcff */
[----:B------:R-:W-:Y:S02]  /*3d5c0*/  LOP3.LUT P4, RZ, R15, 0x80000000, RZ, 0xc0, !PT ;  /* 0x800000000fff7812 */ /* 0x000fe4000788c0ff */
[----:B------:R-:W-:Y:S02]  /*3d5d0*/  LOP3.LUT R190, R190, 0xfffffdff, RZ, 0xc0, !PT ;  /* 0xfffffdffbebe7812 */ /* 0x000fe400078ec0ff */
[----:B------:R-:W-:-:S09]  /*3d5e0*/  LOP3.LUT P2, RZ, R14, 0x100000, RZ, 0xc0, !PT ;  /* 0x001000000eff7812 */ /* 0x000fd2000784c0ff */
[----:B------:R-:W-:Y:S02]  /*3d5f0*/  @P4 LOP3.LUT R190, R190, 0x200, RZ, 0xfc, !PT ;  /* 0x00000200bebe4812 */ /* 0x000fe400078efcff */
[----:B------:R-:W-:Y:S02]  /*3d600*/  LOP3.LUT P4, RZ, R14, 0x2, RZ, 0xc0, !PT ;  /* 0x000000020eff7812 */ /* 0x000fe4000788c0ff */
[----:B------:R-:W-:Y:S02]  /*3d610*/  LOP3.LUT R190, R190, 0xfffffbff, RZ, 0xc0, !PT ;  /* 0xfffffbffbebe7812 */ /* 0x000fe400078ec0ff */
[----:B------:R-:W-:Y:S02]  /*3d620*/  PRMT R0, R49, 0x7772, RZ ;  /* 0x0000777231007816 */ /* 0x000fe400000000ff */
[----:B------:R-:W-:-:S07]  /*3d630*/  LOP3.LUT P1, RZ, R14, 0x20000, RZ, 0xc0, !PT ;  /* 0x000200000eff7812 */ /* 0x000fce000782c0ff */
[----:B------:R-:W-:Y:S02]  /*3d640*/  @P4 LOP3.LUT R190, R190, 0x400, RZ, 0xfc, !PT ;  /* 0x00000400bebe4812 */ /* 0x000fe400078efcff */
[----:B------:R-:W-:Y:S02]  /*3d650*/  LOP3.LUT P4, RZ, R14, 0x10, RZ, 0xc0, !PT ;  /* 0x000000100eff7812 */ /* 0x000fe4000788c0ff */
[----:B------:R-:W-:Y:S02]  /*3d660*/  LOP3.LUT R190, R190, 0xfffff7ff, RZ, 0xc0, !PT ;  /* 0xfffff7ffbebe7812 */ /* 0x000fe400078ec0ff */
[----:B------:R-:W-:-:S09]  /*3d670*/  PRMT R49, R49, 0x7773, RZ ;  /* 0x0000777331317816 */ /* 0x000fd200000000ff */
        /* <DEDUP_REMOVED lines=8> */
[C---:B------:R-:W-:Y:S02]  /*3d700*/  LOP3.LUT P4, RZ, R14.reuse, 0x200, RZ, 0xc0, !PT ;  /* 0x000002000eff7812 */ /* 0x040fe4000788c0ff */
[----:B------:R-:W-:Y:S02]  /*3d710*/  LOP3.LUT P5, RZ, R14, 0x4000, RZ, 0xc0, !PT ;  /* 0x000040000eff7812 */ /* 0x000fe400078ac0ff */
[----:B------:R-:W-:-:S09]  /*3d720*/  LOP3.LUT R190, R190, 0xffffbfff, RZ, 0xc0, !PT ;  /* 0xffffbfffbebe7812 */ /* 0x000fd200078ec0ff */
[----:B------:R-:W-:Y:S02]  /*3d730*/  @P4 LOP3.LUT R190, R190, 0x4000, RZ, 0xfc, !PT ;  /* 0x00004000bebe4812 */ /* 0x000fe400078efcff */
[----:B------:R-:W-:Y:S01]  /*3d740*/  LOP3.LUT P4, RZ, R14, 0x1000, RZ, 0xc0, !PT ;  /* 0x000010000eff7812 */ /* 0x000fe2000788c0ff */
[----:B--2---:R0:W-:Y:S04]  /*3d750*/  @P2 STG.E.U8 desc[UR6][R28.64], R0 ;  /* 0x000000001c002986 */ /* 0x0041e8000c101106 */
[----:B0-----:R-:W2:Y:S04]  /*3d760*/  LDL.LU.64 R28, [R1+0xdf0] ;  /* 0x000df000011c7983 */ /* 0x001ea80000300a00 */
[----:B---3--:R0:W-:Y:S04]  /*3d770*/  @P1 STG.E.U8 desc[UR6][R26.64], R49 ;  /* 0x000000311a001986 */ /* 0x0081e8000c101106 */
[----:B0-----:R-:W3:Y:S04]  /*3d780*/  LDL.LU.64 R26, [R1+0xde8] ;  /* 0x000de800011a7983 */ /* 0x001ee80000300a00 */
[----:B------:R-:W3:Y:S04]  /*3d790*/  LDL.LU.64 R24, [R1+0xde0] ;  /* 0x000de00001187983 */ /* 0x000ee80000300a00 */
[----:B------:R-:W3:Y:S01]  /*3d7a0*/  LDL.LU.64 R48, [R1+0xdd8] ;  /* 0x000dd80001307983 */ /* 0x000ee20000300a00 */
[----:B------:R-:W-:-:S03]  /*3d7b0*/  PRMT R0, R50, 0x7770, RZ ;  /* 0x0000777032007816 */ /* 0x000fc600000000ff */
[----:B------:R-:W3:Y:S04]  /*3d7c0*/  LDL.LU.64 R168, [R1+0xdd0] ;  /* 0x000dd00001a87983 */ /* 0x000ee80000300a00 */
[----:B----4-:R0:W-:Y:S04]  /*3d7d0*/  @P0 STG.E.U8 desc[UR6][R6.64], R0 ;  /* 0x0000000006000986 */ /* 0x0101e8000c101106 */
[----:B------:R-:W4:Y:S04]  /*3d7e0*/  LDL.LU.64 R170, [R1+0xdc8] ;  /* 0x000dc80001aa7983 */ /* 0x000f280000300a00 */
[----:B------:R-:W4:Y:S01]  /*3d7f0*/  LDL.LU.64 R2, [R1+0xdc0] ;  /* 0x000dc00001027983 */ /* 0x000f220000300a00 */
[----:B0-----:R-:W-:-:S03]  /*3d800*/  PRMT R0, R50, 0x7771, RZ ;  /* 0x0000777132007816 */ /* 0x001fc600000000ff */
[----:B------:R-:W4:Y:S04]  /*3d810*/  LDL.LU.64 R6, [R1+0xdb8] ;  /* 0x000db80001067983 */ /* 0x000f280000300a00 */
[----:B------:R0:W-:Y:S02]  /*3d820*/  @P5 STG.E.U8 desc[UR6][R4.64], R0 ;  /* 0x0000000004005986 */ /* 0x0001e4000c101106 */
[----:B0-----:R-:W-:Y:S02]  /*3d830*/  PRMT R0, R50, 0x7772, RZ ;  /* 0x0000777232007816 */ /* 0x001fe400000000ff */
[----:B------:R-:W4:Y:S04]  /*3d840*/  LDL.LU.64 R4, [R1+0xdb0] ;  /* 0x000db00001047983 */ /* 0x000f280000300a00 */
[----:B------:R0:W-:Y:S01]  /*3d850*/  @P4 STG.E.U8 desc[UR6][R18.64], R0 ;  /* 0x0000000012004986 */ /* 0x0001e2000c101106 */
[----:B------:R-:W-:-:S02]  /*3d860*/  LOP3.LUT P4, RZ, R190, 0x4000, RZ, 0xc0, !PT ;  /* 0x00004000beff7812 */ /* 0x000fc4000788c0ff */
[----:B------:R-:W-:Y:S01]  /*3d870*/  PRMT R50, R50, 0x7773, RZ ;  /* 0x0000777332327816 */ /* 0x000fe200000000ff */
[----:B0-----:R-:W4:Y:S10]  /*3d880*/  LDL.LU.64 R18, [R1+0xda8] ;  /* 0x000da80001127983 */ /* 0x001f340000300a00 */
[----:B------:R0:W-:Y:S01]  /*3d890*/  @P4 STG.E.U8 desc[UR6][R20.64], R50 ;  /* 0x0000003214004986 */ /* 0x0001e2000c101106 */
[----:B------:R-:W-:-:S02]  /*3d8a0*/  LOP3.LUT P4, RZ, R190, 0x2000, RZ, 0xc0, !PT ;  /* 0x00002000beff7812 */ /* 0x000fc4000788c0ff */
[----:B------:R-:W-:Y:S01]  /*3d8b0*/  PRMT R0, R51, 0x7770, RZ ;  /* 0x0000777033007816 */ /* 0x000fe200000000ff */
[----:B0-----:R-:W4:Y:S10]  /*3d8c0*/  LDL.LU.64 R20, [R1+0xda0] ;  /* 0x000da00001147983 */ /* 0x001f340000300a00 */
[----:B------:R0:W-:Y:S04]  /*3d8d0*/  @P4 STG.E.U8 desc[UR6][R22.64], R0 ;  /* 0x0000000016004986 */ /* 0x0001e8000c101106 */
[----:B0-----:R-:W4:Y:S01]  /*3d8e0*/  LDL.LU.64 R22, [R1+0xd98] ;  /* 0x000d980001167983 */ /* 0x001f220000300a00 */
[----:B------:R-:W-:-:S02]  /*3d8f0*/  LOP3.LUT P4, RZ, R190, 0x1000, RZ, 0xc0, !PT ;  /* 0x00001000beff7812 */ /* 0x000fc4000788c0ff */
[----:B------:R-:W-:Y:S02]  /*3d900*/  PRMT R0, R51, 0x7771, RZ ;  /* 0x0000777133007816 */ /* 0x000fe400000000ff */
[C---:B------:R-:W-:Y:S02]  /*3d910*/  LOP3.LUT P3, RZ, R15.reuse, 0x2000000, RZ, 0xc0, !PT ;  /* 0x020000000fff7812 */ /* 0x040fe4000786c0ff */
[C---:B------:R-:W-:Y:S02]  /*3d920*/  LOP3.LUT P6, RZ, R15.reuse, 0x800000, RZ, 0xc0, !PT ;  /* 0x008000000fff7812 */ /* 0x040fe400078cc0ff */
[C---:B------:R-:W-:Y:S02]  /*3d930*/  LOP3.LUT P2, RZ, R15.reuse, 0x400000, RZ, 0xc0, !PT ;  /* 0x004000000fff7812 */ /* 0x040fe4000784c0ff */
[C---:B------:R-:W-:Y:S02]  /*3d940*/  LOP3.LUT P1, RZ, R15.reuse, 0x100000, RZ, 0xc0, !PT ;  /* 0x001000000fff7812 */ /* 0x040fe4000782c0ff */
[----:B------:R-:W-:-:S02]  /*3d950*/  LOP3.LUT P0, RZ, R15, 0x20000, RZ, 0xc0, !PT ;  /* 0x000200000fff7812 */ /* 0x000fc4000780c0ff */
[----:B------:R-:W-:Y:S01]  /*3d960*/  LOP3.LUT P5, RZ, R15, 0x8000, RZ, 0xc0, !PT ;  /* 0x000080000fff7812 */ /* 0x000fe200078ac0ff */
[----:B--2---:R0:W-:Y:S01]  /*3d970*/  @P4 STG.E.U8 desc[UR6][R28.64], R0 ;  /* 0x000000001c004986 */ /* 0x0041e2000c101106 */
[C---:B------:R-:W-:Y:S02]  /*3d980*/  LOP3.LUT P4, RZ, R190.reuse, 0x800, RZ, 0xc0, !PT ;  /* 0x00000800beff7812 */ /* 0x040fe4000788c0ff */
[----:B0-----:R-:W-:Y:S01]  /*3d990*/  PRMT R0, R51, 0x7772, RZ ;  /* 0x0000777233007816 */ /* 0x001fe200000000ff */
[----:B------:R-:W2:Y:S10]  /*3d9a0*/  LDL.LU.64 R28, [R1+0x12a0] ;  /* 0x0012a000011c7983 */ /* 0x000eb40000300a00 */
[----:B---3--:R1:W-:Y:S01]  /*3d9b0*/  @P4 STG.E.U8 desc[UR6][R26.64], R0 ;  /* 0x000000001a004986 */ /* 0x0083e2000c101106 */
[----:B------:R-:W-:-:S02]  /*3d9c0*/  LOP3.LUT P4, RZ, R190, 0x400, RZ, 0xc0, !PT ;  /* 0x00000400beff7812 */ /* 0x000fc4000788c0ff */
[----:B------:R-:W-:Y:S02]  /*3d9d0*/  PRMT R51, R51, 0x7773, RZ ;  /* 0x0000777333337816 */ /* 0x000fe400000000ff */
[----:B-1----:R-:W-:Y:S01]  /*3d9e0*/  PRMT R0, R52, 0x7770, RZ ;  /* 0x0000777034007816 */ /* 0x002fe200000000ff */
[----:B------:R-:W3:Y:S08]  /*3d9f0*/  LDL.LU.64 R26, [R1+0x1298] ;  /* 0x00129800011a7983 */ /* 0x000ef00000300a00 */
[----:B------:R0:W-:Y:S01]  /*3da00*/  @P4 STG.E.U8 desc[UR6][R24.64], R51 ;  /* 0x0000003318004986 */ /* 0x0001e2000c101106 */
[----:B------:R-:W-:-:S03]  /*3da10*/  LOP3.LUT P4, RZ, R190, 0x200, RZ, 0xc0, !PT ;  /* 0x00000200beff7812 */ /* 0x000fc6000788c0ff */
[----:B0-----:R-:W3:Y:S10]  /*3da20*/  LDL.LU.64 R24, [R1+0x1290] ;  /* 0x0012900001187983 */ /* 0x001ef40000300a00 */
[----:B------:R0:W-:Y:S01]  /*3da30*/  @P4 STG.E.U8 desc[UR6][R48.64], R0 ;  /* 0x0000000030004986 */ /* 0x0001e2000c101106 */
[----:B------:R-:W-:-:S02]  /*3da40*/  LOP3.LUT P4, RZ, R190, 0x100, RZ, 0xc0, !PT ;  /* 0x00000100beff7812 */ /* 0x000fc4000788c0ff */
[----:B0-----:R-:W-:-:S11]  /*3da50*/  PRMT R0, R52, 0x7771, RZ ;  /* 0x0000777134007816 */ /* 0x001fd600000000ff */
[----:B------:R0:W-:Y:S01]  /*3da60*/  @P4 STG.E.U8 desc[UR6][R168.64], R0 ;  /* 0x00000000a8004986 */ /* 0x0001e2000c101106 */
[----:B------:R-:W-:Y:S02]  /*3da70*/  LOP3.LUT P4, RZ, R190, 0x80, RZ, 0xc0, !PT ;  /* 0x00000080beff7812 */ /* 0x000fe4000788c0ff */
[C---:B0-----:R-:W-:Y:S02]  /*3da80*/  PRMT R0, R52.reuse, 0x7772, RZ ;  /* 0x0000777234007816 */ /* 0x041fe400000000ff */
[----:B------:R-:W-:-:S09]  /*3da90*/  PRMT R52, R52, 0x7773, RZ ;  /* 0x0000777334347816 */ /* 0x000fd200000000ff */
[----:B----4-:R0:W-:Y:S04]  /*3daa0*/  @P4 STG.E.U8 desc[UR6][R170.64], R0 ;  /* 0x00000000aa004986 */ /* 0x0101e8000c101106 */
[----:B------:R-:W-:Y:S01]  /*3dab0*/  @P3 STG.E.U8 desc[UR6][R2.64], R52 ;  /* 0x0000003402003986 */ /* 0x000fe2000c101106 */
[----:B0-----:R-:W-:-:S05]  /*3dac0*/  PRMT R0, R53, 0x7770, RZ ;  /* 0x0000777035007816 */ /* 0x001fca00000000ff */
[----:B------:R0:W-:Y:S02]  /*3dad0*/  @P6 STG.E.U8 desc[UR6][R6.64], R0 ;  /* 0x0000000006006986 */ /* 0x0001e4000c101106 */
[----:B0-----:R-:W-:-:S05]  /*3dae0*/  PRMT R0, R53, 0x7771, RZ ;  /* 0x0000777135007816 */ /* 0x001fca00000000ff */
[----:B------:R0:W-:Y:S02]  /*3daf0*/  @P2 STG.E.U8 desc[UR6][R4.64], R0 ;  /* 0x0000000004002986 */ /* 0x0001e4000c101106 */
[C---:B0-----:R-:W-:Y:S02]  /*3db00*/  PRMT R0, R53.reuse, 0x7772, RZ ;  /* 0x0000777235007816 */ /* 0x041fe400000000ff */
[----:B------:R-:W-:-:S03]  /*3db10*/  PRMT R53, R53, 0x7773, RZ ;  /* 0x0000777335357816 */ /* 0x000fc600000000ff */
[----:B------:R0:W-:Y:S04]  /*3db20*/  @P1 STG.E.U8 desc[UR6][R18.64], R0 ;  /* 0x0000000012001986 */ /* 0x0001e8000c101106 */
[----:B------:R-:W-:Y:S01]  /*3db30*/  @P0 STG.E.U8 desc[UR6][R20.64], R53 ;  /* 0x0000003514000986 */ /* 0x000fe2000c101106 */
[----:B0-----:R-:W-:-:S05]  /*3db40*/  PRMT R0, R54, 0x7770, RZ ;  /* 0x0000777036007816 */ /* 0x001fca00000000ff */
[----:B------:R0:W-:Y:S04]  /*3db50*/  @P5 STG.E.U8 desc[UR6][R22.64], R0 ;  /* 0x0000000016005986 */ /* 0x0001e8000c101106 */
[----:B0-----:R-:W4:Y:S04]  /*3db60*/  LDL.LU.64 R22, [R1+0xd90] ;  /* 0x000d900001167983 */ /* 0x001f280000300a00 */
[----:B------:R-:W2:Y:S04]  /*3db70*/  LDL.LU.64 R20, [R1+0xd88] ;  /* 0x000d880001147983 */ /* 0x000ea80000300a00 */
[----:B------:R-:W3:Y:S04]  /*3db80*/  LDL.LU.64 R170, [R1+0xd80] ;  /* 0x000d800001aa7983 */ /* 0x000ee80000300a00 */
[----:B------:R-:W3:Y:S04]  /*3db90*/  LDL.LU.64 R2, [R1+0xd78] ;  /* 0x000d780001027983 */ /* 0x000ee80000300a00 */
[----:B------:R-:W3:Y:S04]  /*3dba0*/  LDL.LU.64 R6, [R1+0xd70] ;  /* 0x000d700001067983 */ /* 0x000ee80000300a00 */
[----:B------:R-:W3:Y:S04]  /*3dbb0*/  LDL.LU.64 R4, [R1+0xd68] ;  /* 0x000d680001047983 */ /* 0x000ee80000300a00 */
[----:B------:R-:W3:Y:S01]  /*3dbc0*/  LDL.LU.64 R18, [R1+0xd60] ;  /* 0x000d600001127983 */ /* 0x000ee20000300a00 */
[----:B------:R-:W-:-:S02]  /*3dbd0*/  LOP3.LUT P4, RZ, R16, 0x400000, RZ, 0xc0, !PT ;  /* 0x0040000010ff7812 */ /* 0x000fc4000788c0ff */
[----:B------:R-:W-:-:S11]  /*3dbe0*/  LOP3.LUT R190, R190, 0xfffffffe, RZ, 0xc0, !PT ;  /* 0xfffffffebebe7812 */ /* 0x000fd600078ec0ff */
[----:B------:R-:W-:Y:S02]  /*3dbf0*/  @P4 LOP3.LUT R191, R191, 0x80000000, RZ, 0xfc, !PT ;  /* 0x80000000bfbf4812 */ /* 0x000fe400078efcff */
[----:B------:R-:W-:-:S13]  /*3dc00*/  LOP3.LUT P4, RZ, R16, 0x800000, RZ, 0xc0, !PT ;  /* 0x0080000010ff7812 */ /* 0x000fda000788c0ff */
[----:B------:R-:W-:Y:S02]  /*3dc10*/  @P4 LOP3.LUT R190, R190, 0x1, RZ, 0xfc, !PT ;  /* 0x00000001bebe4812 */ /* 0x000fe400078efcff */
[----:B------:R-:W-:Y:S02]  /*3dc20*/  LOP3.LUT P4, RZ, R16, 0x2000000, RZ, 0xc0, !PT ;  /* 0x0200000010ff7812 */ /* 0x000fe4000788c0ff */
[----:B------:R-:W-:-:S11]  /*3dc30*/  LOP3.LUT R190, R190, 0xfffffffd, RZ, 0xc0, !PT ;  /* 0xfffffffdbebe7812 */ /* 0x000fd600078ec0ff */
        /* <DEDUP_REMOVED lines=10> */
[C---:B------:R-:W-:Y:S02]  /*3dce0*/  LOP3.LUT P4, RZ, R15.reuse, 0x2, RZ, 0xc0, !PT ;  /* 0x000000020fff7812 */ /* 0x040fe4000788c0ff */
[----:B------:R-:W-:Y:S02]  /*3dcf0*/  LOP3.LUT R190, R190, 0xffffffdf, RZ, 0xc0, !PT ;  /* 0xffffffdfbebe7812 */ /* 0x000fe400078ec0ff */
[C---:B------:R-:W-:Y:S02]  /*3dd00*/  LOP3.LUT P2, RZ, R15.reuse, 0x4000, RZ, 0xc0, !PT ;  /* 0x000040000fff7812 */ /* 0x040fe4000784c0ff */
[----:B------:R-:W-:Y:S02]  /*3dd10*/  LOP3.LUT P1, RZ, R15, 0x1000, RZ, 0xc0, !PT ;  /* 0x000010000fff7812 */ /* 0x000fe4000782c0ff */
[----:B------:R-:W-:-:S05]  /*3dd20*/  PRMT R0, R54, 0x7771, RZ ;  /* 0x0000777136007816 */ /* 0x000fca00000000ff */
[----:B------:R-:W-:Y:S02]  /*3dd30*/  @P4 LOP3.LUT R190, R190, 0x20, RZ, 0xfc, !PT ;  /* 0x00000020bebe4812 */ /* 0x000fe400078efcff */
[C---:B------:R-:W-:Y:S02]  /*3dd40*/  LOP3.LUT P4, RZ, R15.reuse, 0x10, RZ, 0xc0, !PT ;  /* 0x000000100fff7812 */ /* 0x040fe4000788c0ff */
[C---:B------:R-:W-:Y:S02]  /*3dd50*/  LOP3.LUT P0, RZ, R15.reuse, 0x200, RZ, 0xc0, !PT ;  /* 0x000002000fff7812 */ /* 0x040fe4000780c0ff */
[----:B------:R-:W-:Y:S02]  /*3dd60*/  LOP3.LUT P5, RZ, R15, 0x80, RZ, 0xc0, !PT ;  /* 0x000000800fff7812 */ /* 0x000fe400078ac0ff */
[----:B------:R-:W-:-:S07]  /*3dd70*/  LOP3.LUT R190, R190, 0xffffffbf, RZ, 0xc0, !PT ;  /* 0xffffffbfbebe7812 */ /* 0x000fce00078ec0ff */
[----:B------:R-:W-:Y:S02]  /*3dd80*/  @P4 LOP3.LUT R190, R190, 0x40, RZ, 0xfc, !PT ;  /* 0x00000040bebe4812 */ /* 0x000fe400078efcff */
[----:B------:R-:W-:Y:S01]  /*3dd90*/  LOP3.LUT P4, RZ, R15, 0x40, RZ, 0xc0, !PT ;  /* 0x000000400fff7812 */ /* 0x000fe2000788c0ff */
[----:B----4-:R0:W-:Y:S02]  /*3dda0*/  @P2 STG.E.U8 desc[UR6][R22.64], R0 ;  /* 0x0000000016002986 */ /* 0x0101e4000c101106 */
[C---:B0-----:R-:W-:Y:S02]  /*3ddb0*/  PRMT R0, R54.reuse, 0x7772, RZ ;  /* 0x0000777236007816 */ /* 0x041fe400000000ff */
[----:B------:R-:W4:Y:S01]  /*3ddc0*/  LDL.LU.64 R22, [R1+0xd58] ;  /* 0x000d580001167983 */ /* 0x000f220000300a00 */
[----:B------:R-:W-:-:S03]  /*3ddd0*/  PRMT R54, R54, 0x7773, RZ ;  /* 0x0000777336367816 */ /* 0x000fc600000000ff */
[----:B--2---:R0:W-:Y:S04]  /*3dde0*/  @P1 STG.E.U8 desc[UR6][R20.64], R0 ;  /* 0x0000000014001986 */ /* 0x0041e8000c101106 */
[----:B---3--:R-:W-:Y:S01]  /*3ddf0*/  @P0 STG.E.U8 desc[UR6][R170.64], R54 ;  /* 0x00000036aa000986 */ /* 0x008fe2000c101106 */
[----:B0-----:R-:W-:-:S03]  /*3de00*/  PRMT R0, R55, 0x7770, RZ ;  /* 0x0000777037007816 */ /* 0x001fc600000000ff */
[----:B------:R-:W2:Y:S04]  /*3de10*/  LDL.LU.64 R20, [R1+0xd50] ;  /* 0x000d500001147983 */ /* 0x000ea80000300a00 */
[----:B------:R0:W-:Y:S04]  /*3de20*/  @P5 STG.E.U8 desc[UR6][R2.64], R0 ;  /* 0x0000000002005986 */ /* 0x0001e8000c101106 */
[----:B------:R-:W3:Y:S04]  /*3de30*/  LDL.LU.64 R52, [R1+0xd40] ;  /* 0x000d400001347983 */ /* 0x000ee80000300a00 */
[----:B------:R-:W3:Y:S01]  /*3de40*/  LDL.LU.64 R50, [R1+0xd38] ;  /* 0x000d380001327983 */ /* 0x000ee20000300a00 */
[----:B0-----:R-:W-:-:S03]  /*3de50*/  PRMT R0, R55, 0x7771, RZ ;  /* 0x0000777137007816 */ /* 0x001fc600000000ff */
[----:B------:R-:W3:Y:S04]  /*3de60*/  LDL.LU.64 R48, [R1+0xd30] ;  /* 0x000d300001307983 */ /* 0x000ee80000300a00 */
[----:B------:R0:W-:Y:S01]  /*3de70*/  @P4 STG.E.U8 desc[UR6][R6.64], R0 ;  /* 0x0000000006004986 */ /* 0x0001e2000c101106 */
[----:B------:R-:W-:-:S03]  /*3de80*/  LOP3.LUT P4, RZ, R190, 0x40, RZ, 0xc0, !PT ;  /* 0x00000040beff7812 */ /* 0x000fc6000788c0ff */
[----:B------:R-:W3:Y:S04]  /*3de90*/  LDL.LU.64 R168, [R1+0xd28] ;  /* 0x000d280001a87983 */ /* 0x000ee80000300a00 */
[----:B------:R-:W3:Y:S01]  /*3dea0*/  LDL.LU.64 R170, [R1+0xd20] ;  /* 0x000d200001aa7983 */ /* 0x000ee20000300a00 */
[----:B0-----:R-:W-:-:S03]  /*3deb0*/  PRMT R0, R55, 0x7772, RZ ;  /* 0x0000777237007816 */ /* 0x001fc600000000ff */
[----:B------:R-:W3:Y:S04]  /*3dec0*/  LDL.LU.64 R2, [R1+0xd18] ;  /* 0x000d180001027983 */ /* 0x000ee80000300a00 */
[----:B------:R0:W-:Y:S01]  /*3ded0*/  @P4 STG.E.U8 desc[UR6][R4.64], R0 ;  /* 0x0000000004004986 */ /* 0x0001e2000c101106 */
[C---:B------:R-:W-:Y:S02]  /*3dee0*/  LOP3.LUT P4, RZ, R190.reuse, 0x20, RZ, 0xc0, !PT ;  /* 0x00000020beff7812 */ /* 0x040fe4000788c0ff */
[----:B------:R-:W-:Y:S01]  /*3def0*/  PRMT R55, R55, 0x7773, RZ ;  /* 0x0000777337377816 */ /* 0x000fe200000000ff */
[----:B------:R-:W3:Y:S04]  /*3df00*/  LDL.LU.64 R6, [R1+0xd10] ;  /* 0x000d100001067983 */ /* 0x000ee80000300a00 */
[----:B0-----:R-:W3:Y:S06]  /*3df10*/  LDL.LU.64 R4, [R1+0xd08] ;  /* 0x000d080001047983 */ /* 0x001eec0000300a00 */
[----:B------:R0:W-:Y:S04]  /*3df20*/  @P4 STG.E.U8 desc[UR6][R18.64], R55 ;  /* 0x0000003712004986 */ /* 0x0001e8000c101106 */
[----:B0-----:R-:W3:Y:S04]  /*3df30*/  LDL.LU.64 R54, [R1+0xd48] ;  /* 0x000d480001367983 */ /* 0x001ee80000300a00 */
[----:B------:R-:W3:Y:S01]  /*3df40*/  LDL.LU.64 R18, [R1+0xd00] ;  /* 0x000d000001127983 */ /* 0x000ee20000300a00 */
        /* <DEDUP_REMOVED lines=8> */
[----:B----4-:R0:W-:Y:S01]  /*3dfd0*/  @P4 STG.E.U8 desc[UR6][R22.64], R0 ;  /* 0x0000000016004986 */ /* 0x0101e2000c101106 */
[----:B------:R-:W-:Y:S02]  /*3dfe0*/  LOP3.LUT P4, RZ, R190, 0x8, RZ, 0xc0, !PT ;  /* 0x00000008beff7812 */ /* 0x000fe4000788c0ff */
[----:B0-----:R-:W-:Y:S01]  /*3dff0*/  PRMT R0, R56, 0x7771, RZ ;  /* 0x0000777138007816 */ /* 0x001fe200000000ff */
[----:B------:R-:W4:Y:S10]  /*3e000*/  LDL.LU.64 R22, [R1+0x1288] ;  /* 0x0012880001167983 */ /* 0x000f340000300a00 */
[----:B--2---:R0:W-:Y:S01]  /*3e010*/  @P4 STG.E.U8 desc[UR6][R20.64], R0 ;  /* 0x0000000014004986 */ /* 0x0041e2000c101106 */
[----:B------:R-:W-:-:S02]  /*3e020*/  LOP3.LUT P4, RZ, R190, 0x4, RZ, 0xc0, !PT ;  /* 0x00000004beff7812 */ /* 0x000fc4000788c0ff */
[C---:B0-----:R-:W-:Y:S01]  /*3e030*/  PRMT R0, R56.reuse, 0x7772, RZ ;  /* 0x0000777238007816 */ /* 0x041fe200000000ff */
[----:B------:R-:W2:Y:S01]  /*3e040*/  LDL.LU.64 R20, [R1+0x1280] ;  /* 0x0012800001147983 */ /* 0x000ea20000300a00 */
[----:B------:R-:W-:-:S09]  /*3e050*/  PRMT R56, R56, 0x7773, RZ ;  /* 0x0000777338387816 */ /* 0x000fd200000000ff */
[----:B---3--:R0:W-:Y:S01]  /*3e060*/  @P4 STG.E.U8 desc[UR6][R54.64], R0 ;  /* 0x0000000036004986 */ /* 0x0081e2000c101106 */
[----:B------:R-:W-:-:S13]  /*3e070*/  LOP3.LUT P4, RZ, R190, 0x2, RZ, 0xc0, !PT ;  /* 0x00000002beff7812 */ /* 0x000fda000788c0ff */
[----:B------:R-:W-:Y:S01]  /*3e080*/  @P4 STG.E.U8 desc[UR6][R52.64], R56 ;  /* 0x0000003834004986 */ /* 0x000fe2000c101106 */
[----:B------:R-:W-:Y:S02]  /*3e090*/  LOP3.LUT P4, RZ, R190, 0x1, RZ, 0xc0, !PT ;  /* 0x00000001beff7812 */ /* 0x000fe4000788c0ff */
[----:B0-----:R-:W-:-:S11]  /*3e0a0*/  PRMT R0, R57, 0x7770, RZ ;  /* 0x0000777039007816 */ /* 0x001fd600000000ff */
[----:B------:R0:W-:Y:S01]  /*3e0b0*/  @P4 STG.E.U8 desc[UR6][R50.64], R0 ;  /* 0x0000000032004986 */ /* 0x0001e2000c101106 */
[----:B------:R-:W-:Y:S02]  /*3e0c0*/  LOP3.LUT P4, RZ, R191, 0x80000000, RZ, 0xc0, !PT ;  /* 0x80000000bfff7812 */ /* 0x000fe4000788c0ff */
[----:B0-----:R-:W-:-:S11]  /*3e0d0*/  PRMT R0, R57, 0x7771, RZ ;  /* 0x0000777139007816 */ /* 0x001fd600000000ff */
[----:B------:R0:W-:Y:S02]  /*3e0e0*/  @P4 STG.E.U8 desc[UR6][R48.64], R0 ;  /* 0x0000000030004986 */ /* 0x0001e4000c101106 */
[C---:B0-----:R-:W-:Y:S02]  /*3e0f0*/  PRMT R0, R57.reuse, 0x7772, RZ ;  /* 0x0000777239007816 */ /* 0x041fe400000000ff */
[----:B------:R-:W-:-:S03]  /*3e100*/  PRMT R57, R57, 0x7773, RZ ;  /* 0x0000777339397816 */ /* 0x000fc600000000ff */
[----:B------:R0:W-:Y:S04]  /*3e110*/  @P3 STG.E.U8 desc[UR6][R168.64], R0 ;  /* 0x00000000a8003986 */ /* 0x0001e8000c101106 */
[----:B------:R-:W-:Y:S01]  /*3e120*/  @P6 STG.E.U8 desc[UR6][R170.64], R57 ;  /* 0x00000039aa006986 */ /* 0x000fe2000c101106 */
[----:B0-----:R-:W-:-:S05]  /*3e130*/  PRMT R0, R58, 0x7770, RZ ;  /* 0x000077703a007816 */ /* 0x001fca00000000ff */
[----:B------:R0:W-:Y:S02]  /*3e140*/  @P2 STG.E.U8 desc[UR6][R2.64], R0 ;  /* 0x0000000002002986 */ /* 0x0001e4000c101106 */
[----:B0-----:R-:W-:-:S05]  /*3e150*/  PRMT R0, R58, 0x7771, RZ ;  /* 0x000077713a007816 */ /* 0x001fca00000000ff */
[----:B------:R0:W-:Y:S02]  /*3e160*/  @P1 STG.E.U8 desc[UR6][R6.64], R0 ;  /* 0x0000000006001986 */ /* 0x0001e4000c101106 */
[C---:B0-----:R-:W-:Y:S02]  /*3e170*/  PRMT R0, R58.reuse, 0x7772, RZ ;  /* 0x000077723a007816 */ /* 0x041fe400000000ff */
[----:B------:R-:W-:-:S03]  /*3e180*/  PRMT R58, R58, 0x7773, RZ ;  /* 0x000077733a3a7816 */ /* 0x000fc600000000ff */
[----:B------:R-:W-:Y:S04]  /*3e190*/  @P0 STG.E.U8 desc[UR6][R4.64], R0 ;  /* 0x0000000004000986 */ /* 0x000fe8000c101106 */
[----:B------:R0:W-:Y:S04]  /*3e1a0*/  @P5 STG.E.U8 desc[UR6][R18.64], R58 ;  /* 0x0000003a12005986 */ /* 0x0001e8000c101106 */
[----:B0-----:R-:W3:Y:S04]  /*3e1b0*/  LDL.LU.64 R18, [R1+0xcf8] ;  /* 0x000cf80001127983 */ /* 0x001ee80000300a00 */
[----:B------:R-:W4:Y:S04]  /*3e1c0*/  LDL.LU.64 R4, [R1+0xcf0] ;  /* 0x000cf00001047983 */ /* 0x000f280000300a00 */
[----:B------:R-:W2:Y:S04]  /*3e1d0*/  LDL.LU.64 R48, [R1+0xce8] ;  /* 0x000ce80001307983 */ /* 0x000ea80000300a00 */
[----:B------:R-:W2:Y:S04]  /*3e1e0*/  LDL.LU.64 R168, [R1+0xce0] ;  /* 0x000ce00001a87983 */ /* 0x000ea80000300a00 */
[----:B------:R-:W2:Y:S04]  /*3e1f0*/  LDL.LU.64 R170, [R1+0xcd8] ;  /* 0x000cd80001aa7983 */ /* 0x000ea80000300a00 */
[----:B------:R-:W2:Y:S04]  /*3e200*/  LDL.LU.64 R2, [R1+0xcd0] ;  /* 0x000cd00001027983 */ /* 0x000ea80000300a00 */
[----:B------:R-:W2:Y:S01]  /*3e210*/  LDL.LU.64 R6, [R1+0xcc8] ;  /* 0x000cc80001067983 */ /* 0x000ea20000300a00 */
[----:B------:R-:W-:-:S02]  /*3e220*/  LOP3.LUT P4, RZ, R17, 0x8000, RZ, 0xc0, !PT ;  /* 0x0000800011ff7812 */ /* 0x000fc4000788c0ff */
[----:B------:R-:W-:-:S11]  /*3e230*/  LOP3.LUT R191, R191, 0xff7fffff, RZ, 0xc0, !PT ;  /* 0xff7fffffbfbf7812 */ /* 0x000fd600078ec0ff */
[----:B------:R-:W-:Y:S02]  /*3e240*/  @P4 LOP3.LUT R191, R191, 0x800000, RZ, 0xfc, !PT ;  /* 0x00800000bfbf4812 */ /* 0x000fe400078efcff */
[----:B------:R-:W-:Y:S02]  /*3e250*/  LOP3.LUT P4, RZ, R17, 0x20000, RZ, 0xc0, !PT ;  /* 0x0002000011ff7812 */ /* 0x000fe4000788c0ff */
[----:B------:R-:W-:-:S11]  /*3e260*/  LOP3.LUT R191, R191, 0xfeffffff, RZ, 0xc0, !PT ;  /* 0xfeffffffbfbf7812 */ /* 0x000fd600078ec0ff */
[----:B------:R-:W-:Y:S02]  /*3e270*/  @P4 LOP3.LUT R191, R191, 0x1000000, RZ, 0xfc, !PT ;  /* 0x01000000bfbf4812 */ /* 0x000fe400078efcff */
[----:B------:R-:W-:Y:S02]  /*3e280*/  LOP3.LUT P4, RZ, R17, 0x100000, RZ, 0xc0, !PT ;  /* 0x0010000011ff7812 */ /* 0x000fe4000788c0ff */
[----:B------:R-:W-:Y:S02]  /*3e290*/  LOP3.LUT R191, R191, 0xfdffffff, RZ, 0xc0, !PT ;  /* 0xfdffffffbfbf7812 */ /* 0x000fe400078ec0ff */
[----:B------:R-:W-:Y:S02]  /*3e2a0*/  LOP3.LUT P2, RZ, R16, 0x80, RZ, 0xc0, !PT ;  /* 0x0000008010ff7812 */ /* 0x000fe4000784c0ff */
[----:B------:R-:W-:-:S07]  /*3e2b0*/  PRMT R0, R59, 0x7770, RZ ;  /* 0x000077703b007816 */ /* 0x000fce00000000ff */
[----:B------:R-:W-:Y:S02]  /*3e2c0*/  @P4 LOP3.LUT R191, R191, 0x2000000, RZ, 0xfc, !PT ;  /* 0x02000000bfbf4812 */ /* 0x000fe400078efcff */
[----:B------:R-:W-:Y:S02]  /*3e2d0*/  LOP3.LUT P4, RZ, R17, 0x400000, RZ, 0xc0, !PT ;  /* 0x0040000011ff7812 */ /* 0x000fe4000788c0ff */
[----:B------:R-:W-:Y:S02]  /*3e2e0*/  LOP3.LUT R191, R191, 0xfbffffff, RZ, 0xc0, !PT ;  /* 0xfbffffffbfbf7812 */ /* 0x000fe400078ec0ff */
[----:B------:R-:W-:-:S09]  /*3e2f0*/  LOP3.LUT P1, RZ, R16, 0x40, RZ, 0xc0, !PT ;  /* 0x0000004010ff7812 */ /* 0x000fd2000782c0ff */
[----:B------:R-:W-:Y:S02]  /*3e300*/  @P4 LOP3.LUT R191, R191, 0x4000000, RZ, 0xfc, !PT ;  /* 0x04000000bfbf4812 */ /* 0x000fe400078efcff */
[----:B------:R-:W-:Y:S02]  /*3e310*/  LOP3.LUT P4, RZ, R17, 0x800000, RZ, 0xc0, !PT ;  /* 0x0080000011ff7812 */ /* 0x000fe4000788c0ff */
[----:B------:R-:W-:Y:S02]  /*3e320*/  LOP3.LUT R191, R191, 0xf7ffffff, RZ, 0xc0, !PT ;  /* 0xf7ffffffbfbf7812 */ /* 0x000fe400078ec0ff */
[C---:B------:R-:W-:Y:S02]  /*3e330*/  LOP3.LUT P0, RZ, R16.reuse, 0x10, RZ, 0xc0, !PT ;  /* 0x0000001010ff7812 */ /* 0x040fe4000780c0ff */
[----:B------:R-:W-:-:S07]  /*3e340*/  LOP3.LUT P5, RZ, R16, 0x2, RZ, 0xc0, !PT ;  /* 0x0000000210ff7812 */ /* 0x000fce00078ac0ff */
        /* <DEDUP_REMOVED lines=10> */
[----:B------:R-:W-:Y:S01]  /*3e3f0*/  LOP3.LUT P4, RZ, R17, 0x80000000, RZ, 0xc0, !PT ;  /* 0x8000000011ff7812 */ /* 0x000fe2000788c0ff */
[----:B---3--:R0:W-:Y:S04]  /*3e400*/  @P2 STG.E.U8 desc[UR6][R18.64], R0 ;  /* 0x0000000012002986 */ /* 0x0081e8000c101106 */
[----:B0-----:R-:W3:Y:S01]  /*3e410*/  LDL.LU.64 R18, [R1+0xcc0] ;  /* 0x000cc00001127983 */ /* 0x001ee20000300a00 */
[----:B------:R-:W-:-:S05]  /*3e420*/  PRMT R0, R59, 0x7771, RZ ;  /* 0x000077713b007816 */ /* 0x000fca00000000ff */
[----:B----4-:R0:W-:Y:S04]  /*3e430*/  @P1 STG.E.U8 desc[UR6][R4.64], R0 ;  /* 0x0000000004001986 */ /* 0x0101e8000c101106 */
[----:B0-----:R-:W4:Y:S01]  /*3e440*/  LDL.LU.64 R4, [R1+0xcb8] ;  /* 0x000cb80001047983 */ /* 0x001f220000300a00 */
[C---:B------:R-:W-:Y:S02]  /*3e450*/  PRMT R0, R59.reuse, 0x7772, RZ ;  /* 0x000077723b007816 */ /* 0x040fe400000000ff */
[----:B------:R-:W-:Y:S01]  /*3e460*/  PRMT R59, R59, 0x7773, RZ ;  /* 0x000077733b3b7816 */ /* 0x000fe200000000ff */
[----:B------:R-:W4:Y:S04]  /*3e470*/  LDL.LU.64 R56, [R1+0xca8] ;  /* 0x000ca80001387983 */ /* 0x000f280000300a00 */
[----:B--2---:R-:W-:Y:S04]  /*3e480*/  @P0 STG.E.U8 desc[UR6][R48.64], R0 ;  /* 0x0000000030000986 */ /* 0x004fe8000c101106 */
[----:B------:R0:W-:Y:S04]  /*3e490*/  @P5 STG.E.U8 desc[UR6][R168.64], R59 ;  /* 0x0000003ba8005986 */ /* 0x0001e8000c101106 */
[----:B0-----:R-:W2:Y:S04]  /*3e4a0*/  LDL.LU.64 R58, [R1+0xcb0] ;  /* 0x000cb000013a7983 */ /* 0x001ea80000300a00 */
[----:B------:R-:W2:Y:S01]  /*3e4b0*/  LDL.LU.64 R54, [R1+0xca0] ;  /* 0x000ca00001367983 */ /* 0x000ea20000300a00 */
[----:B------:R-:W-:-:S03]  /*3e4c0*/  PRMT R0, R60, 0x7770, RZ ;  /* 0x000077703c007816 */ /* 0x000fc600000000ff */
[----:B------:R-:W2:Y:S04]  /*3e4d0*/  LDL.LU.64 R52, [R1+0xc98] ;  /* 0x000c980001347983 */ /* 0x000ea80000300a00 */
[----:B------:R0:W-:Y:S01]  /*3e4e0*/  @P4 STG.E.U8 desc[UR6][R170.64], R0 ;  /* 0x00000000aa004986 */ /* 0x0001e2000c101106 */
[----:B------:R-:W-:-:S03]  /*3e4f0*/  LOP3.LUT P4, RZ, R191, 0x40000000, RZ, 0xc0, !PT ;  /* 0x40000000bfff7812 */ /* 0x000fc6000788c0ff */
[----:B------:R-:W2:Y:S04]  /*3e500*/  LDL.LU.64 R50, [R1+0xc90] ;  /* 0x000c900001327983 */ /* 0x000ea80000300a00 */
[----:B------:R-:W2:Y:S01]  /*3e510*/  LDL.LU.64 R48, [R1+0xc88] ;  /* 0x000c880001307983 */ /* 0x000ea20000300a00 */
[----:B0-----:R-:W-:-:S03]  /*3e520*/  PRMT R0, R60, 0x7771, RZ ;  /* 0x000077713c007816 */ /* 0x001fc600000000ff */
[----:B------:R-:W2:Y:S04]  /*3e530*/  LDL.LU.64 R168, [R1+0xc80] ;  /* 0x000c800001a87983 */ /* 0x000ea80000300a00 */
[----:B------:R0:W-:Y:S01]  /*3e540*/  @P4 STG.E.U8 desc[UR6][R2.64], R0 ;  /* 0x0000000002004986 */ /* 0x0001e2000c101106 */
[----:B------:R-:W-:-:S03]  /*3e550*/  LOP3.LUT P4, RZ, R191, 0x20000000, RZ, 0xc0, !PT ;  /* 0x20000000bfff7812 */ /* 0x000fc6000788c0ff */
[----:B------:R-:W2:Y:S04]  /*3e560*/  LDL.LU.64 R170, [R1+0xc78] ;  /* 0x000c780001aa7983 */ /* 0x000ea80000300a00 */
[----:B0-----:R-:W2:Y:S01]  /*3e570*/  LDL.LU.64 R2, [R1+0xc70] ;  /* 0x000c700001027983 */ /* 0x001ea20000300a00 */
[----:B------:R-:W-:-:S05]  /*3e580*/  PRMT R0, R60, 0x7772, RZ ;  /* 0x000077723c007816 */ /* 0x000fca00000000ff */
[----:B------:R0:W-:Y:S04]  /*3e590*/  @P4 STG.E.U8 desc[UR6][R6.64], R0 ;  /* 0x0000000006004986 */ /* 0x0001e8000c101106 */
[----:B0-----:R-:W2:Y:S01]  /*3e5a0*/  LDL.LU.64 R6, [R1+0xc68] ;  /* 0x000c680001067983 */ /* 0x001ea20000300a00 */
[----:B------:R-:W-:Y:S02]  /*3e5b0*/  LOP3.LUT P4, RZ, R191, 0x10000000, RZ, 0xc0, !PT ;  /* 0x10000000bfff7812 */ /* 0x000fe4000788c0ff */
[----:B------:R-:W-:Y:S02]  /*3e5c0*/  PRMT R60, R60, 0x7773, RZ ;  /* 0x000077733c3c7816 */ /* 0x000fe400000000ff */
[----:B------:R-:W-:Y:S02]  /*3e5d0*/  PRMT R0, R61, 0x7770, RZ ;  /* 0x000077703d007816 */ /* 0x000fe400000000ff */
[----:B------:R-:W-:-:S02]  /*3e5e0*/  LOP3.LUT P3, RZ, R17, 0x4000, RZ, 0xc0, !PT ;  /* 0x0000400011ff7812 */ /* 0x000fc4000786c0ff */
[C---:B------:R-:W-:Y:S02]  /*3e5f0*/  LOP3.LUT P6, RZ, R17.reuse, 0x1000, RZ, 0xc0, !PT ;  /* 0x0000100011ff7812 */ /* 0x040fe400078cc0ff */
[C---:B------:R-:W-:Y:S02]  /*3e600*/  LOP3.LUT P2, RZ, R17.reuse, 0x200, RZ, 0xc0, !PT ;  /* 0x0000020011ff7812 */ /* 0x040fe4000784c0ff */
[C---:B------:R-:W-:Y:S02]  /*3e610*/  LOP3.LUT P1, RZ, R17.reuse, 0x80, RZ, 0xc0, !PT ;  /* 0x0000008011ff7812 */ /* 0x040fe4000782c0ff */
[C---:B------:R-:W-:Y:S02]  /*3e620*/  LOP3.LUT P0, RZ, R17.reuse, 0x40, RZ, 0xc0, !PT ;  /* 0x0000004011ff7812 */ /* 0x040fe4000780c0ff */
[----:B------:R-:W-:Y:S01]  /*3e630*/  LOP3.LUT P5, RZ, R17, 0x10, RZ, 0xc0, !PT ;  /* 0x0000001011ff7812 */ /* 0x000fe200078ac0ff */
[----:B---3--:R0:W-:Y:S01]  /*3e640*/  @P4 STG.E.U8 desc[UR6][R18.64], R60 ;  /* 0x0000003c12004986 */ /* 0x0081e2000c101106 */
[----:B------:R-:W-:-:S03]  /*3e650*/  LOP3.LUT P4, RZ, R191, 0x8000000, RZ, 0xc0, !PT ;  /* 0x08000000bfff7812 */ /* 0x000fc6000788c0ff */
[----:B0-----:R-:W3:Y:S10]  /*3e660*/  LDL.LU.64 R18, [R1+0x1278] ;  /* 0x0012780001127983 */ /* 0x001ef40000300a00 */
[----:B----4-:R0:W-:Y:S01]  /*3e670*/  @P4 STG.E.U8 desc[UR6][R4.64], R0 ;  /* 0x0000000004004986 */ /* 0x0101e2000c101106 */
[----:B------:R-:W-:-:S02]  /*3e680*/  LOP3.LUT P4, RZ, R191, 0x4000000, RZ, 0xc0, !PT ;  /* 0x04000000bfff7812 */ /* 0x000fc4000788c0ff */
[----:B0-----:R-:W-:Y:S01]  /*3e690*/  PRMT R0, R61, 0x7771, RZ ;  /* 0x000077713d007816 */ /* 0x001fe200000000ff */
[----:B------:R-:W4:Y:S10]  /*3e6a0*/  LDL.LU.64 R4, [R1+0x1270] ;  /* 0x0012700001047983 */ /* 0x000f340000300a00 */
[----:B--2---:R0:W-:Y:S01]  /*3e6b0*/  @P4 STG.E.U8 desc[UR6][R58.64], R0 ;  /* 0x000000003a004986 */ /* 0x0041e2000c101106 */
[----:B------:R-:W-:-:S02]  /*3e6c0*/  LOP3.LUT P4, RZ, R191, 0x2000000, RZ, 0xc0, !PT ;  /* 0x02000000bfff7812 */ /* 0x000fc4000788c0ff */
[----:B0-----:R-:W-:-:S11]  /*3e6d0*/  PRMT R0, R61, 0x7772, RZ ;  /* 0x000077723d007816 */ /* 0x001fd600000000ff */
[----:B------:R0:W-:Y:S01]  /*3e6e0*/  @P4 STG.E.U8 desc[UR6][R56.64], R0 ;  /* 0x0000000038004986 */ /* 0x0001e2000c101106 */
[----:B------:R-:W-:Y:S02]  /*3e6f0*/  LOP3.LUT P4, RZ, R191, 0x1000000, RZ, 0xc0, !PT ;  /* 0x01000000bfff7812 */ /* 0x000fe4000788c0ff */
[----:B------:R-:W-:-:S11]  /*3e700*/  PRMT R61, R61, 0x7773, RZ ;  /* 0x000077733d3d7816 */ /* 0x000fd600000000ff */
[----:B------:R-:W-:Y:S01]  /*3e710*/  @P4 STG.E.U8 desc[UR6][R54.64], R61 ;  /* 0x0000003d36004986 */ /* 0x000fe2000c101106 */
[----:B------:R-:W-:Y:S02]  /*3e720*/  LOP3.LUT P4, RZ, R191, 0x800000, RZ, 0xc0, !PT ;  /* 0x00800000bfff7812 */ /* 0x000fe4000788c0ff */
[----:B0-----:R-:W-:-:S11]  /*3e730*/  PRMT R0, R62, 0x7770, RZ ;  /* 0x000077703e007816 */ /* 0x001fd600000000ff */
        /* <DEDUP_REMOVED lines=48> */
[----:B------:R-:W-:-:S09]  /*3ea40*/  LOP3.LUT P5, RZ, R17, 0x1, RZ, 0xc0, !PT ;  /* 0x0000000111ff7812 */ /* 0x000fd200078ac0ff */
        /* <DEDUP_REMOVED lines=14> */
[----:B------:R-:W4:Y:S01]  /*3eb30*/  LDL.LU.64 R52, [R1+0xbf0] ;  /* 0x000bf00001347983 */ /* 0x000f220000300a00 */
[----:B------:R-:W-:-:S03]  /*3eb40*/  PRMT R64, R64, 0x7773, RZ ;  /* 0x0000777340407816 */ /* 0x000fc600000000ff */
[----:B------:R0:W-:Y:S04]  /*3eb50*/  @P5 STG.E.U8 desc[UR6][R50.64], R0 ;  /* 0x0000000032005986 */ /* 0x0001e8000c101106 */
[----:B------:R1:W-:Y:S01]  /*3eb60*/  @P4 STG.E.U8 desc[UR6][R48.64], R64 ;  /* 0x0000004030004986 */ /* 0x0003e2000c101106 */
[----:B------:R-:W-:Y:S02]  /*3eb70*/  LOP3.LUT P4, RZ, R191, 0x400000, RZ, 0xc0, !PT ;  /* 0x00400000bfff7812 */ /* 0x000fe4000788c0ff */
[----:B0-----:R-:W-:Y:S01]  /*3eb80*/  PRMT R0, R65, 0x7770, RZ ;  /* 0x0000777041007816 */ /* 0x001fe200000000ff */
[----:B------:R-:W4:Y:S04]  /*3eb90*/  LDL.LU.64 R50, [R1+0xbe8] ;  /* 0x000be80001327983 */ /* 0x000f280000300a00 */
[----:B-1----:R-:W4:Y:S06]  /*3eba0*/  LDL.LU.64 R48, [R1+0xbe0] ;  /* 0x000be00001307983 */ /* 0x002f2c0000300a00 */
[----:B------:R0:W-:Y:S01]  /*3ebb0*/  @P4 STG.E.U8 desc[UR6][R168.64], R0 ;  /* 0x00000000a8004986 */ /* 0x0001e2000c101106 */
[----:B------:R-:W-:-:S03]  /*3ebc0*/  LOP3.LUT P4, RZ, R191, 0x200000, RZ, 0xc0, !PT ;  /* 0x00200000bfff7812 */ /* 0x000fc6000788c0ff */
[----:B0-----:R-:W4:Y:S01]  /*3ebd0*/  LDL.LU.64 R168, [R1+0xbd8] ;  /* 0x000bd80001a87983 */ /* 0x001f220000300a00 */
[----:B------:R-:W-:-:S09]  /*3ebe0*/  PRMT R0, R65, 0x7771, RZ ;  /* 0x0000777141007816 */ /* 0x000fd200000000ff */
[----:B------:R0:W-:Y:S04]  /*3ebf0*/  @P4 STG.E.U8 desc[UR6][R170.64], R0 ;  /* 0x00000000aa004986 */ /* 0x0001e8000c101106 */
[----:B0-----:R-:W4:Y:S01]  /*3ec00*/  LDL.LU.64 R170, [R1+0xbd0] ;  /* 0x000bd00001aa7983 */ /* 0x001f220000300a00 */
[----:B------:R-:W-:Y:S02]  /*3ec10*/  LOP3.LUT P4, RZ, R191, 0x100000, RZ, 0xc0, !PT ;  /* 0x00100000bfff7812 */ /* 0x000fe4000788c0ff */
[C---:B------:R-:W-:Y:S02]  /*3ec20*/  PRMT R0, R65.reuse, 0x7772, RZ ;  /* 0x0000777241007816 */ /* 0x040fe400000000ff */
[----:B------:R-:W-:Y:S02]  /*3ec30*/  PRMT R65, R65, 0x7773, RZ ;  /* 0x0000777341417816 */ /* 0x000fe400000000ff */
[----:B------:R-:W-:-:S02]  /*3ec40*/  LOP3.LUT P3, RZ, R17, 0x80000, RZ, 0xc0, !PT ;  /* 0x0008000011ff7812 */ /* 0x000fc4000786c0ff */
[C---:B------:R-:W-:Y:S02]  /*3ec50*/  LOP3.LUT P6, RZ, R17.reuse, 0x200000, RZ, 0xc0, !PT ;  /* 0x0020000011ff7812 */ /* 0x040fe400078cc0ff */
[C---:B------:R-:W-:Y:S02]  /*3ec60*/  LOP3.LUT P2, RZ, R17.reuse, 0x1000000, RZ, 0xc0, !PT ;  /* 0x0100000011ff7812 */ /* 0x040fe4000784c0ff */
[C---:B------:R-:W-:Y:S02]  /*3ec70*/  LOP3.LUT P1, RZ, R17.reuse, 0x4000000, RZ, 0xc0, !PT ;  /* 0x0400000011ff7812 */ /* 0x040fe4000782c0ff */
[C---:B------:R-:W-:Y:S02]  /*3ec80*/  LOP3.LUT P0, RZ, R17.reuse, 0x8000000, RZ, 0xc0, !PT ;  /* 0x0800000011ff7812 */ /* 0x040fe4000780c0ff */
[----:B------:R-:W-:Y:S01]  /*3ec90*/  LOP3.LUT P5, RZ, R17, 0x20000000, RZ, 0xc0, !PT ;  /* 0x2000000011ff7812 */ /* 0x000fe200078ac0ff */
[----:B--2---:R0:W-:Y:S01]  /*3eca0*/  @P4 STG.E.U8 desc[UR6][R6.64], R0 ;  /* 0x0000000006004986 */ /* 0x0041e2000c101106 */
[----:B------:R-:W-:-:S02]  /*3ecb0*/  LOP3.LUT P4, RZ, R191, 0x80000, RZ, 0xc0, !PT ;  /* 0x00080000bfff7812 */ /* 0x000fc4000788c0ff */
[----:B0-----:R-:W-:Y:S01]  /*3ecc0*/  PRMT R0, R66, 0x7770, RZ ;  /* 0x0000777042007816 */ /* 0x001fe200000000ff */
[----:B------:R-:W2:Y:S10]  /*3ecd0*/  LDL.LU.64 R6, [R1+0x1268] ;  /* 0x0012680001067983 */ /* 0x000eb40000300a00 */
[----:B---3--:R0:W-:Y:S01]  /*3ece0*/  @P4 STG.E.U8 desc[UR6][R2.64], R65 ;  /* 0x0000004102004986 */ /* 0x0081e2000c101106 */
[----:B------:R-:W-:-:S03]  /*3ecf0*/  LOP3.LUT P4, RZ, R191, 0x40000, RZ, 0xc0, !PT ;  /* 0x00040000bfff7812 */ /* 0x000fc6000788c0ff */
[----:B0-----:R-:W3:Y:S10]  /*3ed00*/  LDL.LU.64 R2, [R1+0x1260] ;  /* 0x0012600001027983 */ /* 0x001ef40000300a00 */
[----:B------:R0:W-:Y:S01]  /*3ed10*/  @P4 STG.E.U8 desc[UR6][R62.64], R0 ;  /* 0x000000003e004986 */ /* 0x0001e2000c101106 */
[----:B------:R-:W-:-:S02]  /*3ed20*/  LOP3.LUT P4, RZ, R191, 0x20000, RZ, 0xc0, !PT ;  /* 0x00020000bfff7812 */ /* 0x000fc4000788c0ff */
[----:B0-----:R-:W-:-:S11]  /*3ed30*/  PRMT R0, R66, 0x7771, RZ ;  /* 0x0000777142007816 */ /* 0x001fd600000000ff */
[----:B------:R0:W-:Y:S01]  /*3ed40*/  @P4 STG.E.U8 desc[UR6][R60.64], R0 ;  /* 0x000000003c004986 */ /* 0x0001e2000c101106 */
[----:B------:R-:W-:Y:S02]  /*3ed50*/  LOP3.LUT P4, RZ, R191, 0x10000, RZ, 0xc0, !PT ;  /* 0x00010000bfff7812 */ /* 0x000fe4000788c0ff */
[----:B0-----:R-:W-:-:S11]  /*3ed60*/  PRMT R0, R66, 0x7772, RZ ;  /* 0x0000777242007816 */ /* 0x001fd600000000ff */
[----:B------:R0:W-:Y:S01]  /*3ed70*/  @P4 STG.E.U8 desc[UR6][R58.64], R0 ;  /* 0x000000003a004986 */ /* 0x0001e2000c101106 */
[----:B------:R-:W-:Y:S02]  /*3ed80*/  LOP3.LUT P4, RZ, R191, 0x8000, RZ, 0xc0, !PT ;  /* 0x00008000bfff7812 */ /* 0x000fe4000788c0ff */
[----:B------:R-:W-:Y:S02]  /*3ed90*/  PRMT R66, R66, 0x7773, RZ ;  /* 0x0000777342427816 */ /* 0x000fe400000000ff */
[----:B0-----:R-:W-:-:S09]  /*3eda0*/  PRMT R0, R67, 0x7770, RZ ;  /* 0x0000777043007816 */ /* 0x001fd200000000ff */
[----:B----4-:R-:W-:Y:S04]  /*3edb0*/  @P4 STG.E.U8 desc[UR6][R56.64], R66 ;  /* 0x0000004238004986 */ /* 0x010fe8000c101106 */
        /* <DEDUP_REMOVED lines=10> */
[----:B------:R0:W-:Y:S04]  /*3ee60*/  @P5 STG.E.U8 desc[UR6][R170.64], R0 ;  /* 0x00000000aa005986 */ /* 0x0001e8000c101106 */
[----:B0-----:R-:W4:Y:S04]  /*3ee70*/  LDL.LU.64 R170, [R1+0xbc8] ;  /* 0x000bc80001aa7983 */ /* 0x001f280000300a00 */
[----:B------:R-:W2:Y:S04]  /*3ee80*/  LDL.LU.64 R54, [R1+0xbc0] ;  /* 0x000bc00001367983 */ /* 0x000ea80000300a00 */
[----:B------:R-:W3:Y:S04]  /*3ee90*/  LDL.LU.64 R52, [R1+0xbb8] ;  /* 0x000bb80001347983 */ /* 0x000ee80000300a00 */
[----:B------:R-:W3:Y:S04]  /*3eea0*/  LDL.LU.64 R50, [R1+0xbb0] ;  /* 0x000bb00001327983 */ /* 0x000ee80000300a00 */
[----:B------:R-:W3:Y:S01]  /*3eeb0*/  LDL.LU.64 R48, [R1+0xba8] ;  /* 0x000ba80001307983 */ /* 0x000ee20000300a00 */
[----:B------:R-:W-:-:S03]  /*3eec0*/  LOP3.LUT P2, RZ, R16, 0x1, RZ, 0xc0, !PT ;  /* 0x0000000110ff7812 */ /* 0x000fc6000784c0ff */
[----:B------:R-:W3:Y:S01]  /*3eed0*/  LDL.LU.64 R168, [R1+0xba0] ;  /* 0x000ba00001a87983 */ /* 0x000ee20000300a00 */
[----:B------:R-:W-:Y:S02]  /*3eee0*/  PRMT R0, R68, 0x7772, RZ ;  /* 0x0000777244007816 */ /* 0x000fe400000000ff */
        /* <DEDUP_REMOVED lines=13> */
[----:B------:R-:W-:Y:S01]  /*3efc0*/  LOP3.LUT R191, R191, 0xfffff7ff, RZ, 0xc0, !PT ;  /* 0xfffff7ffbfbf7812 */ /* 0x000fe200078ec0ff */
[----:B----4-:R0:W-:Y:S04]  /*3efd0*/  @P2 STG.E.U8 desc[UR6][R170.64], R0 ;  /* 0x00000000aa002986 */ /* 0x0101e8000c101106 */
[----:B0-----:R-:W4:Y:S04]  /*3efe0*/  LDL.LU.64 R170, [R1+0xb98] ;  /* 0x000b980001aa7983 */ /* 0x001f280000300a00 */
[----:B------:R-:W4:Y:S02]  /*3eff0*/  LDL.LU.64 R66, [R1+0xb90] ;  /* 0x000b900001427983 */ /* 0x000f240000300a00 */
[----:B------:R-:W-:-:S02]  /*3f000*/  @P4 LOP3.LUT R191, R191, 0x800, RZ, 0xfc, !PT ;  /* 0x00000800bfbf4812 */ /* 0x000fc400078efcff */
[----:B------:R-:W-:Y:S01]  /*3f010*/  LOP3.LUT P4, RZ, R16, 0x2000, RZ, 0xc0, !PT ;  /* 0x0000200010ff7812 */ /* 0x000fe2000788c0ff */
[----:B------:R-:W4:Y:S01]  /*3f020*/  LDL.LU.64 R64, [R1+0xb88] ;  /* 0x000b880001407983 */ /* 0x000f220000300a00 */
[----:B------:R-:W-:-:S03]  /*3f030*/  LOP3.LUT R191, R191, 0xffffefff, RZ, 0xc0, !PT ;  /* 0xffffefffbfbf7812 */ /* 0x000fc600078ec0ff */
[----:B------:R-:W4:Y:S01]  /*3f040*/  LDL.LU.64 R62, [R1+0xb80] ;  /* 0x000b8000013e7983 */ /* 0x000f220000300a00 */
[C---:B------:R-:W-:Y:S02]  /*3f050*/  LOP3.LUT P1, RZ, R16.reuse, 0x4, RZ, 0xc0, !PT ;  /* 0x0000000410ff7812 */ /* 0x040fe4000782c0ff */
[C---:B------:R-:W-:Y:S01]  /*3f060*/  LOP3.LUT P0, RZ, R16.reuse, 0x8, RZ, 0xc0, !PT ;  /* 0x0000000810ff7812 */ /* 0x040fe2000780c0ff */
[----:B------:R-:W4:Y:S04]  /*3f070*/  LDL.LU.64 R60, [R1+0xb78] ;  /* 0x000b7800013c7983 */ /* 0x000f280000300a00 */
[----:B------:R-:W-:Y:S01]  /*3f080*/  @P4 LOP3.LUT R191, R191, 0x1000, RZ, 0xfc, !PT ;  /* 0x00001000bfbf4812 */ /* 0x000fe200078efcff */
[----:B------:R-:W4:Y:S01]  /*3f090*/  LDL.LU.64 R58, [R1+0xb70] ;  /* 0x000b7000013a7983 */ /* 0x000f220000300a00 */
[----:B------:R-:W-:-:S02]  /*3f0a0*/  LOP3.LUT P4, RZ, R16, 0x800, RZ, 0xc0, !PT ;  /* 0x0000080010ff7812 */ /* 0x000fc4000788c0ff */
[----:B------:R-:W-:Y:S01]  /*3f0b0*/  LOP3.LUT R191, R191, 0xffffdfff, RZ, 0xc0, !PT ;  /* 0xffffdfffbfbf7812 */ /* 0x000fe200078ec0ff */
[----:B------:R-:W4:Y:S01]  /*3f0c0*/  LDL.LU.64 R56, [R1+0xb68] ;  /* 0x000b680001387983 */ /* 0x000f220000300a00 */
[----:B------:R-:W-:-:S09]  /*3f0d0*/  LOP3.LUT P5, RZ, R16, 0x20, RZ, 0xc0, !PT ;  /* 0x0000002010ff7812 */ /* 0x000fd200078ac0ff */
[----:B------:R-:W-:Y:S02]  /*3f0e0*/  @P4 LOP3.LUT R191, R191, 0x2000, RZ, 0xfc, !PT ;  /* 0x00002000bfbf4812 */ /* 0x000fe400078efcff */
[----:B------:R-:W-:Y:S02]  /*3f0f0*/  LOP3.LUT P4, RZ, R16, 0x400, RZ, 0xc0, !PT ;  /* 0x0000040010ff7812 */ /* 0x000fe4000788c0ff */
[----:B------:R-:W-:Y:S02]  /*3f100*/  LOP3.LUT R191, R191, 0xffffbfff, RZ, 0xc0, !PT ;  /* 0xffffbfffbfbf7812 */ /* 0x000fe400078ec0ff */
[----:B------:R-:W-:Y:S02]  /*3f110*/  PRMT R68, R68, 0x7773, RZ ;  /* 0x0000777344447816 */ /* 0x000fe400000000ff */
[----:B------:R-:W-:-:S03]  /*3f120*/  PRMT R0, R69, 0x7770, RZ ;  /* 0x0000777045007816 */ /* 0x000fc600000000ff */
[----:B--2---:R0:W-:Y:S04]  /*3f130*/  @P1 STG.E.U8 desc[UR6][R54.64], R68 ;  /* 0x0000004436001986 */ /* 0x0041e8000c101106 */
[----:B------:R-:W-:Y:S01]  /*3f140*/  @P4 LOP3.LUT R191, R191, 0x4000, RZ, 0xfc, !PT ;  /* 0x00004000bfbf4812 */ /* 0x000fe200078efcff */
[----:B---3--:R1:W-:Y:S01]  /*3f150*/  @P0 STG.E.U8 desc[UR6][R52.64], R0 ;  /* 0x0000000034000986 */ /* 0x0083e2000c101106 */
[----:B------:R-:W-:-:S03]  /*3f160*/  LOP3.LUT P4, RZ, R16, 0x100, RZ, 0xc0, !PT ;  /* 0x0000010010ff7812 */ /* 0x000fc6000788c0ff */
[----:B0-----:R-:W2:Y:S01]  /*3f170*/  LDL.LU.64 R54, [R1+0xb60] ;  /* 0x000b600001367983 */ /* 0x001ea20000300a00 */
[----:B-1----:R-:W-:-:S03]  /*3f180*/  PRMT R0, R69, 0x7771, RZ ;  /* 0x0000777145007816 */ /* 0x002fc600000000ff */
[----:B------:R-:W3:Y:S04]  /*3f190*/  LDL.LU.64 R52, [R1+0xb58] ;  /* 0x000b580001347983 */ /* 0x000ee80000300a00 */
[----:B------:R0:W-:Y:S02]  /*3f1a0*/  @P5 STG.E.U8 desc[UR6][R50.64], R0 ;  /* 0x0000000032005986 */ /* 0x0001e4000c101106 */
[----:B0-----:R-:W-:Y:S02]  /*3f1b0*/  PRMT R0, R69, 0x7772, RZ ;  /* 0x0000777245007816 */ /* 0x001fe400000000ff */
[----:B------:R-:W3:Y:S04]  /*3f1c0*/  LDL.LU.64 R50, [R1+0xb50] ;  /* 0x000b500001327983 */ /* 0x000ee80000300a00 */
[----:B------:R0:W-:Y:S01]  /*3f1d0*/  @P4 STG.E.U8 desc[UR6][R48.64], R0 ;  /* 0x0000000030004986 */ /* 0x0001e2000c101106 */
[----:B------:R-:W-:-:S02]  /*3f1e0*/  LOP3.LUT P4, RZ, R191, 0x4000, RZ, 0xc0, !PT ;  /* 0x00004000bfff7812 */ /* 0x000fc4000788c0ff */
[----:B------:R-:W-:Y:S01]  /*3f1f0*/  PRMT R69, R69, 0x7773, RZ ;  /* 0x0000777345457816 */ /* 0x000fe200000000ff */
[----:B0-----:R-:W3:Y:S10]  /*3f200*/  LDL.LU.64 R48, [R1+0xb48] ;  /* 0x000b480001307983 */ /* 0x001ef40000300a00 */
[----:B------:R0:W-:Y:S01]  /*3f210*/  @P4 STG.E.U8 desc[UR6][R168.64], R69 ;  /* 0x00000045a8004986 */ /* 0x0001e2000c101106 */
[----:B------:R-:W-:-:S02]  /*3f220*/  LOP3.LUT P4, RZ, R191, 0x2000, RZ, 0xc0, !PT ;  /* 0x00002000bfff7812 */ /* 0x000fc4000788c0ff */
[----:B------:R-:W-:Y:S01]  /*3f230*/  PRMT R0, R70, 0x7770, RZ ;  /* 0x0000777046007816 */ /* 0x000fe200000000ff */
[----:B0-----:R-:W3:Y:S10]  /*3f240*/  LDL.LU.64 R168, [R1+0xb40] ;  /* 0x000b400001a87983 */ /* 0x001ef40000300a00 */
[----:B----4-:R0:W-:Y:S04]  /*3f250*/  @P4 STG.E.U8 desc[UR6][R170.64], R0 ;  /* 0x00000000aa004986 */ /* 0x0101e8000c101106 */
[----:B0-----:R-:W4:Y:S01]  /*3f260*/  LDL.LU.64 R170, [R1+0xb38] ;  /* 0x000b380001aa7983 */ /* 0x001f220000300a00 */
[----:B------:R-:W-:-:S02]  /*3f270*/  LOP3.LUT P4, RZ, R191, 0x1000, RZ, 0xc0, !PT ;  /* 0x00001000bfff7812 */ /* 0x000fc4000788c0ff */
[----:B------:R-:W-:-:S11]  /*3f280*/  PRMT R0, R70, 0x7771, RZ ;  /* 0x0000777146007816 */ /* 0x000fd600000000ff */
[----:B------:R0:W-:Y:S01]  /*3f290*/  @P4 STG.E.U8 desc[UR6][R66.64], R0 ;  /* 0x0000000042004986 */ /* 0x0001e2000c101106 */
[----:B------:R-:W-:Y:S02]  /*3f2a0*/  LOP3.LUT P4, RZ, R191, 0x800, RZ, 0xc0, !PT ;  /* 0x00000800bfff7812 */ /* 0x000fe4000788c0ff */
[----:B0-----:R-:W-:-:S11]  /*3f2b0*/  PRMT R0, R70, 0x7772, RZ ;  /* 0x0000777246007816 */ /* 0x001fd600000000ff */
[----:B------:R0:W-:Y:S01]  /*3f2c0*/  @P4 STG.E.U8 desc[UR6][R64.64], R0 ;  /* 0x0000000040004986 */ /* 0x0001e2000c101106 */
[----:B------:R-:W-:Y:S02]  /*3f2d0*/  LOP3.LUT P4, RZ, R191, 0x400, RZ, 0xc0, !PT ;  /* 0x00000400bfff7812 */ /* 0x000fe4000788c0ff */
[----:B------:R-:W-:-:S11]  /*3f2e0*/  PRMT R70, R70, 0x7773, RZ ;  /* 0x0000777346467816 */ /* 0x000fd600000000ff */
[----:B------:R-:W-:Y:S01]  /*3f2f0*/  @P4 STG.E.U8 desc[UR6][R62.64], R70 ;  /* 0x000000463e004986 */ /* 0x000fe2000c101106 */
[----:B------:R-:W-:Y:S02]  /*3f300*/  LOP3.LUT P4, RZ, R191, 0x200, RZ, 0xc0, !PT ;  /* 0x00000200bfff7812 */ /* 0x000fe4000788c0ff */
[----:B0-----:R-:W-:-:S11]  /*3f310*/  PRMT R0, R71, 0x7770, RZ ;  /* 0x0000777047007816 */ /* 0x001fd600000000ff */
[----:B------:R0:W-:Y:S01]  /*3f320*/  @P4 STG.E.U8 desc[UR6][R60.64], R0 ;  /* 0x000000003c004986 */ /* 0x0001e2000c101106 */
[----:B------:R-:W-:Y:S02]  /*3f330*/  LOP3.LUT P4, RZ, R191, 0x100, RZ, 0xc0, !PT ;  /* 0x00000100bfff7812 */ /* 0x000fe4000788c0ff */
[----:B0-----:R-:W-:-:S11]  /*3f340*/  PRMT R0, R71, 0x7771, RZ ;  /* 0x0000777147007816 */ /* 0x001fd600000000ff */
[----:B------:R0:W-:Y:S01]  /*3f350*/  @P4 STG.E.U8 desc[UR6][R58.64], R0 ;  /* 0x000000003a004986 */ /* 0x0001e2000c101106 */
[----:B------:R-:W-:Y:S02]  /*3f360*/  LOP3.LUT P4, RZ, R191, 0x80, RZ, 0xc0, !PT ;  /* 0x00000080bfff7812 */ /* 0x000fe4000788c0ff */
[C---:B------:R-:W-:Y:S02]  /*3f370*/  LOP3.LUT P3, RZ, R16.reuse, 0x4000000, RZ, 0xc0, !PT ;  /* 0x0400000010ff7812 */ /* 0x040fe4000786c0ff */
[C---:B------:R-:W-:Y:S02]  /*3f380*/  LOP3.LUT P6, RZ, R16.reuse, 0x8000000, RZ, 0xc0, !PT ;  /* 0x0800000010ff7812 */ /* 0x040fe400078cc0ff */
[----:B------:R-:W-:Y:S02]  /*3f390*/  LOP3.LUT P2, RZ, R16, 0x20000000, RZ, 0xc0, !PT ;  /* 0x2000000010ff7812 */ /* 0x000fe4000784c0ff */
[C---:B0-----:R-:W-:Y:S02]  /*3f3a0*/  PRMT R0, R71.reuse, 0x7772, RZ ;  /* 0x0000777247007816 */ /* 0x041fe400000000ff */
[----:B------:R-:W-:-:S03]  /*3f3b0*/  PRMT R71, R71, 0x7773, RZ ;  /* 0x0000777347477816 */ /* 0x000fc600000000ff */
[----:B------:R0:W-:Y:S01]  /*3f3c0*/  @P4 STG.E.U8 desc[UR6][R56.64], R0 ;  /* 0x0000000038004986 */ /* 0x0001e2000c101106 */
[----:B------:R-:W-:-:S03]  /*3f3d0*/  LOP3.LUT P1, RZ, R15, 0x1, RZ, 0xc0, !PT ;  /* 0x000000010fff7812 */ /* 0x000fc6000782c0ff */
[----:B--2---:R-:W-:Y:S01]  /*3f3e0*/  @P3 STG.E.U8 desc[UR6][R54.64], R71 ;  /* 0x0000004736003986 */ /* 0x004fe2000c101106 */
[----:B0-----:R-:W-:-:S05]  /*3f3f0*/  PRMT R0, R72, 0x7770, RZ ;  /* 0x0000777048007816 */ /* 0x001fca00000000ff */
[----:B---3--:R0:W-:Y:S01]  /*3f400*/  @P6 STG.E.U8 desc[UR6][R52.64], R0 ;  /* 0x0000000034006986 */ /* 0x0081e2000c101106 */
[C---:B------:R-:W-:Y:S02]  /*3f410*/  LOP3.LUT P0, RZ, R15.reuse, 0x4, RZ, 0xc0, !PT ;  /* 0x000000040fff7812 */ /* 0x040fe4000780c0ff */
[----:B------:R-:W-:Y:S02]  /*3f420*/  LOP3.LUT P5, RZ, R15, 0x8, RZ, 0xc0, !PT ;  /* 0x000000080fff7812 */ /* 0x000fe400078ac0ff */
[----:B0-----:R-:W-:-:S05]  /*3f430*/  PRMT R0, R72, 0x7771, RZ ;  /* 0x0000777148007816 */ /* 0x001fca00000000ff */
[----:B------:R0:W-:Y:S02]  /*3f440*/  @P2 STG.E.U8 desc[UR6][R50.64], R0 ;  /* 0x0000000032002986 */ /* 0x0001e4000c101106 */
[C---:B0-----:R-:W-:Y:S02]  /*3f450*/  PRMT R0, R72.reuse, 0x7772, RZ ;  /* 0x0000777248007816 */ /* 0x041fe400000000ff */
[----:B------:R-:W-:-:S03]  /*3f460*/  PRMT R72, R72, 0x7773, RZ ;  /* 0x0000777348487816 */ /* 0x000fc600000000ff */
[----:B------:R0:W-:Y:S04]  /*3f470*/  @P1 STG.E.U8 desc[UR6][R48.64], R0 ;  /* 0x0000000030001986 */ /* 0x0001e8000c101106 */
[----:B------:R-:W-:Y:S01]  /*3f480*/  @P0 STG.E.U8 desc[UR6][R168.64], R72 ;  /* 0x00000048a8000986 */ /* 0x000fe2000c101106 */
[----:B0-----:R-:W-:-:S05]  /*3f490*/  PRMT R0, R73, 0x7770, RZ ;  /* 0x0000777049007816 */ /* 0x001fca00000000ff */
[----:B----4-:R0:W-:Y:S04]  /*3f4a0*/  @P5 STG.E.U8 desc[UR6][R170.64], R0 ;  /* 0x00000000aa005986 */ /* 0x0101e8000c101106 */
[----:B0-----:R-:W2:Y:S04]  /*3f4b0*/  LDL.LU.64 R170, [R1+0xb30] ;  /* 0x000b300001aa7983 */ /* 0x001ea80000300a00 */
[----:B------:R-:W3:Y:S04]  /*3f4c0*/  LDL.LU.64 R54, [R1+0xb28] ;  /* 0x000b280001367983 */ /* 0x000ee80000300a00 */
[----:B------:R-:W4:Y:S04]  /*3f4d0*/  LDL.LU.64 R52, [R1+0xb20] ;  /* 0x000b200001347983 */ /* 0x000f280000300a00 */
[----:B------:R-:W4:Y:S04]  /*3f4e0*/  LDL.LU.64 R50, [R1+0xb18] ;  /* 0x000b180001327983 */ /* 0x000f280000300a00 */
[----:B------:R-:W4:Y:S01]  /*3f4f0*/  LDL.LU.64 R48, [R1+0xb10] ;  /* 0x000b100001307983 */ /* 0x000f220000300a00 */
[----:B------:R-:W-:-:S03]  /*3f500*/  LOP3.LUT P2, RZ, R15, 0x20, RZ, 0xc0, !PT ;  /* 0x000000200fff7812 */ /* 0x000fc6000784c0ff */
[----:B------:R-:W4:Y:S01]  /*3f510*/  LDL.LU.64 R168, [R1+0xb08] ;  /* 0x000b080001a87983 */ /* 0x000f220000300a00 */
        /* <DEDUP_REMOVED lines=15> */
[----:B--2---:R0:W-:Y:S04]  /*3f610*/  @P2 STG.E.U8 desc[UR6][R170.64], R0 ;  /* 0x00000000aa002986 */ /* 0x0041e8000c101106 */
[----:B0-----:R-:W2:Y:S04]  /*3f620*/  LDL.LU.64 R170, [R1+0xb00] ;  /* 0x000b000001aa7983 */ /* 0x001ea80000300a00 */
[----:B------:R-:W2:Y:S02]  /*3f630*/  LDL.LU.64 R66, [R1+0xaf8] ;  /* 0x000af80001427983 */ /* 0x000ea40000300a00 */
[----:B------:R-:W-:-:S02]  /*3f640*/  @P4 LOP3.LUT R191, R191, 0x8, RZ, 0xfc, !PT ;  /* 0x00000008bfbf4812 */ /* 0x000fc400078efcff */
[----:B------:R-:W-:Y:S01]  /*3f650*/  LOP3.LUT P4, RZ, R15, 0x80000, RZ, 0xc0, !PT ;  /* 0x000800000fff7812 */ /* 0x000fe2000788c0ff */
[----:B------:R-:W2:Y:S01]  /*3f660*/  LDL.LU.64 R64, [R1+0xaf0] ;  /* 0x000af00001407983 */ /* 0x000ea20000300a00 */
[----:B------:R-:W-:-:S03]  /*3f670*/  LOP3.LUT R191, R191, 0xffffffef, RZ, 0xc0, !PT ;  /* 0xffffffefbfbf7812 */ /* 0x000fc600078ec0ff */
[----:B------:R-:W2:Y:S01]  /*3f680*/  LDL.LU.64 R62, [R1+0xae8] ;  /* 0x000ae800013e7983 */ /* 0x000ea20000300a00 */
[----:B------:R-:W-:-:S03]  /*3f690*/  LOP3.LUT P1, RZ, R15, 0x100, RZ, 0xc0, !PT ;  /* 0x000001000fff7812 */ /* 0x000fc6000782c0ff */
[----:B------:R-:W2:Y:S04]  /*3f6a0*/  LDL.LU.64 R60, [R1+0xae0] ;  /* 0x000ae000013c7983 */ /* 0x000ea80000300a00 */
[----:B------:R-:W-:Y:S01]  /*3f6b0*/  @P4 LOP3.LUT R191, R191, 0x10, RZ, 0xfc, !PT ;  /* 0x00000010bfbf4812 */ /* 0x000fe200078efcff */
[----:B------:R-:W2:Y:S01]  /*3f6c0*/  LDL.LU.64 R58, [R1+0xad8] ;  /* 0x000ad800013a7983 */ /* 0x000ea20000300a00 */
[----:B------:R-:W-:Y:S02]  /*3f6d0*/  LOP3.LUT P4, RZ, R15, 0x40000, RZ, 0xc0, !PT ;  /* 0x000400000fff7812 */ /* 0x000fe4000788c0ff */
[----:B------:R-:W-:Y:S01]  /*3f6e0*/  LOP3.LUT R191, R191, 0xffffffdf, RZ, 0xc0, !PT ;  /* 0xffffffdfbfbf7812 */ /* 0x000fe200078ec0ff */
[----:B------:R-:W2:Y:S01]  /*3f6f0*/  LDL.LU.64 R56, [R1+0xad0] ;  /* 0x000ad00001387983 */ /* 0x000ea20000300a00 */
[----:B------:R-:W-:-:S09]  /*3f700*/  LOP3.LUT P0, RZ, R15, 0x400, RZ, 0xc0, !PT ;  /* 0x000004000fff7812 */ /* 0x000fd2000780c0ff */
[----:B------:R-:W-:Y:S02]  /*3f710*/  @P4 LOP3.LUT R191, R191, 0x20, RZ, 0xfc, !PT ;  /* 0x00000020bfbf4812 */ /* 0x000fe400078efcff */
[C---:B------:R-:W-:Y:S02]  /*3f720*/  LOP3.LUT P4, RZ, R15.reuse, 0x10000, RZ, 0xc0, !PT ;  /* 0x000100000fff7812 */ /* 0x040fe4000788c0ff */
[----:B------:R-:W-:Y:S02]  /*3f730*/  LOP3.LUT P5, RZ, R15, 0x800, RZ, 0xc0, !PT ;  /* 0x000008000fff7812 */ /* 0x000fe400078ac0ff */
[----:B------:R-:W-:Y:S02]  /*3f740*/  LOP3.LUT R191, R191, 0xffffffbf, RZ, 0xc0, !PT ;  /* 0xffffffbfbfbf7812 */ /* 0x000fe400078ec0ff */
[C---:B------:R-:W-:Y:S02]  /*3f750*/  PRMT R0, R73.reuse, 0x7772, RZ ;  /* 0x0000777249007816 */ /* 0x040fe400000000ff */
[----:B------:R-:W-:-:S03]  /*3f760*/  PRMT R73, R73, 0x7773, RZ ;  /* 0x0000777349497816 */ /* 0x000fc600000000ff */
[----:B---3--:R0:W-:Y:S02]  /*3f770*/  @P1 STG.E.U8 desc[UR6][R54.64], R0 ;  /* 0x0000000036001986 */ /* 0x0081e4000c101106 */
[----:B------:R-:W-:Y:S02]  /*3f780*/  @P4 LOP3.LUT R191, R191, 0x40, RZ, 0xfc, !PT ;  /* 0x00000040bfbf4812 */ /* 0x000fe400078efcff */
[----:B------:R-:W-:Y:S01]  /*3f790*/  LOP3.LUT P4, RZ, R15, 0x2000, RZ, 0xc0, !PT ;  /* 0x000020000fff7812 */ /* 0x000fe2000788c0ff */
[----:B----4-:R1:W-:Y:S01]  /*3f7a0*/  @P0 STG.E.U8 desc[UR6][R52.64], R73 ;  /* 0x0000004934000986 */ /* 0x0103e2000c101106 */
[----:B0-----:R-:W-:-:S03]  /*3f7b0*/  PRMT R0, R74, 0x7770, RZ ;  /* 0x000077704a007816 */ /* 0x001fc600000000ff */
[----:B------:R-:W3:Y:S04]  /*3f7c0*/  LDL.LU.64 R54, [R1+0xac8] ;  /* 0x000ac80001367983 */ /* 0x000ee80000300a00 */
[----:B------:R0:W-:Y:S04]  /*3f7d0*/  @P5 STG.E.U8 desc[UR6][R50.64], R0 ;  /* 0x0000000032005986 */ /* 0x0001e8000c101106 */
[----:B-1----:R-:W4:Y:S01]  /*3f7e0*/  LDL.LU.64 R52, [R1+0xac0] ;  /* 0x000ac00001347983 */ /* 0x002f220000300a00 */
[----:B0-----:R-:W-:-:S03]  /*3f7f0*/  PRMT R0, R74, 0x7771, RZ ;  /* 0x000077714a007816 */ /* 0x001fc600000000ff */
[----:B------:R-:W4:Y:S04]  /*3f800*/  LDL.LU.64 R50, [R1+0xab8] ;  /* 0x000ab80001327983 */ /* 0x000f280000300a00 */
[----:B------:R0:W-:Y:S01]  /*3f810*/  @P4 STG.E.U8 desc[UR6][R48.64], R0 ;  /* 0x0000000030004986 */ /* 0x0001e2000c101106 */
[C---:B------:R-:W-:Y:S02]  /*3f820*/  LOP3.LUT P4, RZ, R191.reuse, 0x40, RZ, 0xc0, !PT ;  /* 0x00000040bfff7812 */ /* 0x040fe4000788c0ff */
[----:B0-----:R-:W-:Y:S01]  /*3f830*/  PRMT R0, R74, 0x7772, RZ ;  /* 0x000077724a007816 */ /* 0x001fe200000000ff */
[----:B------:R-:W4:Y:S10]  /*3f840*/  LDL.LU.64 R48, [R1+0xab0] ;  /* 0x000ab00001307983 */ /* 0x000f340000300a00 */
[----:B------:R0:W-:Y:S01]  /*3f850*/  @P4 STG.E.U8 desc[UR6][R168.64], R0 ;  /* 0x00000000a8004986 */ /* 0x0001e2000c101106 */
[----:B------:R-:W-:-:S02]  /*3f860*/  LOP3.LUT P4, RZ, R191, 0x20, RZ, 0xc0, !PT ;  /* 0x00000020bfff7812 */ /* 0x000fc4000788c0ff */
[----:B------:R-:W-:Y:S01]  /*3f870*/  PRMT R74, R74, 0x7773, RZ ;  /* 0x000077734a4a7816 */ /* 0x000fe200000000ff */
[----:B0-----:R-:W4:Y:S10]  /*3f880*/  LDL.LU.64 R168, [R1+0xaa8] ;  /* 0x000aa80001a87983 */ /* 0x001f340000300a00 */
[----:B--2---:R0:W-:Y:S04]  /*3f890*/  @P4 STG.E.U8 desc[UR6][R170.64], R74 ;  /* 0x0000004aaa004986 */ /* 0x0041e8000c101106 */
[----:B0-----:R-:W2:Y:S01]  /*3f8a0*/  LDL.LU.64 R170, [R1+0xaa0] ;  /* 0x000aa00001aa7983 */ /* 0x001ea20000300a00 */
[----:B------:R-:W-:-:S02]  /*3f8b0*/  LOP3.LUT P4, RZ, R191, 0x10, RZ, 0xc0, !PT ;  /* 0x00000010bfff7812 */ /* 0x000fc4000788c0ff */
[----:B------:R-:W-:-:S11]  /*3f8c0*/  PRMT R0, R75, 0x7770, RZ ;  /* 0x000077704b007816 */ /* 0x000fd600000000ff */
[----:B------:R0:W-:Y:S01]  /*3f8d0*/  @P4 STG.E.U8 desc[UR6][R66.64], R0 ;  /* 0x0000000042004986 */ /* 0x0001e2000c101106 */
[----:B------:R-:W-:Y:S02]  /*3f8e0*/  LOP3.LUT P4, RZ, R191, 0x8, RZ, 0xc0, !PT ;  /* 0x00000008bfff7812 */ /* 0x000fe4000788c0ff */
[----:B0-----:R-:W-:-:S11]  /*3f8f0*/  PRMT R0, R75, 0x7771, RZ ;  /* 0x000077714b007816 */ /* 0x001fd600000000ff */
        /* <DEDUP_REMOVED lines=8> */
[----:B0-----:R-:W-:Y:S02]  /*3f980*/  PRMT R0, R76, 0x7770, RZ ;  /* 0x000077704c007816 */ /* 0x001fe400000000ff */
[----:B------:R-:W-:-:S09]  /*3f990*/  LOP3.LUT P3, RZ, R14, 0x1, RZ, 0xc0, !PT ;  /* 0x000000010eff7812 */ /* 0x000fd2000786c0ff */
[----:B------:R0:W-:Y:S01]  /*3f9a0*/  @P4 STG.E.U8 desc[UR6][R58.64], R0 ;  /* 0x000000003a004986 */ /* 0x0001e2000c101106 */
[----:B------:R-:W-:Y:S02]  /*3f9b0*/  LOP3.LUT P4, RZ, R16, 0x80000000, RZ, 0xc0, !PT ;  /* 0x8000000010ff7812 */ /* 0x000fe4000788c0ff */
[C---:B------:R-:W-:Y:S02]  /*3f9c0*/  LOP3.LUT P6, RZ, R14.reuse, 0x4, RZ, 0xc0, !PT ;  /* 0x000000040eff7812 */ /* 0x040fe400078cc0ff */
[----:B------:R-:W-:Y:S02]  /*3f9d0*/  LOP3.LUT P2, RZ, R14, 0x8, RZ, 0xc0, !PT ;  /* 0x000000080eff7812 */ /* 0x000fe4000784c0ff */
[----:B0-----:R-:W-:-:S07]  /*3f9e0*/  PRMT R0, R76, 0x7771, RZ ;  /* 0x000077714c007816 */ /* 0x001fce00000000ff */
[----:B------:R0:W-:Y:S01]  /*3f9f0*/  @P4 STG.E.U8 desc[UR6][R56.64], R0 ;  /* 0x0000000038004986 */ /* 0x0001e2000c101106 */
[----:B------:R-:W-:Y:S02]  /*3fa00*/  LOP3.LUT P1, RZ, R14, 0x20, RZ, 0xc0, !PT ;  /* 0x000000200eff7812 */ /* 0x000fe4000782c0ff */
[C---:B0-----:R-:W-:Y:S02]  /*3fa10*/  PRMT R0, R76.reuse, 0x7772, RZ ;  /* 0x000077724c007816 */ /* 0x041fe400000000ff */
[----:B------:R-:W-:-:S03]  /*3fa20*/  PRMT R76, R76, 0x7773, RZ ;  /* 0x000077734c4c7816 */ /* 0x000fc600000000ff */
[----:B---3--:R0:W-:Y:S01]  /*3fa30*/  @P3 STG.E.U8 desc[UR6][R54.64], R0 ;  /* 0x0000000036003986 */ /* 0x0081e2000c101106 */
[C---:B------:R-:W-:Y:S02]  /*3fa40*/  LOP3.LUT P0, RZ, R14.reuse, 0x100, RZ, 0xc0, !PT ;  /* 0x000001000eff7812 */ /* 0x040fe4000780c0ff */
[----:B------:R-:W-:Y:S01]  /*3fa50*/  LOP3.LUT P5, RZ, R14, 0x400, RZ, 0xc0, !PT ;  /* 0x000004000eff7812 */ /* 0x000fe200078ac0ff */
[----:B----4-:R-:W-:Y:S01]  /*3fa60*/  @P6 STG.E.U8 desc[UR6][R52.64], R76 ;  /* 0x0000004c34006986 */ /* 0x010fe2000c101106 */
[----:B0-----:R-:W-:-:S05]  /*3fa70*/  PRMT R0, R77, 0x7770, RZ ;  /* 0x000077704d007816 */ /* 0x001fca00000000ff */
[----:B------:R0:W-:Y:S02]  /*3fa80*/  @P2 STG.E.U8 desc[UR6][R50.64], R0 ;  /* 0x0000000032002986 */ /* 0x0001e4000c101106 */
[----:B0-----:R-:W-:-:S05]  /*3fa90*/  PRMT R0, R77, 0x7771, RZ ;  /* 0x000077714d007816 */ /* 0x001fca00000000ff */
[----:B------:R0:W-:Y:S02]  /*3faa0*/  @P1 STG.E.U8 desc[UR6][R48.64], R0 ;  /* 0x0000000030001986 */ /* 0x0001e4000c101106 */
[C---:B0-----:R-:W-:Y:S02]  /*3fab0*/  PRMT R0, R77.reuse, 0x7772, RZ ;  /* 0x000077724d007816 */ /* 0x041fe400000000ff */
[----:B------:R-:W-:-:S03]  /*3fac0*/  PRMT R77, R77, 0x7773, RZ ;  /* 0x000077734d4d7816 */ /* 0x000fc600000000ff */
[----:B------:R-:W-:Y:S04]  /*3fad0*/  @P0 STG.E.U8 desc[UR6][R168.64], R0 ;  /* 0x00000000a8000986 */ /* 0x000fe8000c101106 */
[----:B--2---:R0:W-:Y:S04]  /*3fae0*/  @P5 STG.E.U8 desc[UR6][R170.64], R77 ;  /* 0x0000004daa005986 */ /* 0x0041e8000c101106 */
        /* <DEDUP_REMOVED lines=26> */
[----:B------:R-:W2:Y:S01]  /*3fc90*/  LDL.LU.64 R64, [R1+0xa58] ;  /* 0x000a580001407983 */ /* 0x000ea20000300a00 */
[----:B------:R-:W-:Y:S02]  /*3fca0*/  LOP3.LUT P4, RZ, R9, 0x1000, RZ, 0xc0, !PT ;  /* 0x0000100009ff7812 */ /* 0x000fe4000788c0ff */
[----:B------:R-:W-:Y:S01]  /*3fcb0*/  LOP3.LUT R16, R16, 0xefffffff, RZ, 0xc0, !PT ;  /* 0xefffffff10107812 */ /* 0x000fe200078ec0ff */
[----:B------:R-:W2:Y:S04]  /*3fcc0*/  LDL.LU.64 R62, [R1+0xa50] ;  /* 0x000a5000013e7983 */ /* 0x000ea80000300a00 */
[----:B------:R-:W2:Y:S01]  /*3fcd0*/  LDL.LU.64 R60, [R1+0xa48] ;  /* 0x000a4800013c7983 */ /* 0x000ea20000300a00 */
[C---:B------:R-:W-:Y:S02]  /*3fce0*/  LOP3.LUT P1, RZ, R14.reuse, 0x2000, RZ, 0xc0, !PT ;  /* 0x000020000eff7812 */ /* 0x040fe4000782c0ff */
[----:B------:R-:W-:Y:S01]  /*3fcf0*/  LOP3.LUT P0, RZ, R14, 0x10000, RZ, 0xc0, !PT ;  /* 0x000100000eff7812 */ /* 0x000fe2000780c0ff */
[----:B------:R-:W2:Y:S02]  /*3fd00*/  LDL.LU.64 R58, [R1+0xa40] ;  /* 0x000a4000013a7983 */ /* 0x000ea40000300a00 */
[----:B------:R-:W-:-:S02]  /*3fd10*/  @P4 LOP3.LUT R16, R16, 0x10000000, RZ, 0xfc, !PT ;  /* 0x1000000010104812 */ /* 0x000fc400078efcff */
[----:B------:R-:W-:Y:S01]  /*3fd20*/  LOP3.LUT P4, RZ, R14, 0x1000000, RZ, 0xc0, !PT ;  /* 0x010000000eff7812 */ /* 0x000fe2000788c0ff */
[----:B------:R-:W2:Y:S01]  /*3fd30*/  LDL.LU.64 R56, [R1+0xa38] ;  /* 0x000a380001387983 */ /* 0x000ea20000300a00 */
[----:B------:R-:W-:-:S11]  /*3fd40*/  LOP3.LUT R16, R16, 0xdfffffff, RZ, 0xc0, !PT ;  /* 0xdfffffff10107812 */ /* 0x000fd600078ec0ff */
[----:B------:R-:W-:Y:S02]  /*3fd50*/  @P4 LOP3.LUT R16, R16, 0x20000000, RZ, 0xfc, !PT ;  /* 0x2000000010104812 */ /* 0x000fe400078efcff */
[----:B------:R-:W-:Y:S02]  /*3fd60*/  LOP3.LUT P4, RZ, R14, 0x200000, RZ, 0xc0, !PT ;  /* 0x002000000eff7812 */ /* 0x000fe4000788c0ff */
[----:B------:R-:W-:Y:S02]  /*3fd70*/  LOP3.LUT R16, R16, 0xbfffffff, RZ, 0xc0, !PT ;  /* 0xbfffffff10107812 */ /* 0x000fe400078ec0ff */
[----:B------:R-:W-:Y:S02]  /*3fd80*/  PRMT R0, R78, 0x7771, RZ ;  /* 0x000077714e007816 */ /* 0x000fe400000000ff */
[----:B------:R-:W-:-:S03]  /*3fd90*/  LOP3.LUT P5, RZ, R14, 0x40000, RZ, 0xc0, !PT ;  /* 0x000400000eff7812 */ /* 0x000fc600078ac0ff */
[----:B---3--:R0:W-:Y:S04]  /*3fda0*/  @P1 STG.E.U8 desc[UR6][R54.64], R0 ;  /* 0x0000000036001986 */ /* 0x0081e8000c101106 */
[----:B------:R-:W-:Y:S02]  /*3fdb0*/  @P4 LOP3.LUT R16, R16, 0x40000000, RZ, 0xfc, !PT ;  /* 0x4000000010104812 */ /* 0x000fe400078efcff */
[----:B------:R-:W-:Y:S02]  /*3fdc0*/  LOP3.LUT P4, RZ, R14, 0x80000, RZ, 0xc0, !PT ;  /* 0x000800000eff7812 */ /* 0x000fe4000788c0ff */
[C---:B0-----:R-:W-:Y:S01]  /*3fdd0*/  PRMT R0, R78.reuse, 0x7772, RZ ;  /* 0x000077724e007816 */ /* 0x041fe200000000ff */
[----:B------:R-:W3:Y:S01]  /*3fde0*/  LDL.LU.64 R54, [R1+0xa30] ;  /* 0x000a300001367983 */ /* 0x000ee20000300a00 */
[----:B------:R-:W-:-:S03]  /*3fdf0*/  PRMT R78, R78, 0x7773, RZ ;  /* 0x000077734e4e7816 */ /* 0x000fc600000000ff */
[----:B----4-:R0:W-:Y:S04]  /*3fe00*/  @P0 STG.E.U8 desc[UR6][R52.64], R0 ;  /* 0x0000000034000986 */ /* 0x0101e8000c101106 */
[----:B------:R1:W-:Y:S01]  /*3fe10*/  @P5 STG.E.U8 desc[UR6][R50.64], R78 ;  /* 0x0000004e32005986 */ /* 0x0003e2000c101106 */
[----:B0-----:R-:W-:-:S03]  /*3fe20*/  PRMT R0, R79, 0x7770, RZ ;  /* 0x000077704f007816 */ /* 0x001fc600000000ff */
[----:B------:R-:W4:Y:S04]  /*3fe30*/  LDL.LU.64 R52, [R1+0xa28] ;  /* 0x000a280001347983 */ /* 0x000f280000300a00 */
[----:B------:R0:W-:Y:S01]  /*3fe40*/  @P4 STG.E.U8 desc[UR6][R48.64], R0 ;  /* 0x0000000030004986 */ /* 0x0001e2000c101106 */
[----:B------:R-:W-:-:S03]  /*3fe50*/  LOP3.LUT P4, RZ, R16, 0x40000000, RZ, 0xc0, !PT ;  /* 0x4000000010ff7812 */ /* 0x000fc6000788c0ff */
[----:B-1----:R-:W4:Y:S01]  /*3fe60*/  LDL.LU.64 R50, [R1+0xa20] ;  /* 0x000a200001327983 */ /* 0x002f220000300a00 */
[----:B0-----:R-:W-:-:S03]  /*3fe70*/  PRMT R0, R79, 0x7771, RZ ;  /* 0x000077714f007816 */ /* 0x001fc600000000ff */
[----:B------:R-:W4:Y:S06]  /*3fe80*/  LDL.LU.64 R48, [R1+0xa18] ;  /* 0x000a180001307983 */ /* 0x000f2c0000300a00 */
[----:B------:R0:W-:Y:S01]  /*3fe90*/  @P4 STG.E.U8 desc[UR6][R168.64], R0 ;  /* 0x00000000a8004986 */ /* 0x0001e2000c101106 */
[----:B------:R-:W-:-:S03]  /*3fea0*/  LOP3.LUT P4, RZ, R16, 0x20000000, RZ, 0xc0, !PT ;  /* 0x2000000010ff7812 */ /* 0x000fc6000788c0ff */
[----:B0-----:R-:W4:Y:S01]  /*3feb0*/  LDL.LU.64 R168, [R1+0xa10] ;  /* 0x000a100001a87983 */ /* 0x001f220000300a00 */
[----:B------:R-:W-:-:S09]  /*3fec0*/  PRMT R0, R79, 0x7772, RZ ;  /* 0x000077724f007816 */ /* 0x000fd200000000ff */
[----:B--2---:R0:W-:Y:S04]  /*3fed0*/  @P4 STG.E.U8 desc[UR6][R170.64], R0 ;  /* 0x00000000aa004986 */ /* 0x0041e8000c101106 */
[----:B0-----:R-:W2:Y:S01]  /*3fee0*/  LDL.LU.64 R170, [R1+0xa08] ;  /* 0x000a080001aa7983 */ /* 0x001ea20000300a00 */
[----:B------:R-:W-:Y:S02]  /*3fef0*/  LOP3.LUT P4, RZ, R16, 0x10000000, RZ, 0xc0, !PT ;  /* 0x1000000010ff7812 */ /* 0x000fe4000788c0ff */
[----:B------:R-:W-:Y:S02]  /*3ff00*/  PRMT R79, R79, 0x7773, RZ ;  /* 0x000077734f4f7816 */ /* 0x000fe400000000ff */
[----:B------:R-:W-:-:S09]  /*3ff10*/  PRMT R0, R80, 0x7770, RZ ;  /* 0x0000777050007816 */ /* 0x000fd200000000ff */
[----:B------:R-:W-:Y:S01]  /*3ff20*/  @P4 STG.E.U8 desc[UR6][R66.64], R79 ;  /* 0x0000004f42004986 */ /* 0x000fe2000c101106 */
[----:B------:R-:W-:-:S13]  /*3ff30*/  LOP3.LUT P4, RZ, R16, 0x8000000, RZ, 0xc0, !PT ;  /* 0x0800000010ff7812 */ /* 0x000fda000788c0ff */
        /* <DEDUP_REMOVED lines=8> */
[----:B------:R-:W-:Y:S02]  /*3ffc0*/  PRMT R80, R80, 0x7773, RZ ;  /* 0x0000777350507816 */ /* 0x000fe400000000ff */
[----:B------:R-:W-:-:S09]  /*3ffd0*/  LOP3.LUT P3, RZ, R13, 0x20000, RZ, 0xc0, !PT ;  /* 0x000200000dff7812 */ /* 0x000fd2000786c0ff */
[----:B------:R-:W-:Y:S01]  /*3ffe0*/  @P4 STG.E.U8 desc[UR6][R58.64], R80 ;  /* 0x000000503a004986 */ /* 0x000fe2000c101106 */
[----:B------:R-:W-:Y:S02]  /*3fff0*/  LOP3.LUT P4, RZ, R16, 0x800000, RZ, 0xc0, !PT ;  /* 0x0080000010ff7812 */ /* 0x000fe4000788c0ff */
[----:B0-----:R-:W-:Y:S02]  /*40000*/  PRMT R0, R81, 0x7770, RZ ;  /* 0x0000777051007816 */ /* 0x001fe400000000ff */
[C---:B------:R-:W-:Y:S02]  /*40010*/  LOP3.LUT P6, RZ, R13.reuse, 0x2000, RZ, 0xc0, !PT ;  /* 0x000020000dff7812 */ /* 0x040fe400078cc0ff */
[C---:B------:R-:W-:Y:S02]  /*40020*/  LOP3.LUT P2, RZ, R13.reuse, 0x10000, RZ, 0xc0, !PT ;  /* 0x000100000dff7812 */ /* 0x040fe4000784c0ff */
[----:B------:R-:W-:-:S05]  /*40030*/  LOP3.LUT P1, RZ, R13, 0x800, RZ, 0xc0, !PT ;  /* 0x000008000dff7812 */ /* 0x000fca000782c0ff */
[----:B------:R0:W-:Y:S01]  /*40040*/  @P4 STG.E.U8 desc[UR6][R56.64], R0 ;  /* 0x0000000038004986 */ /* 0x0001e2000c101106 */
[----:B------:R-:W-:Y:S02]  /*40050*/  LOP3.LUT P0, RZ, R13, 0x4000, RZ, 0xc0, !PT ;  /* 0x000040000dff7812 */ /* 0x000fe4000780c0ff */
[----:B0-----:R-:W-:-:S05]  /*40060*/  PRMT R0, R81, 0x7771, RZ ;  /* 0x0000777151007816 */ /* 0x001fca00000000ff */
[----:B---3--:R0:W-:Y:S01]  /*40070*/  @P3 STG.E.U8 desc[UR6][R54.64], R0 ;  /* 0x0000000036003986 */ /* 0x0081e2000c101106 */
[----:B------:R-:W-:Y:S02]  /*40080*/  LOP3.LUT P5, RZ, R13, 0x200, RZ, 0xc0, !PT ;  /* 0x000002000dff7812 */ /* 0x000fe400078ac0ff */
[C---:B0-----:R-:W-:Y:S02]  /*40090*/  PRMT R0, R81.reuse, 0x7772, RZ ;  /* 0x0000777251007816 */ /* 0x041fe400000000ff */
[----:B------:R-:W-:-:S03]  /*400a0*/  PRMT R81, R81, 0x7773, RZ ;  /* 0x0000777351517816 */ /* 0x000fc600000000ff */
[----:B----4-:R0:W-:Y:S04]  /*400b0*/  @P6 STG.E.U8 desc[UR6][R52.64], R0 ;  /* 0x0000000034006986 */ /* 0x0101e8000c101106 */
[----:B------:R-:W-:Y:S01]  /*400c0*/  @P2 STG.E.U8 desc[UR6][R50.64], R81 ;  /* 0x0000005132002986 */ /* 0x000fe2000c101106 */
[----:B0-----:R-:W-:-:S05]  /*400d0*/  PRMT R0, R82, 0x7770, RZ ;  /* 0x0000777052007816 */ /* 0x001fca00000000ff */
[----:B------:R0:W-:Y:S02]  /*400e0*/  @P1 STG.E.U8 desc[UR6][R48.64], R0 ;  /* 0x0000000030001986 */ /* 0x0001e4000c101106 */
[----:B0-----:R-:W-:-:S05]  /*400f0*/  PRMT R0, R82, 0x7771, RZ ;  /* 0x0000777152007816 */ /* 0x001fca00000000ff */
[----:B------:R0:W-:Y:S02]  /*40100*/  @P0 STG.E.U8 desc[UR6][R168.64], R0 ;  /* 0x00000000a8000986 */ /* 0x0001e4000c101106 */
[----:B0-----:R-:W-:-:S05]  /*40110*/  PRMT R0, R82, 0x7772, RZ ;  /* 0x0000777252007816 */ /* 0x001fca00000000ff */
        /* <DEDUP_REMOVED lines=25> */
[----:B------:R-:W2:Y:S04]  /*402b0*/  LDL.LU.64 R66, [R1+0x9c8] ;  /* 0x0009c80001427983 */ /* 0x000ea80000300a00 */
[----:B------:R-:W2:Y:S04]  /*402c0*/  LDL.LU.64 R64, [R1+0x9c0] ;  /* 0x0009c00001407983 */ /* 0x000ea80000300a00 */
[----:B------:R-:W2:Y:S04]  /*402d0*/  LDL.LU.64 R62, [R1+0x9b8] ;  /* 0x0009b800013e7983 */ /* 0x000ea80000300a00 */
[----:B------:R-:W2:Y:S01]  /*402e0*/  LDL.LU.64 R60, [R1+0x9b0] ;  /* 0x0009b000013c7983 */ /* 0x000ea20000300a00 */
[----:B------:R-:W-:-:S02]  /*402f0*/  @P4 LOP3.LUT R16, R16, 0x80000, RZ, 0xfc, !PT ;  /* 0x0008000010104812 */ /* 0x000fc400078efcff */
[C---:B------:R-:W-:Y:S01]  /*40300*/  LOP3.LUT P4, RZ, R13.reuse, 0x40000, RZ, 0xc0, !PT ;  /* 0x000400000dff7812 */ /* 0x040fe2000788c0ff */
[----:B------:R-:W2:Y:S01]  /*40310*/  LDL.LU.64 R58, [R1+0x9a8] ;  /* 0x0009a800013a7983 */ /* 0x000ea20000300a00 */
[C---:B------:R-:W-:Y:S02]  /*40320*/  LOP3.LUT P1, RZ, R13.reuse, 0x80, RZ, 0xc0, !PT ;  /* 0x000000800dff7812 */ /* 0x040fe4000782c0ff */
[----:B------:R-:W-:Y:S01]  /*40330*/  LOP3.LUT R16, R16, 0xffefffff, RZ, 0xc0, !PT ;  /* 0xffefffff10107812 */ /* 0x000fe200078ec0ff */
[----:B------:R-:W2:Y:S01]  /*40340*/  LDL.LU.64 R56, [R1+0x9a0] ;  /* 0x0009a00001387983 */ /* 0x000ea20000300a00 */
[----:B------:R-:W-:Y:S02]  /*40350*/  LOP3.LUT P0, RZ, R13, 0x400, RZ, 0xc0, !PT ;  /* 0x000004000dff7812 */ /* 0x000fe4000780c0ff */
[----:B------:R-:W-:-:S05]  /*40360*/  PRMT R0, R83, 0x7770, RZ ;  /* 0x0000777053007816 */ /* 0x000fca00000000ff */
[----:B------:R-:W-:Y:S02]  /*40370*/  @P4 LOP3.LUT R16, R16, 0x100000, RZ, 0xfc, !PT ;  /* 0x0010000010104812 */ /* 0x000fe400078efcff */
[----:B------:R-:W-:Y:S01]  /*40380*/  LOP3.LUT P4, RZ, R14, 0x8000000, RZ, 0xc0, !PT ;  /* 0x080000000eff7812 */ /* 0x000fe2000788c0ff */
[----:B---3--:R0:W-:Y:S01]  /*40390*/  @P1 STG.E.U8 desc[UR6][R54.64], R0 ;  /* 0x0000000036001986 */ /* 0x0081e2000c101106 */
[----:B------:R-:W-:Y:S02]  /*403a0*/  LOP3.LUT R16, R16, 0xffdfffff, RZ, 0xc0, !PT ;  /* 0xffdfffff10107812 */ /* 0x000fe400078ec0ff */
[----:B------:R-:W-:Y:S02]  /*403b0*/  LOP3.LUT P5, RZ, R9, 0x800, RZ, 0xc0, !PT ;  /* 0x0000080009ff7812 */ /* 0x000fe400078ac0ff */
[----:B0-----:R-:W-:Y:S01]  /*403c0*/  PRMT R0, R83, 0x7771, RZ ;  /* 0x0000777153007816 */ /* 0x001fe200000000ff */
[----:B------:R-:W3:Y:S06]  /*403d0*/  LDL.LU.64 R54, [R1+0x998] ;  /* 0x0009980001367983 */ /* 0x000eec0000300a00 */
[----:B------:R-:W-:-:S02]  /*403e0*/  @P4 LOP3.LUT R16, R16, 0x200000, RZ, 0xfc, !PT ;  /* 0x0020000010104812 */ /* 0x000fc400078efcff */
[----:B------:R-:W-:Y:S01]  /*403f0*/  LOP3.LUT P4, RZ, R14, 0x4000000, RZ, 0xc0, !PT ;  /* 0x040000000eff7812 */ /* 0x000fe2000788c0ff */
[----:B----4-:R0:W-:Y:S01]  /*40400*/  @P0 STG.E.U8 desc[UR6][R52.64], R0 ;  /* 0x0000000034000986 */ /* 0x0101e2000c101106 */
[----:B------:R-:W-:-:S03]  /*40410*/  LOP3.LUT R16, R16, 0xffbfffff, RZ, 0xc0, !PT ;  /* 0xffbfffff10107812 */ /* 0x000fc600078ec0ff */
[----:B0-----:R-:W4:Y:S01]  /*40420*/  LDL.LU.64 R52, [R1+0x990] ;  /* 0x0009900001347983 */ /* 0x001f220000300a00 */
[----:B------:R-:W-:-:S07]  /*40430*/  PRMT R0, R83, 0x7772, RZ ;  /* 0x0000777253007816 */ /* 0x000fce00000000ff */
[----:B------:R-:W-:Y:S02]  /*40440*/  @P4 LOP3.LUT R16, R16, 0x400000, RZ, 0xfc, !PT ;  /* 0x0040000010104812 */ /* 0x000fe400078efcff */
[----:B------:R-:W-:Y:S01]  /*40450*/  LOP3.LUT P4, RZ, R9, 0x200, RZ, 0xc0, !PT ;  /* 0x0000020009ff7812 */ /* 0x000fe2000788c0ff */
[----:B------:R0:W-:Y:S01]  /*40460*/  @P5 STG.E.U8 desc[UR6][R50.64], R0 ;  /* 0x0000000032005986 */ /* 0x0001e2000c101106 */
[----:B------:R-:W-:-:S03]  /*40470*/  PRMT R83, R83, 0x7773, RZ ;  /* 0x0000777353537816 */ /* 0x000fc600000000ff */
[----:B0-----:R-:W4:Y:S08]  /*40480*/  LDL.LU.64 R50, [R1+0x988] ;  /* 0x0009880001327983 */ /* 0x001f300000300a00 */
[----:B------:R0:W-:Y:S01]  /*40490*/  @P4 STG.E.U8 desc[UR6][R48.64], R83 ;  /* 0x0000005330004986 */ /* 0x0001e2000c101106 */
[----:B------:R-:W-:Y:S02]  /*404a0*/  LOP3.LUT P4, RZ, R16, 0x400000, RZ, 0xc0, !PT ;  /* 0x0040000010ff7812 */ /* 0x000fe4000788c0ff */
[----:B------:R-:W-:Y:S01]  /*404b0*/  PRMT R0, R84, 0x7770, RZ ;  /* 0x0000777054007816 */ /* 0x000fe200000000ff */
[----:B0-----:R-:W4:Y:S10]  /*404c0*/  LDL.LU.64 R48, [R1+0x980] ;  /* 0x0009800001307983 */ /* 0x001f340000300a00 */
[----:B------:R0:W-:Y:S01]  /*404d0*/  @P4 STG.E.U8 desc[UR6][R168.64], R0 ;  /* 0x00000000a8004986 */ /* 0x0001e2000c101106 */
[----:B------:R-:W-:-:S03]  /*404e0*/  LOP3.LUT P4, RZ, R16, 0x200000, RZ, 0xc0, !PT ;  /* 0x0020000010ff7812 */ /* 0x000fc6000788c0ff */
[----:B0-----:R-:W4:Y:S01]  /*404f0*/  LDL.LU.64 R168, [R1+0x978] ;  /* 0x0009780001a87983 */ /* 0x001f220000300a00 */
[----:B------:R-:W-:-:S09]  /*40500*/  PRMT R0, R84, 0x7771, RZ ;  /* 0x0000777154007816 */ /* 0x000fd200000000ff */
[----:B--2---:R0:W-:Y:S04]  /*40510*/  @P4 STG.E.U8 desc[UR6][R170.64], R0 ;  /* 0x00000000aa004986 */ /* 0x0041e8000c101106 */
[----:B0-----:R-:W2:Y:S01]  /*40520*/  LDL.LU.64 R170, [R1+0x970] ;  /* 0x0009700001aa7983 */ /* 0x001ea20000300a00 */
[----:B------:R-:W-:Y:S02]  /*40530*/  LOP3.LUT P4, RZ, R16, 0x100000, RZ, 0xc0, !PT ;  /* 0x0010000010ff7812 */ /* 0x000fe4000788c0ff */
[C---:B------:R-:W-:Y:S02]  /*40540*/  PRMT R0, R84.reuse, 0x7772, RZ ;  /* 0x0000777254007816 */ /* 0x040fe400000000ff */
[----:B------:R-:W-:-:S09]  /*40550*/  PRMT R84, R84, 0x7773, RZ ;  /* 0x0000777354547816 */ /* 0x000fd200000000ff */
[----:B------:R0:W-:Y:S01]  /*40560*/  @P4 STG.E.U8 desc[UR6][R66.64], R0 ;  /* 0x0000000042004986 */ /* 0x0001e2000c101106 */
[----:B------:R-:W-:-:S13]  /*40570*/  LOP3.LUT P4, RZ, R16, 0x80000, RZ, 0xc0, !PT ;  /* 0x0008000010ff7812 */ /* 0x000fda000788c0ff */
[----:B------:R-:W-:Y:S01]  /*40580*/  @P4 STG.E.U8 desc[UR6][R64.64], R84 ;  /* 0x0000005440004986 */ /* 0x000fe2000c101106 */
[----:B------:R-:W-:Y:S02]  /*40590*/  LOP3.LUT P4, RZ, R16, 0x40000, RZ, 0xc0, !PT ;  /* 0x0004000010ff7812 */ /* 0x000fe4000788c0ff */
[----:B0-----:R-:W-:-:S11]  /*405a0*/  PRMT R0, R85, 0x7770, RZ ;  /* 0x0000777055007816 */ /* 0x001fd600000000ff */
[----:B------:R0:W-:Y:S01]  /*405b0*/  @P4 STG.E.U8 desc[UR6][R62.64], R0 ;  /* 0x000000003e004986 */ /* 0x0001e2000c101106 */
[----:B------:R-:W-:Y:S02]  /*405c0*/  LOP3.LUT P4, RZ, R16, 0x20000, RZ, 0xc0, !PT ;  /* 0x0002000010ff7812 */ /* 0x000fe4000788c0ff */
[----:B0-----:R-:W-:-:S11]  /*405d0*/  PRMT R0, R85, 0x7771, RZ ;  /* 0x0000777155007816 */ /* 0x001fd600000000ff */
[----:B------:R0:W-:Y:S01]  /*405e0*/  @P4 STG.E.U8 desc[UR6][R60.64], R0 ;  /* 0x000000003c004986 */ /* 0x0001e2000c101106 */
[C---:B------:R-:W-:Y:S02]  /*405f0*/  LOP3.LUT P4, RZ, R16.reuse, 0x10000, RZ, 0xc0, !PT ;  /* 0x0001000010ff7812 */ /* 0x040fe4000788c0ff */
[----:B0-----:R-:W-:Y:S01]  /*40600*/  PRMT R0, R85, 0x7772, RZ ;  /* 0x0000777255007816 */ /* 0x001fe200000000ff */
[----:B------:R-:W2:Y:S10]  /*40610*/  LDL.LU.64 R60, [R1+0x968] ;  /* 0x00096800013c7983 */ /* 0x000eb40000300a00 */
[----:B------:R0:W-:Y:S01]  /*40620*/  @P4 STG.E.U8 desc[UR6][R58.64], R0 ;  /* 0x000000003a004986 */ /* 0x0001e2000c101106 */
[----:B------:R-:W-:-:S02]  /*40630*/  LOP3.LUT P4, RZ, R16, 0x8000, RZ, 0xc0, !PT ;  /* 0x0000800010ff7812 */ /* 0x000fc4000788c0ff */
[C---:B------:R-:W-:Y:S02]  /*40640*/  LOP3.LUT P3, RZ, R14.reuse, 0x40000000, RZ, 0xc0, !PT ;  /* 0x400000000eff7812 */ /* 0x040fe4000786c0ff */
[----:B------:R-:W-:Y:S02]  /*40650*/  PRMT R85, R85, 0x7773, RZ ;  /* 0x0000777355557816 */ /* 0x000fe400000000ff */
[----:B------:R-:W-:Y:S01]  /*40660*/  LOP3.LUT P6, RZ, R14, 0x80000000, RZ, 0xc0, !PT ;  /* 0x800000000eff7812 */ /* 0x000fe200078cc0ff */
[----:B0-----:R-:W2:Y:S01]  /*40670*/  LDL.LU.64 R58, [R1+0x960] ;  /* 0x00096000013a7983 */ /* 0x001ea20000300a00 */
[----:B------:R-:W-:-:S05]  /*40680*/  PRMT R0, R86, 0x7770, RZ ;  /* 0x0000777056007816 */ /* 0x000fca00000000ff */
[----:B------:R0:W-:Y:S04]  /*40690*/  @P4 STG.E.U8 desc[UR6][R56.64], R85 ;  /* 0x0000005538004986 */ /* 0x0001e8000c101106 */
[----:B---3--:R1:W-:Y:S04]  /*406a0*/  @P3 STG.E.U8 desc[UR6][R54.64], R0 ;  /* 0x0000000036003986 */ /* 0x0083e8000c101106 */
[----:B0-----:R-:W3:Y:S01]  /*406b0*/  LDL.LU.64 R56, [R1+0x958] ;  /* 0x0009580001387983 */ /* 0x001ee20000300a00 */
[----:B-1----:R-:W-:-:S03]  /*406c0*/  PRMT R0, R86, 0x7771, RZ ;  /* 0x0000777156007816 */ /* 0x002fc600000000ff */
[----:B------:R-:W3:Y:S01]  /*406d0*/  LDL.LU.64 R54, [R1+0x950] ;  /* 0x0009500001367983 */ /* 0x000ee20000300a00 */
[----:B------:R-:W-:-:S03]  /*406e0*/  LOP3.LUT P2, RZ, R13, 0x1, RZ, 0xc0, !PT ;  /* 0x000000010dff7812 */ /* 0x000fc6000784c0ff */
[----:B----4-:R0:W-:Y:S04]  /*406f0*/  @P6 STG.E.U8 desc[UR6][R52.64], R0 ;  /* 0x0000000034006986 */ /* 0x0101e8000c101106 */
[----:B0-----:R-:W4:Y:S01]  /*40700*/  LDL.LU.64 R52, [R1+0x948] ;  /* 0x0009480001347983 */ /* 0x001f220000300a00 */
[----:B------:R-:W-:Y:S02]  /*40710*/  PRMT R0, R86, 0x7772, RZ ;  /* 0x0000777256007816 */ /* 0x000fe400000000ff */
[----:B------:R-:W-:-:S03]  /*40720*/  LOP3.LUT P1, RZ, R13, 0x2, RZ, 0xc0, !PT ;  /* 0x000000020dff7812 */ /* 0x000fc6000782c0ff */
[----:B------:R0:W-:Y:S01]  /*40730*/  @P2 STG.E.U8 desc[UR6][R50.64], R0 ;  /* 0x0000000032002986 */ /* 0x0001e2000c101106 */
[----:B------:R-:W-:-:S03]  /*40740*/  PRMT R86, R86, 0x7773, RZ ;  /* 0x0000777356567816 */ /* 0x000fc600000000ff */
[----:B0-----:R-:W4:Y:S01]  /*40750*/  LDL.LU.64 R50, [R1+0x940] ;  /* 0x0009400001327983 */ /* 0x001f220000300a00 */
[----:B------:R-:W-:-:S05]  /*40760*/  LOP3.LUT P0, RZ, R13, 0x800000, RZ, 0xc0, !PT ;  /* 0x008000000dff7812 */ /* 0x000fca000780c0ff */
[----:B------:R0:W-:Y:S01]  /*40770*/  @P1 STG.E.U8 desc[UR6][R48.64], R86 ;  /* 0x0000005630001986 */ /* 0x0001e2000c101106 */
[----:B------:R-:W-:-:S03]  /*40780*/  PRMT R0, R87, 0x7770, RZ ;  /* 0x0000777057007816 */ /* 0x000fc600000000ff */
[----:B0-----:R-:W4:Y:S01]  /*40790*/  LDL.LU.64 R48, [R1+0x938] ;  /* 0x0009380001307983 */ /* 0x001f220000300a00 */
[----:B------:R-:W-:-:S03]  /*407a0*/  LOP3.LUT P5, RZ, R13, 0x400000, RZ, 0xc0, !PT ;  /* 0x004000000dff7812 */ /* 0x000fc600078ac0ff */
[----:B------:R0:W-:Y:S04]  /*407b0*/  @P0 STG.E.U8 desc[UR6][R168.64], R0 ;  /* 0x00000000a8000986 */ /* 0x0001e8000c101106 */
[----:B0-----:R-:W4:Y:S01]  /*407c0*/  LDL.LU.64 R168, [R1+0x930] ;  /* 0x0009300001a87983 */ /* 0x001f220000300a00 */
[----:B------:R-:W-:Y:S02]  /*407d0*/  PRMT R0, R87, 0x7771, RZ ;  /* 0x0000777157007816 */ /* 0x000fe400000000ff */
[----:B------:R-:W-:-:S03]  /*407e0*/  LOP3.LUT P4, RZ, R13, 0x40000000, RZ, 0xc0, !PT ;  /* 0x400000000dff7812 */ /* 0x000fc6000788c0ff */
[----:B--2---:R0:W-:Y:S04]  /*407f0*/  @P5 STG.E.U8 desc[UR6][R170.64], R0 ;  /* 0x00000000aa005986 */ /* 0x0041e8000c101106 */
[----:B0-----:R-:W2:Y:S01]  /*40800*/  LDL.LU.64 R170, [R1+0x928] ;  /* 0x0009280001aa7983 */ /* 0x001ea20000300a00 */
[----:B------:R-:W-:-:S05]  /*40810*/  LOP3.LUT R16, R16, 0xffffff7f, RZ, 0xc0, !PT ;  /* 0xffffff7f10107812 */ /* 0x000fca00078ec0ff */
        /* <DEDUP_REMOVED lines=19> */
[C---:B------:R-:W-:Y:S02]  /*40950*/  LOP3.LUT P1, RZ, R13.reuse, 0x8, RZ, 0xc0, !PT ;  /* 0x000000080dff7812 */ /* 0x040fe4000782c0ff */
[----:B------:R-:W-:-:S05]  /*40960*/  LOP3.LUT P0, RZ, R13, 0x1000000, RZ, 0xc0, !PT ;  /* 0x010000000dff7812 */ /* 0x000fca000780c0ff */
[----:B------:R-:W-:Y:S02]  /*40970*/  @P4 LOP3.LUT R16, R16, 0x2000, RZ, 0xfc, !PT ;  /* 0x0000200010104812 */ /* 0x000fe400078efcff */
[----:B------:R-:W-:Y:S02]  /*40980*/  LOP3.LUT P4, RZ, R13, 0x20, RZ, 0xc0, !PT ;  /* 0x000000200dff7812 */ /* 0x000fe4000788c0ff */
[----:B------:R-:W-:Y:S02]  /*40990*/  PRMT R0, R87, 0x7772, RZ ;  /* 0x0000777257007816 */ /* 0x000fe400000000ff */
[----:B------:R-:W-:Y:S02]  /*409a0*/  LOP3.LUT P5, RZ, R13, 0x2000000, RZ, 0xc0, !PT ;  /* 0x020000000dff7812 */ /* 0x000fe400078ac0ff */
[----:B------:R-:W-:Y:S01]  /*409b0*/  LOP3.LUT R16, R16, 0xffffbfff, RZ, 0xc0, !PT ;  /* 0xffffbfff10107812 */ /* 0x000fe200078ec0ff */
[----:B------:R0:W-:Y:S01]  /*409c0*/  @P2 STG.E.U8 desc[UR6][R60.64], R0 ;  /* 0x000000003c002986 */ /* 0x0001e2000c101106 */
[----:B------:R-:W-:-:S05]  /*409d0*/  PRMT R87, R87, 0x7773, RZ ;  /* 0x0000777357577816 */ /* 0x000fca00000000ff */
[----:B------:R-:W-:Y:S01]  /*409e0*/  @P4 LOP3.LUT R16, R16, 0x4000, RZ, 0xfc, !PT ;  /* 0x0000400010104812 */ /* 0x000fe200078efcff */
[----:B------:R-:W-:Y:S01]  /*409f0*/  @P1 STG.E.U8 desc[UR6][R58.64], R87 ;  /* 0x000000573a001986 */ /* 0x000fe2000c101106 */
[----:B------:R-:W-:Y:S02]  /*40a00*/  LOP3.LUT P4, RZ, R13, 0x10, RZ, 0xc0, !PT ;  /* 0x000000100dff7812 */ /* 0x000fe4000788c0ff */
[----:B0-----:R-:W-:-:S05]  /*40a10*/  PRMT R0, R88, 0x7770, RZ ;  /* 0x0000777058007816 */ /* 0x001fca00000000ff */
[----:B---3--:R0:W-:Y:S02]  /*40a20*/  @P0 STG.E.U8 desc[UR6][R56.64], R0 ;  /* 0x0000000038000986 */ /* 0x0081e4000c101106 */
[----:B0-----:R-:W-:-:S05]  /*40a30*/  PRMT R0, R88, 0x7771, RZ ;  /* 0x0000777158007816 */ /* 0x001fca00000000ff */
[----:B------:R0:W-:Y:S02]  /*40a40*/  @P5 STG.E.U8 desc[UR6][R54.64], R0 ;  /* 0x0000000036005986 */ /* 0x0001e4000c101106 */
[----:B0-----:R-:W-:-:S05]  /*40a50*/  PRMT R0, R88, 0x7772, RZ ;  /* 0x0000777258007816 */ /* 0x001fca00000000ff */
[----:B----4-:R0:W-:Y:S01]  /*40a60*/  @P4 STG.E.U8 desc[UR6][R52.64], R0 ;  /* 0x0000000034004986 */ /* 0x0101e2000c101106 */
        /* <DEDUP_REMOVED lines=10> */
[----:B0-----:R-:W-:-:S11]  /*40b10*/  PRMT R0, R89, 0x7772, RZ ;  /* 0x0000777259007816 */ /* 0x001fd600000000ff */
[----:B--2---:R0:W-:Y:S04]  /*40b20*/  @P4 STG.E.U8 desc[UR6][R170.64], R0 ;  /* 0x00000000aa004986 */ /* 0x0041e8000c101106 */
[----:B0-----:R-:W2:Y:S04]  /*40b30*/  LDL.LU.64 R170, [R1+0x920] ;  /* 0x0009200001aa7983 */ /* 0x001ea80000300a00 */
[----:B------:R-:W3:Y:S04]  /*40b40*/  LDL.LU.64 R54, [R1+0x918] ;  /* 0x0009180001367983 */ /* 0x000ee80000300a00 */
[----:B------:R-:W4:Y:S04]  /*40b50*/  LDL.LU.64 R52, [R1+0x910] ;  /* 0x0009100001347983 */ /* 0x000f280000300a00 */
[----:B------:R-:W4:Y:S01]  /*40b60*/  LDL.LU.64 R50, [R1+0x908] ;  /* 0x0009080001327983 */ /* 0x000f220000300a00 */
[----:B------:R-:W-:-:S03]  /*40b70*/  LOP3.LUT P4, RZ, R16, 0x400, RZ, 0xc0, !PT ;  /* 0x0000040010ff7812 */ /* 0x000fc6000788c0ff */
[----:B------:R-:W4:Y:S01]  /*40b80*/  LDL.LU.64 R48, [R1+0x900] ;  /* 0x0009000001307983 */ /* 0x000f220000300a00 */
[----:B------:R-:W-:Y:S02]  /*40b90*/  PRMT R89, R89, 0x7773, RZ ;  /* 0x0000777359597816 */ /* 0x000fe400000000ff */
[----:B------:R-:W-:Y:S01]  /*40ba0*/  PRMT R0, R90, 0x7770, RZ ;  /* 0x000077705a007816 */ /* 0x000fe200000000ff */
[----:B------:R-:W4:Y:S06]  /*40bb0*/  LDL.LU.64 R168, [R1+0x8f8] ;  /* 0x0008f80001a87983 */ /* 0x000f2c0000300a00 */
[----:B------:R-:W-:Y:S01]  /*40bc0*/  @P4 STG.E.U8 desc[UR6][R196.64], R89 ;  /* 0x00000059c4004986 */ /* 0x000fe2000c101106 */
[----:B------:R-:W-:-:S13]  /*40bd0*/  LOP3.LUT P4, RZ, R16, 0x200, RZ, 0xc0, !PT ;  /* 0x0000020010ff7812 */ /* 0x000fda000788c0ff */
[----:B------:R0:W-:Y:S01]  /*40be0*/  @P4 STG.E.U8 desc[UR6][R194.64], R0 ;  /* 0x00000000c2004986 */ /* 0x0001e2000c101106 */
[----:B------:R-:W-:Y:S02]  /*40bf0*/  LOP3.LUT P4, RZ, R16, 0x100, RZ, 0xc0, !PT ;  /* 0x0000010010ff7812 */ /* 0x000fe4000788c0ff */
[----:B0-----:R-:W-:-:S11]  /*40c00*/  PRMT R0, R90, 0x7771, RZ ;  /* 0x000077715a007816 */ /* 0x001fd600000000ff */
[----:B------:R0:W-:Y:S01]  /*40c10*/  @P4 STG.E.U8 desc[UR6][R192.64], R0 ;  /* 0x00000000c0004986 */ /* 0x0001e2000c101106 */
[----:B------:R-:W-:Y:S02]  /*40c20*/  LOP3.LUT P4, RZ, R16, 0x80, RZ, 0xc0, !PT ;  /* 0x0000008010ff7812 */ /* 0x000fe4000788c0ff */
[----:B------:R-:W-:Y:S02]  /*40c30*/  LOP3.LUT P3, RZ, R13, 0x80000000, RZ, 0xc0, !PT ;  /* 0x800000000dff7812 */ /* 0x000fe4000786c0ff */
[C---:B------:R-:W-:Y:S02]  /*40c40*/  LOP3.LUT P6, RZ, R9.reuse, 0x1, RZ, 0xc0, !PT ;  /* 0x0000000109ff7812 */ /* 0x040fe400078cc0ff */
[----:B------:R-:W-:Y:S02]  /*40c50*/  LOP3.LUT P2, RZ, R9, 0x2, RZ, 0xc0, !PT ;  /* 0x0000000209ff7812 */ /* 0x000fe4000784c0ff */
[C---:B0-----:R-:W-:Y:S02]  /*40c60*/  PRMT R0, R90.reuse, 0x7772, RZ ;  /* 0x000077725a007816 */ /* 0x041fe400000000ff */
[----:B------:R-:W-:-:S03]  /*40c70*/  PRMT R90, R90, 0x7773, RZ ;  /* 0x000077735a5a7816 */ /* 0x000fc600000000ff */
[----:B------:R0:W-:Y:S01]  /*40c80*/  @P4 STG.E.U8 desc[UR6][R188.64], R0 ;  /* 0x00000000bc004986 */ /* 0x0001e2000c101106 */
[----:B------:R-:W-:-:S03]  /*40c90*/  LOP3.LUT P1, RZ, R9, 0x4, RZ, 0xc0, !PT ;  /* 0x0000000409ff7812 */ /* 0x000fc6000782c0ff */
[----:B------:R-:W-:Y:S01]  /*40ca0*/  @P3 STG.E.U8 desc[UR6][R186.64], R90 ;  /* 0x0000005aba003986 */ /* 0x000fe2000c101106 */
[----:B0-----:R-:W-:-:S05]  /*40cb0*/  PRMT R0, R91, 0x7770, RZ ;  /* 0x000077705b007816 */ /* 0x001fca00000000ff */
[----:B------:R0:W-:Y:S01]  /*40cc0*/  @P6 STG.E.U8 desc[UR6][R184.64], R0 ;  /* 0x00000000b8006986 */ /* 0x0001e2000c101106 */
[C---:B------:R-:W-:Y:S02]  /*40cd0*/  LOP3.LUT P0, RZ, R9.reuse, 0x8, RZ, 0xc0, !PT ;  /* 0x0000000809ff7812 */ /* 0x040fe4000780c0ff */
[----:B------:R-:W-:Y:S02]  /*40ce0*/  LOP3.LUT P5, RZ, R9, 0x10, RZ, 0xc0, !PT ;  /* 0x0000001009ff7812 */ /* 0x000fe400078ac0ff */
[----:B0-----:R-:W-:-:S05]  /*40cf0*/  PRMT R0, R91, 0x7771, RZ ;  /* 0x000077715b007816 */ /* 0x001fca00000000ff */
[----:B------:R0:W-:Y:S01]  /*40d00*/  @P2 STG.E.U8 desc[UR6][R182.64], R0 ;  /* 0x00000000b6002986 */ /* 0x0001e2000c101106 */
[----:B------:R-:W-:Y:S02]  /*40d10*/  LOP3.LUT P2, RZ, R9, 0x40, RZ, 0xc0, !PT ;  /* 0x0000004009ff7812 */ /* 0x000fe4000784c0ff */
[C---:B0-----:R-:W-:Y:S02]  /*40d20*/  PRMT R0, R91.reuse, 0x7772, RZ ;  /* 0x000077725b007816 */ /* 0x041fe400000000ff */
[----:B------:R-:W-:-:S03]  /*40d30*/  PRMT R91, R91, 0x7773, RZ ;  /* 0x000077735b5b7816 */ /* 0x000fc600000000ff */
[----:B------:R0:W-:Y:S04]  /*40d40*/  @P1 STG.E.U8 desc[UR6][R180.64], R0 ;  /* 0x00000000b4001986 */ /* 0x0001e8000c101106 */
[----:B------:R-:W-:Y:S01]  /*40d50*/  @P0 STG.E.U8 desc[UR6][R178.64], R91 ;  /* 0x0000005bb2000986 */ /* 0x000fe2000c101106 */
[----:B0-----:R-:W-:-:S05]  /*40d60*/  PRMT R0, R92, 0x7770, RZ ;  /* 0x000077705c007816 */ /* 0x001fca00000000ff */
[----:B------:R0:W-:Y:S02]  /*40d70*/  @P5 STG.E.U8 desc[UR6][R176.64], R0 ;  /* 0x00000000b0005986 */ /* 0x0001e4000c101106 */
[----:B0-----:R-:W-:Y:S02]  /*40d80*/  PRMT R0, R92, 0x7771, RZ ;  /* 0x000077715c007816 */ /* 0x001fe400000000ff */
[----:B------:R-:W-:Y:S02]  /*40d90*/  LOP3.LUT P4, RZ, R12, 0x40000, RZ, 0xc0, !PT ;  /* 0x000400000cff7812 */ /* 0x000fe4000788c0ff */
[----:B------:R-:W-:-:S11]  /*40da0*/  LOP3.LUT R13, R13, 0x7fffffff, RZ, 0xc0, !PT ;  /* 0x7fffffff0d0d7812 */ /* 0x000fd600078ec0ff */
[----:B------:R-:W-:Y:S02]  /*40db0*/  @P4 LOP3.LUT R13, R13, 0x80000000, RZ, 0xfc, !PT ;  /* 0x800000000d0d4812 */ /* 0x000fe400078efcff */
[----:B------:R-:W-:Y:S02]  /*40dc0*/  LOP3.LUT P4, RZ, R12, 0x80000, RZ, 0xc0, !PT ;  /* 0x000800000cff7812 */ /* 0x000fe4000788c0ff */
[----:B------:R-:W-:-:S11]  /*40dd0*/  LOP3.LUT R16, R16, 0xfffffffe, RZ, 0xc0, !PT ;  /* 0xfffffffe10107812 */ /* 0x000fd600078ec0ff */
[----:B------:R-:W-:Y:S01]  /*40de0*/  @P4 LOP3.LUT R16, R16, 0x1, RZ, 0xfc, !PT ;  /* 0x0000000110104812 */ /* 0x000fe200078efcff */
[----:B--2---:R0:W-:Y:S04]  /*40df0*/  @P2 STG.E.U8 desc[UR6][R170.64], R0 ;  /* 0x00000000aa002986 */ /* 0x0041e8000c101106 */
[----:B0-----:R-:W2:Y:S01]  /*40e00*/  LDL.LU.64 R170, [R1+0x8f0] ;  /* 0x0008f00001aa7983 */ /* 0x001ea20000300a00 */
[----:B------:R-:W-:-:S03]  /*40e10*/  LOP3.LUT P4, RZ, R12, 0x100000, RZ, 0xc0, !PT ;  /* 0x001000000cff7812 */ /* 0x000fc6000788c0ff */
[----:B------:R-:W2:Y:S01]  /*40e20*/  LDL.LU.64 R66, [R1+0x8e8] ;  /* 0x0008e80001427983 */ /* 0x000ea20000300a00 */
[----:B------:R-:W-:-:S03]  /*40e30*/  LOP3.LUT R16, R16, 0xfffffffd, RZ, 0xc0, !PT ;  /* 0xfffffffd10107812 */ /* 0x000fc600078ec0ff */
[----:B------:R-:W2:Y:S04]  /*40e40*/  LDL.LU.64 R64, [R1+0x8e0] ;  /* 0x0008e00001407983 */ /* 0x000ea80000300a00 */
[----:B------:R-:W2:Y:S02]  /*40e50*/  LDL.LU.64 R62, [R1+0x8d8] ;  /* 0x0008d800013e7983 */ /* 0x000ea40000300a00 */
[----:B------:R-:W-:Y:S02]  /*40e60*/  @P4 LOP3.LUT R16, R16, 0x2, RZ, 0xfc, !PT ;  /* 0x0000000210104812 */ /* 0x000fe400078efcff */
[----:B------:R-:W-:Y:S01]  /*40e70*/  LOP3.LUT P4, RZ, R12, 0x200000, RZ, 0xc0, !PT ;  /* 0x002000000cff7812 */ /* 0x000fe2000788c0ff */
[----:B------:R-:W2:Y:S01]  /*40e80*/  LDL.LU.64 R60, [R1+0x8d0] ;  /* 0x0008d000013c7983 */ /* 0x000ea20000300a00 */
[----:B------:R-:W-:-:S03]  /*40e90*/  LOP3.LUT R16, R16, 0xfffffffb, RZ, 0xc0, !PT ;  /* 0xfffffffb10107812 */ /* 0x000fc600078ec0ff */
[----:B------:R-:W2:Y:S01]  /*40ea0*/  LDL.LU.64 R58, [R1+0x8c8] ;  /* 0x0008c800013a7983 */ /* 0x000ea20000300a00 */
[C---:B------:R-:W-:Y:S02]  /*40eb0*/  LOP3.LUT P1, RZ, R12.reuse, 0x20000000, RZ, 0xc0, !PT ;  /* 0x200000000cff7812 */ /* 0x040fe4000782c0ff */
[----:B------:R-:W-:Y:S01]  /*40ec0*/  LOP3.LUT P0, RZ, R12, 0x10000000, RZ, 0xc0, !PT ;  /* 0x100000000cff7812 */ /* 0x000fe2000780c0ff */
[----:B------:R-:W2:Y:S04]  /*40ed0*/  LDL.LU.64 R56, [R1+0x8c0] ;  /* 0x0008c00001387983 */ /* 0x000ea80000300a00 */
[----:B------:R-:W-:Y:S02]  /*40ee0*/  @P4 LOP3.LUT R16, R16, 0x4, RZ, 0xfc, !PT ;  /* 0x0000000410104812 */ /* 0x000fe400078efcff */
        /* <DEDUP_REMOVED lines=11> */
[----:B------:R-:W-:Y:S01]  /*40fa0*/  LOP3.LUT P4, RZ, R12, 0x2000000, RZ, 0xc0, !PT ;  /* 0x020000000cff7812 */ /* 0x000fe2000788c0ff */
[----:B---3--:R0:W-:Y:S01]  /*40fb0*/  @P1 STG.E.U8 desc[UR6][R54.64], R0 ;  /* 0x0000000036001986 */ /* 0x0081e2000c101106 */
[----:B------:R-:W-:Y:S02]  /*40fc0*/  PRMT R92, R92, 0x7773, RZ ;  /* 0x000077735c5c7816 */ /* 0x000fe400000000ff */
[----:B------:R-:W-:-:S03]  /*40fd0*/  LOP3.LUT R16, R16, 0xffffffbf, RZ, 0xc0, !PT ;  /* 0xffffffbf10107812 */ /* 0x000fc600078ec0ff */
[----:B----4-:R1:W-:Y:S01]  /*40fe0*/  @P0 STG.E.U8 desc[UR6][R52.64], R92 ;  /* 0x0000005c34000986 */ /* 0x0103e2000c101106 */
[----:B0-----:R-:W-:-:S03]  /*40ff0*/  PRMT R0, R93, 0x7770, RZ ;  /* 0x000077705d007816 */ /* 0x001fc600000000ff */
[----:B------:R-:W3:Y:S02]  /*41000*/  LDL.LU.64 R54, [R1+0x8b8] ;  /* 0x0008b80001367983 */ /* 0x000ee40000300a00 */
[----:B------:R-:W-:Y:S02]  /*41010*/  @P4 LOP3.LUT R16, R16, 0x40, RZ, 0xfc, !PT ;  /* 0x0000004010104812 */ /* 0x000fe400078efcff */
[----:B------:R-:W-:Y:S01]  /*41020*/  LOP3.LUT P4, RZ, R12, 0x4000000, RZ, 0xc0, !PT ;  /* 0x040000000cff7812 */ /* 0x000fe2000788c0ff */
[----:B------:R0:W-:Y:S04]  /*41030*/  @P5 STG.E.U8 desc[UR6][R50.64], R0 ;  /* 0x0000000032005986 */ /* 0x0001e8000c101106 */
[----:B-1----:R-:W4:Y:S04]  /*41040*/  LDL.LU.64 R52, [R1+0x98] ;  /* 0x0000980001347983 */ /* 0x002f280000300a00 */
[----:B0-----:R-:W4:Y:S01]  /*41050*/  LDL.LU.64 R50, [R1+0x90] ;  /* 0x0000900001327983 */ /* 0x001f220000300a00 */
[----:B------:R-:W-:-:S05]  /*41060*/  PRMT R0, R93, 0x7771, RZ ;  /* 0x000077715d007816 */ /* 0x000fca00000000ff */
[----:B------:R0:W-:Y:S04]  /*41070*/  @P4 STG.E.U8 desc[UR6][R48.64], R0 ;  /* 0x0000000030004986 */ /* 0x0001e8000c101106 */
[----:B0-----:R-:W4:Y:S01]  /*41080*/  LDL.LU.64 R48, [R1+0x88] ;  /* 0x0000880001307983 */ /* 0x001f220000300a00 */
[----:B------:R-:W-:Y:S02]  /*41090*/  LOP3.LUT P4, RZ, R16, 0x40, RZ, 0xc0, !PT ;  /* 0x0000004010ff7812 */ /* 0x000fe4000788c0ff */
[C---:B------:R-:W-:Y:S02]  /*410a0*/  PRMT R0, R93.reuse, 0x7772, RZ ;  /* 0x000077725d007816 */ /* 0x040fe400000000ff */
[----:B------:R-:W-:-:S09]  /*410b0*/  PRMT R93, R93, 0x7773, RZ ;  /* 0x000077735d5d7816 */ /* 0x000fd200000000ff */
[----:B------:R0:W-:Y:S01]  /*410c0*/  @P4 STG.E.U8 desc[UR6][R168.64], R0 ;  /* 0x00000000a8004986 */ /* 0x0001e2000c101106 */
[----:B------:R-:W-:-:S03]  /*410d0*/  LOP3.LUT P4, RZ, R16, 0x20, RZ, 0xc0, !PT ;  /* 0x0000002010ff7812 */ /* 0x000fc6000788c0ff */
[----:B0-----:R-:W4:Y:S01]  /*410e0*/  LDL.LU.64 R168, [R1+0x80] ;  /* 0x0000800001a87983 */ /* 0x001f220000300a00 */
[----:B------:R-:W-:-:S09]  /*410f0*/  PRMT R0, R94, 0x7770, RZ ;  /* 0x000077705e007816 */ /* 0x000fd200000000ff */
[----:B--2---:R0:W-:Y:S04]  /*41100*/  @P4 STG.E.U8 desc[UR6][R170.64], R93 ;  /* 0x0000005daa004986 */ /* 0x0041e8000c101106 */
[----:B0-----:R-:W2:Y:S01]  /*41110*/  LDL.LU.64 R170, [R1+0x78] ;  /* 0x0000780001aa7983 */ /* 0x001ea20000300a00 */
        /* <DEDUP_REMOVED lines=19> */
[----:B------:R0:W-:Y:S02]  /*41250*/  @P4 STG.E.U8 desc[UR6][R56.64], R0 ;  /* 0x0000000038004986 */ /* 0x0001e4000c101106 */
[C---:B0-----:R-:W-:Y:S02]  /*41260*/  PRMT R0, R95.reuse, 0x7772, RZ ;  /* 0x000077725f007816 */ /* 0x041fe400000000ff */
[----:B------:R-:W-:-:S03]  /*41270*/  PRMT R95, R95, 0x7773, RZ ;  /* 0x000077735f5f7816 */ /* 0x000fc600000000ff */
[----:B---3--:R0:W-:Y:S01]  /*41280*/  @P3 STG.E.U8 desc[UR6][R54.64], R0 ;  /* 0x0000000036003986 */ /* 0x0081e2000c101106 */
[----:B------:R-:W-:-:S03]  /*41290*/  LOP3.LUT P1, RZ, R12, 0x4000, RZ, 0xc0, !PT ;  /* 0x000040000cff7812 */ /* 0x000fc6000782c0ff */
[----:B----4-:R-:W-:Y:S01]  /*412a0*/  @P6 STG.E.U8 desc[UR6][R52.64], R95 ;  /* 0x0000005f34006986 */ /* 0x010fe2000c101106 */
[----:B0-----:R-:W-:-:S05]  /*412b0*/  PRMT R0, R96, 0x7770, RZ ;  /* 0x0000777060007816 */ /* 0x001fca00000000ff */
[----:B------:R0:W-:Y:S04]  /*412c0*/  @P2 STG.E.U8 desc[UR6][R50.64], R0 ;  /* 0x0000000032002986 */ /* 0x0001e8000c101106 */
[----:B0-----:R-:W3:Y:S01]  /*412d0*/  LDL.LU.64 R50, [R1+0x70] ;  /* 0x0000700001327983 */ /* 0x001ee20000300a00 */
[----:B------:R-:W-:-:S05]  /*412e0*/  PRMT R0, R96, 0x7771, RZ ;  /* 0x0000777160007816 */ /* 0x000fca00000000ff */
[----:B------:R0:W-:Y:S04]  /*412f0*/  @P1 STG.E.U8 desc[UR6][R48.64], R0 ;  /* 0x0000000030001986 */ /* 0x0001e8000c101106 */
[----:B0-----:R-:W4:Y:S01]  /*41300*/  LDL.LU.64 R48, [R1+0x68] ;  /* 0x0000680001307983 */ /* 0x001f220000300a00 */
[C---:B------:R-:W-:Y:S02]  /*41310*/  LOP3.LUT P0, RZ, R12.reuse, 0x2000, RZ, 0xc0, !PT ;  /* 0x000020000cff7812 */ /* 0x040fe4000780c0ff */
[----:B------:R-:W-:Y:S02]  /*41320*/  LOP3.LUT P5, RZ, R12, 0x1000, RZ, 0xc0, !PT ;  /* 0x000010000cff7812 */ /* 0x000fe400078ac0ff */
[C---:B------:R-:W-:Y:S02]  /*41330*/  PRMT R0, R96.reuse, 0x7772, RZ ;  /* 0x0000777260007816 */ /* 0x040fe400000000ff */
[----:B------:R-:W-:-:S07]  /*41340*/  PRMT R96, R96, 0x7773, RZ ;  /* 0x0000777360607816 */ /* 0x000fce00000000ff */
[----:B------:R0:W-:Y:S04]  /*41350*/  @P0 STG.E.U8 desc[UR6][R168.64], R0 ;  /* 0x00000000a8000986 */ /* 0x0001e8000c101106 */
[----:B0-----:R-:W4:Y:S04]  /*41360*/  LDL.LU.64 R168, [R1+0x60] ;  /* 0x0000600001a87983 */ /* 0x001f280000300a00 */
[----:B--2---:R0:W-:Y:S04]  /*41370*/  @P5 STG.E.U8 desc[UR6][R170.64], R96 ;  /* 0x00000060aa005986 */ /* 0x0041e8000c101106 */
[----:B0-----:R-:W2:Y:S04]  /*41380*/  LDL.LU.64 R170, [R1+0x58] ;  /* 0x0000580001aa7983 */ /* 0x001ea80000300a00 */
[----:B------:R-:W2:Y:S04]  /*41390*/  LDL.LU.64 R64, [R1+0x50] ;  /* 0x0000500001407983 */ /* 0x000ea80000300a00 */
[----:B------:R-:W2:Y:S04]  /*413a0*/  LDL.LU.64 R62, [R1+0x48] ;  /* 0x00004800013e7983 */ /* 0x000ea80000300a00 */
[----:B------:R-:W2:Y:S04]  /*413b0*/  LDL.LU.64 R60, [R1+0x40] ;  /* 0x00004000013c7983 */ /* 0x000ea80000300a00 */
[----:B------:R-:W2:Y:S04]  /*413c0*/  LDL.LU.64 R58, [R1+0x38] ;  /* 0x00003800013a7983 */ /* 0x000ea80000300a00 */
[----:B------:R-:W2:Y:S04]  /*413d0*/  LDL.LU.64 R56, [R1+0x30] ;  /* 0x0000300001387983 */ /* 0x000ea80000300a00 */
[----:B------:R-:W2:Y:S01]  /*413e0*/  LDL.LU.64 R54, [R1+0x28] ;  /* 0x0000280001367983 */ /* 0x000ea20000300a00 */
[----:B------:R-:W-:-:S03]  /*413f0*/  LOP3.LUT P2, RZ, R12, 0x800, RZ, 0xc0, !PT ;  /* 0x000008000cff7812 */ /* 0x000fc6000784c0ff */
[----:B------:R-:W2:Y:S01]  /*41400*/  LDL.LU.64 R52, [R1+0x20] ;  /* 0x0000200001347983 */ /* 0x000ea20000300a00 */
[----:B------:R-:W-:Y:S02]  /*41410*/  PRMT R0, R97, 0x7770, RZ ;  /* 0x0000777061007816 */ /* 0x000fe400000000ff */
[----:B------:R-:W-:Y:S02]  /*41420*/  LOP3.LUT P1, RZ, R12, 0x400, RZ, 0xc0, !PT ;  /* 0x000004000cff7812 */ /* 0x000fe4000782c0ff */
[----:B------:R-:W-:Y:S02]  /*41430*/  LOP3.LUT P4, RZ, R10, 0x80000000, RZ, 0xc0, !PT ;  /* 0x800000000aff7812 */ /* 0x000fe4000788c0ff */
[----:B------:R-:W-:Y:S02]  /*41440*/  LOP3.LUT P0, RZ, R12, 0x200, RZ, 0xc0, !PT ;  /* 0x000002000cff7812 */ /* 0x000fe4000780c0ff */
[----:B------:R-:W-:Y:S01]  /*41450*/  LOP3.LUT R13, R13, 0xff7fffff, RZ, 0xc0, !PT ;  /* 0xff7fffff0d0d7812 */ /* 0x000fe200078ec0ff */
[----:B---3--:R0:W-:Y:S04]  /*41460*/  @P2 STG.E.U8 desc[UR6][R50.64], R0 ;  /* 0x0000000032002986 */ /* 0x0081e8000c101106 */
[----:B0-----:R-:W3:Y:S01]  /*41470*/  LDL.LU.64 R50, [R1+0x18] ;  /* 0x0000180001327983 */ /* 0x001ee20000300a00 */
[----:B------:R-:W-:-:S05]  /*41480*/  PRMT R0, R97, 0x7771, RZ ;  /* 0x0000777161007816 */ /* 0x000fca00000000ff */
[----:B----4-:R0:W-:Y:S04]  /*41490*/  @P1 STG.E.U8 desc[UR6][R48.64], R0 ;  /* 0x0000000030001986 */ /* 0x0101e8000c101106 */
[----:B0-----:R-:W4:Y:S01]  /*414a0*/  LDL.LU.64 R48, [R1+0x10] ;  /* 0x0000100001307983 */ /* 0x001f220000300a00 */
[C---:B------:R-:W-:Y:S02]  /*414b0*/  LOP3.LUT P5, RZ, R12.reuse, 0x100, RZ, 0xc0, !PT ;  /* 0x000001000cff7812 */ /* 0x040fe400078ac0ff */
[----:B------:R-:W-:Y:S02]  /*414c0*/  @P4 LOP3.LUT R13, R13, 0x800000, RZ, 0xfc, !PT ;  /* 0x008000000d0d4812 */ /* 0x000fe400078efcff */
[----:B------:R-:W-:Y:S02]  /*414d0*/  LOP3.LUT P4, RZ, R12, 0x1, RZ, 0xc0, !PT ;  /* 0x000000010cff7812 */ /* 0x000fe4000788c0ff */
[----:B------:R-:W-:-:S02]  /*414e0*/  PRMT R0, R97, 0x7772, RZ ;  /* 0x0000777261007816 */ /* 0x000fc400000000ff */
[----:B------:R-:W-:-:S03]  /*414f0*/  PRMT R97, R97, 0x7773, RZ ;  /* 0x0000777361617816 */ /* 0x000fc600000000ff */
[----:B------:R0:W-:Y:S01]  /*41500*/  @P0 STG.E.U8 desc[UR6][R168.64], R0 ;  /* 0x00000000a8000986 */ /* 0x0001e2000c101106 */
[----:B------:R-:W-:-:S05]  /*41510*/  LOP3.LUT R13, R13, 0xfeffffff, RZ, 0xc0, !PT ;  /* 0xfeffffff0d0d7812 */ /* 0x000fca00078ec0ff */
[----:B------:R-:W-:Y:S01]  /*41520*/  @P4 LOP3.LUT R13, R13, 0x1000000, RZ, 0xfc, !PT ;  /* 0x010000000d0d4812 */ /* 0x000fe200078efcff */
[----:B0-----:R-:W4:Y:S01]  /*41530*/  LDL.LU.64 R168, [R1+0x8] ;  /* 0x0000080001a87983 */ /* 0x001f220000300a00 */
        /* <DEDUP_REMOVED lines=11> */
[----:B------:R-:W-:Y:S01]  /*415f0*/  @P4 LOP3.LUT R13, R13, 0x10000000, RZ, 0xfc, !PT ;  /* 0x100000000d0d4812 */ /* 0x000fe200078efcff */
[----:B--2---:R0:W-:Y:S04]  /*41600*/  @P5 STG.E.U8 desc[UR6][R170.64], R97 ;  /* 0x00000061aa005986 */ /* 0x0041e8000c101106 */
[----:B0-----:R-:W2:Y:S01]  /*41610*/  LDL.LU.64 R170, [R1] ;  /* 0x0000000001aa7983 */ /* 0x001ea20000300a00 */
[----:B------:R-:W-:Y:S02]  /*41620*/  LOP3.LUT P4, RZ, R12, 0x20, RZ, 0xc0, !PT ;  /* 0x000000200cff7812 */ /* 0x000fe4000788c0ff */
[----:B------:R-:W-:-:S11]  /*41630*/  LOP3.LUT R13, R13, 0xdfffffff, RZ, 0xc0, !PT ;  /* 0xdfffffff0d0d7812 */ /* 0x000fd600078ec0ff */
[----:B------:R-:W-:Y:S02]  /*41640*/  @P4 LOP3.LUT R13, R13, 0x20000000, RZ, 0xfc, !PT ;  /* 0x200000000d0d4812 */ /* 0x000fe400078efcff */
[----:B------:R-:W-:Y:S02]  /*41650*/  LOP3.LUT P4, RZ, R12, 0x40, RZ, 0xc0, !PT ;  /* 0x000000400cff7812 */ /* 0x000fe4000788c0ff */
[----:B------:R-:W-:Y:S02]  /*41660*/  LOP3.LUT R13, R13, 0xbfffffff, RZ, 0xc0, !PT ;  /* 0xbfffffff0d0d7812 */ /* 0x000fe400078ec0ff */
[----:B------:R-:W-:-:S09]  /*41670*/  PRMT R0, R98, 0x7770, RZ ;  /* 0x0000777062007816 */ /* 0x000fd200000000ff */
[----:B------:R-:W-:Y:S02]  /*41680*/  @P4 LOP3.LUT R13, R13, 0x40000000, RZ, 0xfc, !PT ;  /* 0x400000000d0d4812 */ /* 0x000fe400078efcff */
        /* <DEDUP_REMOVED lines=22> */
[----:B---3--:R-:W-:Y:S01]  /*417f0*/  @P4 STG.E.U8 desc[UR6][R50.64], R99 ;  /* 0x0000006332004986 */ /* 0x008fe2000c101106 */
[----:B------:R-:W-:Y:S02]  /*41800*/  LOP3.LUT P4, RZ, R13, 0x800000, RZ, 0xc0, !PT ;  /* 0x008000000dff7812 */ /* 0x000fe4000788c0ff */
[----:B0-----:R-:W-:-:S11]  /*41810*/  PRMT R0, R100, 0x7770, RZ ;  /* 0x0000777064007816 */ /* 0x001fd600000000ff */
[----:B----4-:R0:W-:Y:S01]  /*41820*/  @P4 STG.E.U8 desc[UR6][R48.64], R0 ;  /* 0x0000000030004986 */ /* 0x0101e2000c101106 */
        /* <DEDUP_REMOVED lines=15> */
[----:B------:R-:W-:-:S07]  /*41920*/  LOP3.LUT P6, RZ, R10, 0x20000000, RZ, 0xc0, !PT ;  /* 0x200000000aff7812 */ /* 0x000fce00078cc0ff */
[----:B------:R-:W-:Y:S02]  /*41930*/  @P4 LOP3.LUT R13, R13, 0x80000, RZ, 0xfc, !PT ;  /* 0x000800000d0d4812 */ /* 0x000fe400078efcff */
[----:B------:R-:W-:Y:S02]  /*41940*/  LOP3.LUT P4, RZ, R10, 0x20000, RZ, 0xc0, !PT ;  /* 0x000200000aff7812 */ /* 0x000fe4000788c0ff */
[----:B0-----:R-:W-:Y:S02]  /*41950*/  PRMT R0, R100, 0x7771, RZ ;  /* 0x0000777164007816 */ /* 0x001fe400000000ff */
[----:B------:R-:W-:Y:S02]  /*41960*/  LOP3.LUT R13, R13, 0xffefffff, RZ, 0xc0, !PT ;  /* 0xffefffff0d0d7812 */ /* 0x000fe400078ec0ff */
[C---:B------:R-:W-:Y:S01]  /*41970*/  LOP3.LUT P2, RZ, R10.reuse, 0x10000000, RZ, 0xc0, !PT ;  /* 0x100000000aff7812 */ /* 0x040fe2000784c0ff */
[----:B------:R0:W-:Y:S01]  /*41980*/  @P3 STG.E.U8 desc[UR6][R168.64], R0 ;  /* 0x00000000a8003986 */ /* 0x0001e2000c101106 */
[----:B------:R-:W-:-:S05]  /*41990*/  LOP3.LUT P1, RZ, R10, 0x8000000, RZ, 0xc0, !PT ;  /* 0x080000000aff7812 */ /* 0x000fca000782c0ff */
[----:B------:R-:W-:Y:S02]  /*419a0*/  @P4 LOP3.LUT R13, R13, 0x100000, RZ, 0xfc, !PT ;  /* 0x001000000d0d4812 */ /* 0x000fe400078efcff */
[----:B------:R-:W-:Y:S02]  /*419b0*/  LOP3.LUT P4, RZ, R10, 0x40000, RZ, 0xc0, !PT ;  /* 0x000400000aff7812 */ /* 0x000fe4000788c0ff */
[----:B0-----:R-:W-:Y:S02]  /*419c0*/  PRMT R0, R100, 0x7772, RZ ;  /* 0x0000777264007816 */ /* 0x001fe400000000ff */
[----:B------:R-:W-:Y:S02]  /*419d0*/  LOP3.LUT P0, RZ, R10, 0x4000000, RZ, 0xc0, !PT ;  /* 0x040000000aff7812 */ /* 0x000fe4000780c0ff */
[----:B------:R-:W-:Y:S02]  /*419e0*/  PRMT R100, R100, 0x7773, RZ ;  /* 0x0000777364647816 */ /* 0x000fe400000000ff */
[----:B------:R-:W-:-:S02]  /*419f0*/  LOP3.LUT P5, RZ, R10, 0x2000000, RZ, 0xc0, !PT ;  /* 0x020000000aff7812 */ /* 0x000fc400078ac0ff */
[----:B------:R-:W-:-:S04]  /*41a00*/  LOP3.LUT R13, R13, 0xffdfffff, RZ, 0xc0, !PT ;  /* 0xffdfffff0d0d7812 */ /* 0x000fc800078ec0ff */
[----:B------:R-:W-:Y:S02]  /*41a10*/  @P4 LOP3.LUT R13, R13, 0x200000, RZ, 0xfc, !PT ;  /* 0x002000000d0d4812 */ /* 0x000fe400078efcff */
[----:B------:R-:W-:Y:S02]  /*41a20*/  LOP3.LUT P4, RZ, R10, 0x80000, RZ, 0xc0, !PT ;  /* 0x000800000aff7812 */ /* 0x000fe4000788c0ff */
[----:B------:R-:W-:Y:S01]  /*41a30*/  LOP3.LUT R13, R13, 0xffbfffff, RZ, 0xc0, !PT ;  /* 0xffbfffff0d0d7812 */ /* 0x000fe200078ec0ff */
[----:B--2---:R0:W-:Y:S04]  /*41a40*/  @P6 STG.E.U8 desc[UR6][R170.64], R0 ;  /* 0x00000000aa006986 */ /* 0x0041e8000c101106 */
[----:B------:R-:W-:Y:S01]  /*41a50*/  @P2 STG.E.U8 desc[UR6][R250.64], R100 ;  /* 0x00000064fa002986 */ /* 0x000fe2000c101106 */
[----:B0-----:R-:W-:-:S03]  /*41a60*/  PRMT R0, R101, 0x7770, RZ ;  /* 0x0000777065007816 */ /* 0x001fc600000000ff */
[----:B------:R-:W2:Y:S04]  /*41a70*/  LDL.LU.64 R170, [R1+0x8b0] ;  /* 0x0008b00001aa7983 */ /* 0x000ea80000300a00 */
[----:B------:R0:W-:Y:S01]  /*41a80*/  @P1 STG.E.U8 desc[UR6][R248.64], R0 ;  /* 0x00000000f8001986 */ /* 0x0001e2000c101106 */
[C---:B------:R-:W-:Y:S02]  /*41a90*/  LOP3.LUT P2, RZ, R10.reuse, 0x1000000, RZ, 0xc0, !PT ;  /* 0x010000000aff7812 */ /* 0x040fe4000784c0ff */
[C---:B------:R-:W-:Y:S01]  /*41aa0*/  LOP3.LUT P1, RZ, R10.reuse, 0x800000, RZ, 0xc0, !PT ;  /* 0x008000000aff7812 */ /* 0x040fe2000782c0ff */
[----:B------:R-:W3:Y:S01]  /*41ab0*/  LDL.LU.64 R54, [R1+0x8a8] ;  /* 0x0008a80001367983 */ /* 0x000ee20000300a00 */
[----:B------:R-:W-:Y:S02]  /*41ac0*/  @P4 LOP3.LUT R13, R13, 0x400000, RZ, 0xfc, !PT ;  /* 0x004000000d0d4812 */ /* 0x000fe400078efcff */
[----:B0-----:R-:W-:Y:S01]  /*41ad0*/  PRMT R0, R101, 0x7771, RZ ;  /* 0x0000777165007816 */ /* 0x001fe200000000ff */
[----:B------:R-:W4:Y:S04]  /*41ae0*/  LDL.LU.64 R52, [R1+0x8a0] ;  /* 0x0008a00001347983 */ /* 0x000f280000300a00 */
[----:B------:R0:W-:Y:S01]  /*41af0*/  @P0 STG.E.U8 desc[UR6][R246.64], R0 ;  /* 0x00000000f6000986 */ /* 0x0001e2000c101106 */
[----:B------:R-:W-:-:S02]  /*41b00*/  LOP3.LUT P0, RZ, R10, 0x400000, RZ, 0xc0, !PT ;  /* 0x004000000aff7812 */ /* 0x000fc4000780c0ff */
[C---:B------:R-:W-:Y:S01]  /*41b10*/  LOP3.LUT P4, RZ, R10.reuse, 0x100000, RZ, 0xc0, !PT ;  /* 0x001000000aff7812 */ /* 0x040fe2000788c0ff */
[----:B------:R-:W4:Y:S01]  /*41b20*/  LDL.LU.64 R50, [R1+0x898] ;  /* 0x0008980001327983 */ /* 0x000f220000300a00 */
[C---:B------:R-:W-:Y:S02]  /*41b30*/  LOP3.LUT P3, RZ, R10.reuse, 0x800, RZ, 0xc0, !PT ;  /* 0x000008000aff7812 */ /* 0x040fe4000786c0ff */
[----:B------:R-:W-:Y:S01]  /*41b40*/  LOP3.LUT P6, RZ, R10, 0x400, RZ, 0xc0, !PT ;  /* 0x000004000aff7812 */ /* 0x000fe200078cc0ff */
[----:B------:R-:W4:Y:S01]  /*41b50*/  LDL.LU.64 R48, [R1+0x890] ;  /* 0x0008900001307983 */ /* 0x000f220000300a00 */
[----:B0-----:R-:W-:-:S03]  /*41b60*/  PRMT R0, R101, 0x7772, RZ ;  /* 0x0000777265007816 */ /* 0x001fc600000000ff */
[----:B------:R-:W4:Y:S01]  /*41b70*/  LDL.LU.64 R168, [R1+0x888] ;  /* 0x0008880001a87983 */ /* 0x000f220000300a00 */
[----:B------:R-:W-:-:S03]  /*41b80*/  PRMT R101, R101, 0x7773, RZ ;  /* 0x0000777365657816 */ /* 0x000fc600000000ff */
[----:B------:R0:W-:Y:S01]  /*41b90*/  @P5 STG.E.U8 desc[UR6][R244.64], R0 ;  /* 0x00000000f4005986 */ /* 0x0001e2000c101106 */
[----:B------:R-:W-:-:S03]  /*41ba0*/  LOP3.LUT P5, RZ, R10, 0x200000, RZ, 0xc0, !PT ;  /* 0x002000000aff7812 */ /* 0x000fc600078ac0ff */
        /* <DEDUP_REMOVED lines=46> */
[----:B------:R-:W-:Y:S02]  /*41e90*/  LOP3.LUT R13, R13, 0xfffff7ff, RZ, 0xc0, !PT ;  /* 0xfffff7ff0d0d7812 */ /* 0x000fe400078ec0ff */
[----:B0-----:R-:W-:Y:S02]  /*41ea0*/  PRMT R0, R105, 0x7770, RZ ;  /* 0x0000777069007816 */ /* 0x001fe400000000ff */
[----:B------:R-:W-:-:S07]  /*41eb0*/  LOP3.LUT P2, RZ, R10, 0x200, RZ, 0xc0, !PT ;  /* 0x000002000aff7812 */ /* 0x000fce000784c0ff */
[----:B------:R-:W-:Y:S02]  /*41ec0*/  @P4 LOP3.LUT R13, R13, 0x800, RZ, 0xfc, !PT ;  /* 0x000008000d0d4812 */ /* 0x000fe400078efcff */
[----:B------:R-:W-:Y:S01]  /*41ed0*/  LOP3.LUT P4, RZ, R11, 0x40000000, RZ, 0xc0, !PT ;  /* 0x400000000bff7812 */ /* 0x000fe2000788c0ff */
[----:B------:R0:W-:Y:S01]  /*41ee0*/  @P3 STG.E.U8 desc[UR6][R216.64], R0 ;  /* 0x00000000d8003986 */ /* 0x0001e2000c101106 */
[----:B------:R-:W-:Y:S02]  /*41ef0*/  LOP3.LUT R13, R13, 0xffffefff, RZ, 0xc0, !PT ;  /* 0xffffefff0d0d7812 */ /* 0x000fe400078ec0ff */
[C---:B------:R-:W-:Y:S02]  /*41f00*/  LOP3.LUT P1, RZ, R10.reuse, 0x100, RZ, 0xc0, !PT ;  /* 0x000001000aff7812 */ /* 0x040fe4000782c0ff */
[----:B------:R-:W-:Y:S02]  /*41f10*/  LOP3.LUT P0, RZ, R10, 0x80, RZ, 0xc0, !PT ;  /* 0x000000800aff7812 */ /* 0x000fe4000780c0ff */
[----:B0-----:R-:W-:-:S05]  /*41f20*/  PRMT R0, R105, 0x7771, RZ ;  /* 0x0000777169007816 */ /* 0x001fca00000000ff */
[----:B------:R-:W-:Y:S02]  /*41f30*/  @P4 LOP3.LUT R13, R13, 0x1000, RZ, 0xfc, !PT ;  /* 0x000010000d0d4812 */ /* 0x000fe400078efcff */
[----:B------:R-:W-:Y:S01]  /*41f40*/  LOP3.LUT P4, RZ, R11, 0x80000000, RZ, 0xc0, !PT ;  /* 0x800000000bff7812 */ /* 0x000fe2000788c0ff */
[----:B------:R0:W-:Y:S01]  /*41f50*/  @P6 STG.E.U8 desc[UR6][R214.64], R0 ;  /* 0x00000000d6006986 */ /* 0x0001e2000c101106 */
[----:B------:R-:W-:Y:S02]  /*41f60*/  LOP3.LUT P5, RZ, R10, 0x40, RZ, 0xc0, !PT ;  /* 0x000000400aff7812 */ /* 0x000fe400078ac0ff */
[----:B------:R-:W-:Y:S02]  /*41f70*/  LOP3.LUT R13, R13, 0xffffdfff, RZ, 0xc0, !PT ;  /* 0xffffdfff0d0d7812 */ /* 0x000fe400078ec0ff */
[C---:B0-----:R-:W-:Y:S02]  /*41f80*/  PRMT R0, R105.reuse, 0x7772, RZ ;  /* 0x0000777269007816 */ /* 0x041fe400000000ff */
[----:B------:R-:W-:-:S03]  /*41f90*/  PRMT R105, R105, 0x7773, RZ ;  /* 0x0000777369697816 */ /* 0x000fc600000000ff */
[----:B------:R0:W-:Y:S01]  /*41fa0*/  @P2 STG.E.U8 desc[UR6][R212.64], R0 ;  /* 0x00000000d4002986 */ /* 0x0001e2000c101106 */
[----:B------:R-:W-:-:S03]  /*41fb0*/  LOP3.LUT P2, RZ, R10, 0x20, RZ, 0xc0, !PT ;  /* 0x000000200aff7812 */ /* 0x000fc6000784c0ff */
[----:B------:R-:W-:Y:S01]  /*41fc0*/  @P1 STG.E.U8 desc[UR6][R210.64], R105 ;  /* 0x00000069d2001986 */ /* 0x000fe2000c101106 */
[----:B------:R-:W-:Y:S02]  /*41fd0*/  @P4 LOP3.LUT R13, R13, 0x2000, RZ, 0xfc, !PT ;  /* 0x000020000d0d4812 */ /* 0x000fe400078efcff */
[----:B0-----:R-:W-:Y:S02]  /*41fe0*/  PRMT R0, R106, 0x7770, RZ ;  /* 0x000077706a007816 */ /* 0x001fe400000000ff */
[----:B------:R-:W-:-:S03]  /*41ff0*/  LOP3.LUT P4, RZ, R10, 0x1, RZ, 0xc0, !PT ;  /* 0x000000010aff7812 */ /* 0x000fc6000788c0ff */
[----:B------:R0:W-:Y:S01]  /*42000*/  @P0 STG.E.U8 desc[UR6][R208.64], R0 ;  /* 0x00000000d0000986 */ /* 0x0001e2000c101106 */
[C---:B------:R-:W-:Y:S02]  /*42010*/  LOP3.LUT P1, RZ, R10.reuse, 0x10, RZ, 0xc0, !PT ;  /* 0x000000100aff7812 */ /* 0x040fe4000782c0ff */
[----:B------:R-:W-:Y:S02]  /*42020*/  LOP3.LUT P0, RZ, R10, 0x8, RZ, 0xc0, !PT ;  /* 0x000000080aff7812 */ /* 0x000fe4000780c0ff */
[----:B0-----:R-:W-:-:S05]  /*42030*/  PRMT R0, R106, 0x7771, RZ ;  /* 0x000077716a007816 */ /* 0x001fca00000000ff */
[----:B------:R0:W-:Y:S01]  /*42040*/  @P5 STG.E.U8 desc[UR6][R206.64], R0 ;  /* 0x00000000ce005986 */ /* 0x0001e2000c101106 */
[----:B------:R-:W-:Y:S02]  /*42050*/  LOP3.LUT P5, RZ, R10, 0x4, RZ, 0xc0, !PT ;  /* 0x000000040aff7812 */ /* 0x000fe400078ac0ff */
[----:B------:R-:W-:Y:S02]  /*42060*/  LOP3.LUT R13, R13, 0xffffbfff, RZ, 0xc0, !PT ;  /* 0xffffbfff0d0d7812 */ /* 0x000fe400078ec0ff */
[C---:B0-----:R-:W-:Y:S02]  /*42070*/  PRMT R0, R106.reuse, 0x7772, RZ ;  /* 0x000077726a007816 */ /* 0x041fe400000000ff */
[----:B------:R-:W-:-:S03]  /*42080*/  PRMT R106, R106, 0x7773, RZ ;  /* 0x000077736a6a7816 */ /* 0x000fc600000000ff */
[----:B------:R0:W-:Y:S01]  /*42090*/  @P2 STG.E.U8 desc[UR6][R204.64], R0 ;  /* 0x00000000cc002986 */ /* 0x0001e2000c101106 */
[----:B------:R-:W-:Y:S02]  /*420a0*/  @P4 LOP3.LUT R13, R13, 0x4000, RZ, 0xfc, !PT ;  /* 0x000040000d0d4812 */ /* 0x000fe400078efcff */
[----:B------:R-:W-:Y:S01]  /*420b0*/  LOP3.LUT P4, RZ, R10, 0x2, RZ, 0xc0, !PT ;  /* 0x000000020aff7812 */ /* 0x000fe2000788c0ff */
[----:B------:R-:W-:Y:S01]  /*420c0*/  @P1 STG.E.U8 desc[UR6][R202.64], R106 ;  /* 0x0000006aca001986 */ /* 0x000fe2000c101106 */
[----:B0-----:R-:W-:-:S05]  /*420d0*/  PRMT R0, R107, 0x7770, RZ ;  /* 0x000077706b007816 */ /* 0x001fca00000000ff */
[----:B------:R0:W-:Y:S02]  /*420e0*/  @P0 STG.E.U8 desc[UR6][R200.64], R0 ;  /* 0x00000000c8000986 */ /* 0x0001e4000c101106 */
[----:B0-----:R-:W-:-:S05]  /*420f0*/  PRMT R0, R107, 0x7771, RZ ;  /* 0x000077716b007816 */ /* 0x001fca00000000ff */
[----:B------:R0:W-:Y:S02]  /*42100*/  @P5 STG.E.U8 desc[UR6][R198.64], R0 ;  /* 0x00000000c6005986 */ /* 0x0001e4000c101106 */
[----:B0-----:R-:W-:-:S05]  /*42110*/  PRMT R0, R107, 0x7772, RZ ;  /* 0x000077726b007816 */ /* 0x001fca00000000ff */
        /* <DEDUP_REMOVED lines=44> */
[----:B0-----:R-:W-:-:S05]  /*423e0*/  PRMT R0, R111, 0x7771, RZ ;  /* 0x000077716f007816 */ /* 0x001fca00000000ff */
[----:B--2---:R0:W-:Y:S04]  /*423f0*/  @P2 STG.E.U8 desc[UR6][R170.64], R0 ;  /* 0x00000000aa002986 */ /* 0x0041e8000c101106 */
[----:B0-----:R-:W2:Y:S01]  /*42400*/  LDL.LU.64 R170, [R1+0x880] ;  /* 0x0008800001aa7983 */ /* 0x001ea20000300a00 */
[----:B------:R-:W-:Y:S02]  /*42410*/  LOP3.LUT P4, RZ, R11, 0x40, RZ, 0xc0, !PT ;  /* 0x000000400bff7812 */ /* 0x000fe4000788c0ff */
[----:B------:R-:W-:Y:S01]  /*42420*/  LOP3.LUT R10, R10, 0x7fffffff, RZ, 0xc0, !PT ;  /* 0x7fffffff0a0a7812 */ /* 0x000fe200078ec0ff */
[----:B------:R-:W2:Y:S01]  /*42430*/  LDL.LU.64 R66, [R1+0x878] ;  /* 0x0008780001427983 */ /* 0x000ea20000300a00 */
[----:B------:R-:W-:-:S03]  /*42440*/  LOP3.LUT R13, R13, 0xfffffffe, RZ, 0xc0, !PT ;  /* 0xfffffffe0d0d7812 */ /* 0x000fc600078ec0ff */
[----:B------:R-:W2:Y:S04]  /*42450*/  LDL.LU.64 R64, [R1+0x870] ;  /* 0x0008700001407983 */ /* 0x000ea80000300a00 */
[----:B------:R-:W2:Y:S02]  /*42460*/  LDL.LU.64 R62, [R1+0x868] ;  /* 0x00086800013e7983 */ /* 0x000ea40000300a00 */
[----:B------:R-:W-:Y:S02]  /*42470*/  @P4 LOP3.LUT R10, R10, 0x80000000, RZ, 0xfc, !PT ;  /* 0x800000000a0a4812 */ /* 0x000fe400078efcff */
[C---:B------:R-:W-:Y:S01]  /*42480*/  LOP3.LUT P4, RZ, R11.reuse, 0x80, RZ, 0xc0, !PT ;  /* 0x000000800bff7812 */ /* 0x040fe2000788c0ff */
[----:B------:R-:W2:Y:S01]  /*42490*/  LDL.LU.64 R60, [R1+0x860] ;  /* 0x00086000013c7983 */ /* 0x000ea20000300a00 */
[----:B------:R-:W-:-:S02]  /*424a0*/  LOP3.LUT P1, RZ, R11, 0x20000, RZ, 0xc0, !PT ;  /* 0x000200000bff7812 */ /* 0x000fc4000782c0ff */
[C---:B------:R-:W-:Y:S01]  /*424b0*/  LOP3.LUT P0, RZ, R11.reuse, 0x10000, RZ, 0xc0, !PT ;  /* 0x000100000bff7812 */ /* 0x040fe2000780c0ff */
[----:B------:R-:W2:Y:S01]  /*424c0*/  LDL.LU.64 R58, [R1+0x858] ;  /* 0x00085800013a7983 */ /* 0x000ea20000300a00 */
[----:B------:R-:W-:Y:S02]  /*424d0*/  LOP3.LUT P5, RZ, R11, 0x8000, RZ, 0xc0, !PT ;  /* 0x000080000bff7812 */ /* 0x000fe400078ac0ff */
[----:B------:R-:W-:Y:S01]  /*424e0*/  PRMT R0, R111, 0x7772, RZ ;  /* 0x000077726f007816 */ /* 0x000fe200000000ff */
        /* <DEDUP_REMOVED lines=19> */
[----:B---3--:R0:W-:Y:S01]  /*42620*/  @P1 STG.E.U8 desc[UR6][R54.64], R0 ;  /* 0x0000000036001986 */ /* 0x0081e2000c101106 */
[----:B------:R-:W-:-:S09]  /*42630*/  PRMT R111, R111, 0x7773, RZ ;  /* 0x000077736f6f7816 */ /* 0x000fd200000000ff */
[----:B------:R-:W-:Y:S02]  /*42640*/  @P4 LOP3.LUT R13, R13, 0x40, RZ, 0xfc, !PT ;  /* 0x000000400d0d4812 */ /* 0x000fe400078efcff */
[----:B------:R-:W-:Y:S02]  /*42650*/  LOP3.LUT P4, RZ, R11, 0x4000, RZ, 0xc0, !PT ;  /* 0x000040000bff7812 */ /* 0x000fe4000788c0ff */
[C---:B0-----:R-:W-:Y:S01]  /*42660*/  PRMT R0, R112.reuse, 0x7770, RZ ;  /* 0x0000777070007816 */ /* 0x041fe200000000ff */
[----:B----4-:R0:W-:Y:S04]  /*42670*/  @P0 STG.E.U8 desc[UR6][R52.64], R111 ;  /* 0x0000006f34000986 */ /* 0x0101e8000c101106 */
[----:B------:R1:W-:Y:S04]  /*42680*/  @P5 STG.E.U8 desc[UR6][R50.64], R0 ;  /* 0x0000000032005986 */ /* 0x0003e8000c101106 */
[----:B------:R-:W3:Y:S04]  /*42690*/  LDL.LU.64 R54, [R1+0x848] ;  /* 0x0008480001367983 */ /* 0x000ee80000300a00 */
[----:B0-----:R-:W4:Y:S01]  /*426a0*/  LDL.LU.64 R52, [R1+0x840] ;  /* 0x0008400001347983 */ /* 0x001f220000300a00 */
[----:B-1----:R-:W-:-:S03]  /*426b0*/  PRMT R0, R112, 0x7771, RZ ;  /* 0x0000777170007816 */ /* 0x002fc600000000ff */
        /* <DEDUP_REMOVED lines=32> */
[C---:B------:R-:W-:Y:S02]  /*428c0*/  LOP3.LUT P1, RZ, R11.reuse, 0x4, RZ, 0xc0, !PT ;  /* 0x000000040bff7812 */ /* 0x040fe4000782c0ff */
[C---:B0-----:R-:W-:Y:S02]  /*428d0*/  PRMT R0, R114.reuse, 0x7772, RZ ;  /* 0x0000777272007816 */ /* 0x041fe400000000ff */
[----:B------:R-:W-:Y:S02]  /*428e0*/  PRMT R114, R114, 0x7773, RZ ;  /* 0x0000777372727816 */ /* 0x000fe400000000ff */
[C---:B------:R-:W-:Y:S02]  /*428f0*/  LOP3.LUT P0, RZ, R11.reuse, 0x2, RZ, 0xc0, !PT ;  /* 0x000000020bff7812 */ /* 0x040fe4000780c0ff */
[----:B------:R-:W-:Y:S01]  /*42900*/  LOP3.LUT P5, RZ, R11, 0x1, RZ, 0xc0, !PT ;  /* 0x000000010bff7812 */ /* 0x000fe200078ac0ff */
[----:B---3--:R0:W-:Y:S04]  /*42910*/  @P3 STG.E.U8 desc[UR6][R54.64], R0 ;  /* 0x0000000036003986 */ /* 0x0081e8000c101106 */
        /* <DEDUP_REMOVED lines=156> */
[----:B------:R-:W3:Y:S04]  /*432e0*/  LDL.LU.64 R54, [R1+0x718] ;  /* 0x0007180001367983 */ /* 0x000ee80000300a00 */
[----:B----4-:R0:W-:Y:S02]  /*432f0*/  @P0 STG.E.U8 desc[UR6][R52.64], R0 ;  /* 0x0000000034000986 */ /* 0x0101e4000c101106 */
[----:B0-----:R-:W-:-:S02]  /*43300*/  PRMT R0, R121, 0x7772, RZ ;  /* 0x0000777279007816 */ /* 0x001fc400000000ff */
        /* <DEDUP_REMOVED lines=27> */
[----:B------:R-:W-:Y:S02]  /*434c0*/  LOP3.LUT P3, RZ, R5, 0x1000, RZ, 0xc0, !PT ;  /* 0x0000100005ff7812 */ /* 0x000fe4000786c0ff */
[----:B0-----:R-:W-:-:S09]  /*434d0*/  PRMT R0, R123, 0x7772, RZ ;  /* 0x000077727b007816 */ /* 0x001fd200000000ff */
[----:B------:R0:W-:Y:S01]  /*434e0*/  @P4 STG.E.U8 desc[UR6][R58.64], R0 ;  /* 0x000000003a004986 */ /* 0x0001e2000c101106 */
[----:B------:R-:W-:Y:S02]  /*434f0*/  LOP3.LUT P4, RZ, R10, 0x8000, RZ, 0xc0, !PT ;  /* 0x000080000aff7812 */ /* 0x000fe4000788c0ff */
[----:B------:R-:W-:Y:S02]  /*43500*/  LOP3.LUT P6, RZ, R5, 0x400, RZ, 0xc0, !PT ;  /* 0x0000040005ff7812 */ /* 0x000fe400078cc0ff */
[----:B------:R-:W-:Y:S02]  /*43510*/  PRMT R123, R123, 0x7773, RZ ;  /* 0x000077737b7b7816 */ /* 0x000fe400000000ff */
[----:B------:R-:W-:Y:S02]  /*43520*/  LOP3.LUT P2, RZ, R5, 0x200, RZ, 0xc0, !PT ;  /* 0x0000020005ff7812 */ /* 0x000fe4000784c0ff */
[----:B0-----:R-:W-:-:S05]  /*43530*/  PRMT R0, R124, 0x7770, RZ ;  /* 0x000077707c007816 */ /* 0x001fca00000000ff */
[----:B------:R-:W-:Y:S04]  /*43540*/  @P4 STG.E.U8 desc[UR6][R56.64], R123 ;  /* 0x0000007b38004986 */ /* 0x000fe8000c101106 */
[----:B---3--:R0:W-:Y:S01]  /*43550*/  @P3 STG.E.U8 desc[UR6][R54.64], R0 ;  /* 0x0000000036003986 */ /* 0x0081e2000c101106 */
[C---:B------:R-:W-:Y:S02]  /*43560*/  LOP3.LUT P1, RZ, R5.reuse, 0x40, RZ, 0xc0, !PT ;  /* 0x0000004005ff7812 */ /* 0x040fe4000782c0ff */
[----:B------:R-:W-:Y:S02]  /*43570*/  LOP3.LUT P0, RZ, R5, 0x20, RZ, 0xc0, !PT ;  /* 0x0000002005ff7812 */ /* 0x000fe4000780c0ff */
[----:B0-----:R-:W-:-:S05]  /*43580*/  PRMT R0, R124, 0x7771, RZ ;  /* 0x000077717c007816 */ /* 0x001fca00000000ff */
[----:B----4-:R0:W-:Y:S01]  /*43590*/  @P6 STG.E.U8 desc[UR6][R52.64], R0 ;  /* 0x0000000034006986 */ /* 0x0101e2000c101106 */
        /* <DEDUP_REMOVED lines=39> */
[----:B------:R-:W-:Y:S02]  /*43810*/  LOP3.LUT P1, RZ, R5, 0x1, RZ, 0xc0, !PT ;  /* 0x0000000105ff7812 */ /* 0x000fe4000782c0ff */
[----:B------:R-:W-:Y:S01]  /*43820*/  LOP3.LUT P0, RZ, R6, 0x40000000, RZ, 0xc0, !PT ;  /* 0x4000000006ff7812 */ /* 0x000fe2000780c0ff */
[----:B------:R-:W2:Y:S04]  /*43830*/  LDL.LU.64 R60, [R1+0x450] ;  /* 0x00045000013c7983 */ /* 0x000ea80000300a00 */
[----:B------:R-:W-:Y:S01]  /*43840*/  @P4 LOP3.LUT R10, R10, 0x1000, RZ, 0xfc, !PT ;  /* 0x000010000a0a4812 */ /* 0x000fe200078efcff */
[----:B------:R-:W2:Y:S01]  /*43850*/  LDL.LU.64 R58, [R1+0x448] ;  /* 0x00044800013a7983 */ /* 0x000ea20000300a00 */
[----:B------:R-:W-:-:S02]  /*43860*/  LOP3.LUT P4, RZ, R6, 0x400000, RZ, 0xc0, !PT ;  /* 0x0040000006ff7812 */ /* 0x000fc4000788c0ff */
[----:B------:R-:W-:Y:S01]  /*43870*/  LOP3.LUT R10, R10, 0xffffdfff, RZ, 0xc0, !PT ;  /* 0xffffdfff0a0a7812 */ /* 0x000fe200078ec0ff */
[----:B------:R-:W2:Y:S01]  /*43880*/  LDL.LU.64 R56, [R1+0x440] ;  /* 0x0004400001387983 */ /* 0x000ea20000300a00 */
[----:B------:R-:W-:-:S09]  /*43890*/  LOP3.LUT P5, RZ, R6, 0x10000000, RZ, 0xc0, !PT ;  /* 0x1000000006ff7812 */ /* 0x000fd200078ac0ff */
[----:B------:R-:W-:Y:S02]  /*438a0*/  @P4 LOP3.LUT R10, R10, 0x2000, RZ, 0xfc, !PT ;  /* 0x000020000a0a4812 */ /* 0x000fe400078efcff */
[----:B------:R-:W-:Y:S02]  /*438b0*/  LOP3.LUT P4, RZ, R6, 0x1000000, RZ, 0xc0, !PT ;  /* 0x0100000006ff7812 */ /* 0x000fe4000788c0ff */
[----:B------:R-:W-:Y:S02]  /*438c0*/  LOP3.LUT R10, R10, 0xffffbfff, RZ, 0xc0, !PT ;  /* 0xffffbfff0a0a7812 */ /* 0x000fe400078ec0ff */
[----:B------:R-:W-:Y:S02]  /*438d0*/  PRMT R125, R125, 0x7773, RZ ;  /* 0x000077737d7d7816 */ /* 0x000fe400000000ff */
[----:B------:R-:W-:-:S03]  /*438e0*/  PRMT R0, R126, 0x7770, RZ ;  /* 0x000077707e007816 */ /* 0x000fc600000000ff */
[----:B---3--:R0:W-:Y:S04]  /*438f0*/  @P1 STG.E.U8 desc[UR6][R54.64], R125 ;  /* 0x0000007d36001986 */ /* 0x0081e8000c101106 */
[----:B------:R-:W-:Y:S01]  /*43900*/  @P4 LOP3.LUT R10, R10, 0x4000, RZ, 0xfc, !PT ;  /* 0x000040000a0a4812 */ /* 0x000fe200078efcff */
[----:B----4-:R1:W-:Y:S01]  /*43910*/  @P0 STG.E.U8 desc[UR6][R52.64], R0 ;  /* 0x0000000034000986 */ /* 0x0103e2000c101106 */
[----:B------:R-:W-:-:S03]  /*43920*/  LOP3.LUT P4, RZ, R6, 0x4000000, RZ, 0xc0, !PT ;  /* 0x0400000006ff7812 */ /* 0x000fc6000788c0ff */
[----:B0-----:R-:W3:Y:S01]  /*43930*/  LDL.LU.64 R54, [R1+0x438] ;  /* 0x0004380001367983 */ /* 0x001ee20000300a00 */
[----:B-1----:R-:W-:-:S03]  /*43940*/  PRMT R0, R126, 0x7771, RZ ;  /* 0x000077717e007816 */ /* 0x002fc600000000ff */
        /* <DEDUP_REMOVED lines=37> */
[----:B---3--:R-:W-:Y:S01]  /*43ba0*/  @P3 STG.E.U8 desc[UR6][R54.64], R128 ;  /* 0x0000008036003986 */ /* 0x008fe2000c101106 */
[----:B0-----:R-:W-:-:S05]  /*43bb0*/  PRMT R0, R129, 0x7770, RZ ;  /* 0x0000777081007816 */ /* 0x001fca00000000ff */
[----:B----4-:R0:W-:Y:S01]  /*43bc0*/  @P6 STG.E.U8 desc[UR6][R52.64], R0 ;  /* 0x0000000034006986 */ /* 0x0101e2000c101106 */
        /* <DEDUP_REMOVED lines=42> */
[----:B------:R-:W-:Y:S01]  /*43e70*/  LOP3.LUT P0, RZ, R7, 0x4000000, RZ, 0xc0, !PT ;  /* 0x0400000007ff7812 */ /* 0x000fe2000780c0ff */
[----:B------:R-:W2:Y:S01]  /*43e80*/  LDL.LU.64 R56, [R1+0x5b8] ;  /* 0x0005b80001387983 */ /* 0x000ea20000300a00 */
[----:B------:R-:W-:Y:S02]  /*43e90*/  LOP3.LUT R10, R10, 0xffffffef, RZ, 0xc0, !PT ;  /* 0xffffffef0a0a7812 */ /* 0x000fe400078ec0ff */
[C---:B------:R-:W-:Y:S02]  /*43ea0*/  PRMT R0, R130.reuse, 0x7772, RZ ;  /* 0x0000777282007816 */ /* 0x040fe400000000ff */
[----:B------:R-:W-:-:S03]  /*43eb0*/  PRMT R130, R130, 0x7773, RZ ;  /* 0x0000777382827816 */ /* 0x000fc600000000ff */
[----:B------:R-:W-:Y:S02]  /*43ec0*/  @P4 LOP3.LUT R10, R10, 0x10, RZ, 0xfc, !PT ;  /* 0x000000100a0a4812 */ /* 0x000fe400078efcff */
[C---:B------:R-:W-:Y:S01]  /*43ed0*/  LOP3.LUT P4, RZ, R7.reuse, 0x100000, RZ, 0xc0, !PT ;  /* 0x0010000007ff7812 */ /* 0x040fe2000788c0ff */
[----:B---3--:R0:W-:Y:S01]  /*43ee0*/  @P1 STG.E.U8 desc[UR6][R54.64], R0 ;  /* 0x0000000036001986 */ /* 0x0081e2000c101106 */
[----:B------:R-:W-:-:S03]  /*43ef0*/  LOP3.LUT P5, RZ, R7, 0x2000000, RZ, 0xc0, !PT ;  /* 0x0200000007ff7812 */ /* 0x000fc600078ac0ff */
[----:B----4-:R1:W-:Y:S01]  /*43f00*/  @P0 STG.E.U8 desc[UR6][R52.64], R130 ;  /* 0x0000008234000986 */ /* 0x0103e2000c101106 */
[----:B------:R-:W-:-:S03]  /*43f10*/  LOP3.LUT R10, R10, 0xffffffdf, RZ, 0xc0, !PT ;  /* 0xffffffdf0a0a7812 */ /* 0x000fc600078ec0ff */
[----:B0-----:R-:W3:Y:S04]  /*43f20*/  LDL.LU.64 R54, [R1+0x6b0] ;  /* 0x0006b00001367983 */ /* 0x001ee80000300a00 */
[----:B-1----:R-:W4:Y:S01]  /*43f30*/  LDL.LU.64 R52, [R1+0x488] ;  /* 0x0004880001347983 */ /* 0x002f220000300a00 */
[----:B------:R-:W-:Y:S02]  /*43f40*/  @P4 LOP3.LUT R10, R10, 0x20, RZ, 0xfc, !PT ;  /* 0x000000200a0a4812 */ /* 0x000fe400078efcff */
[----:B------:R-:W-:Y:S02]  /*43f50*/  LOP3.LUT P4, RZ, R7, 0x400000, RZ, 0xc0, !PT ;  /* 0x0040000007ff7812 */ /* 0x000fe4000788c0ff */
[----:B------:R-:W-:Y:S02]  /*43f60*/  PRMT R0, R131, 0x7770, RZ ;  /* 0x0000777083007816 */ /* 0x000fe400000000ff */
[----:B------:R-:W-:-:S03]  /*43f70*/  LOP3.LUT R10, R10, 0xffffffbf, RZ, 0xc0, !PT ;  /* 0xffffffbf0a0a7812 */ /* 0x000fc600078ec0ff */
[----:B------:R0:W-:Y:S06]  /*43f80*/  @P5 STG.E.U8 desc[UR6][R50.64], R0 ;  /* 0x0000000032005986 */ /* 0x0001ec000c101106 */
[----:B------:R-:W-:Y:S01]  /*43f90*/  @P4 LOP3.LUT R10, R10, 0x40, RZ, 0xfc, !PT ;  /* 0x000000400a0a4812 */ /* 0x000fe200078efcff */
[----:B0-----:R-:W4:Y:S01]  /*43fa0*/  LDL.LU.64 R50, [R1+0x6a8] ;  /* 0x0006a80001327983 */ /* 0x001f220000300a00 */
[----:B------:R-:W-:Y:S02]  /*43fb0*/  LOP3.LUT P4, RZ, R7, 0x800000, RZ, 0xc0, !PT ;  /* 0x0080000007ff7812 */ /* 0x000fe4000788c0ff */
[----:B------:R-:W-:-:S11]  /*43fc0*/  PRMT R0, R131, 0x7771, RZ ;  /* 0x0000777183007816 */ /* 0x000fd600000000ff */
[----:B------:R0:W-:Y:S01]  /*43fd0*/  @P4 STG.E.U8 desc[UR6][R48.64], R0 ;  /* 0x0000000030004986 */ /* 0x0001e2000c101106 */
[----:B------:R-:W-:-:S03]  /*43fe0*/  LOP3.LUT P4, RZ, R10, 0x40, RZ, 0xc0, !PT ;  /* 0x000000400aff7812 */ /* 0x000fc6000788c0ff */
[----:B0-----:R-:W4:Y:S01]  /*43ff0*/  LDL.LU.64 R48, [R1+0x5b0] ;  /* 0x0005b00001307983 */ /* 0x001f220000300a00 */
[----:B------:R-:W-:-:S09]  /*44000*/  PRMT R0, R131, 0x7772, RZ ;  /* 0x0000777283007816 */ /* 0x000fd200000000ff */
[----:B------:R0:W-:Y:S01]  /*44010*/  @P4 STG.E.U8 desc[UR6][R168.64], R0 ;  /* 0x00000000a8004986 */ /* 0x0001e2000c101106 */
[----:B------:R-:W-:Y:S02]  /*44020*/  LOP3.LUT P4, RZ, R10, 0x20, RZ, 0xc0, !PT ;  /* 0x000000200aff7812 */ /* 0x000fe4000788c0ff */
[----:B------:R-:W-:Y:S01]  /*44030*/  PRMT R131, R131, 0x7773, RZ ;  /* 0x0000777383837816 */ /* 0x000fe200000000ff */
        /* <DEDUP_REMOVED lines=20> */
[----:B------:R-:W-:Y:S02]  /*44180*/  LOP3.LUT P6, RZ, R7, 0x10, RZ, 0xc0, !PT ;  /* 0x0000001007ff7812 */ /* 0x000fe400078cc0ff */
[----:B0-----:R-:W-:-:S09]  /*44190*/  PRMT R0, R133, 0x7771, RZ ;  /* 0x0000777185007816 */ /* 0x001fd200000000ff */
[----:B------:R0:W-:Y:S01]  /*441a0*/  @P4 STG.E.U8 desc[UR6][R56.64], R0 ;  /* 0x0000000038004986 */ /* 0x0001e2000c101106 */
[----:B------:R-:W-:Y:S02]  /*441b0*/  LOP3.LUT P2, RZ, R7, 0x8, RZ, 0xc0, !PT ;  /* 0x0000000807ff7812 */ /* 0x000fe4000784c0ff */
[C---:B0-----:R-:W-:Y:S02]  /*441c0*/  PRMT R0, R133.reuse, 0x7772, RZ ;  /* 0x0000777285007816 */ /* 0x041fe400000000ff */
[----:B------:R-:W-:-:S03]  /*441d0*/  PRMT R133, R133, 0x7773, RZ ;  /* 0x0000777385857816 */ /* 0x000fc600000000ff */
[----:B---3--:R-:W-:Y:S04]  /*441e0*/  @P3 STG.E.U8 desc[UR6][R54.64], R0 ;  /* 0x0000000036003986 */ /* 0x008fe8000c101106 */
[----:B----4-:R0:W-:Y:S04]  /*441f0*/  @P6 STG.E.U8 desc[UR6][R52.64], R133 ;  /* 0x0000008534006986 */ /* 0x0101e8000c101106 */
[----:B0-----:R-:W3:Y:S01]  /*44200*/  LDL.LU.64 R52, [R1+0x698] ;  /* 0x0006980001347983 */ /* 0x001ee20000300a00 */
[----:B------:R-:W-:-:S05]  /*44210*/  PRMT R0, R134, 0x7770, RZ ;  /* 0x0000777086007816 */ /* 0x000fca00000000ff */
[----:B------:R0:W-:Y:S01]  /*44220*/  @P2 STG.E.U8 desc[UR6][R50.64], R0 ;  /* 0x0000000032002986 */ /* 0x0001e2000c101106 */
[----:B------:R-:W-:-:S03]  /*44230*/  LOP3.LUT P1, RZ, R7, 0x2, RZ, 0xc0, !PT ;  /* 0x0000000207ff7812 */ /* 0x000fc6000782c0ff */
[----:B0-----:R-:W4:Y:S01]  /*44240*/  LDL.LU.64 R50, [R1+0x5a8] ;  /* 0x0005a80001327983 */ /* 0x001f220000300a00 */
[C---:B------:R-:W-:Y:S02]  /*44250*/  PRMT R0, R134.reuse, 0x7771, RZ ;  /* 0x0000777186007816 */ /* 0x040fe400000000ff */
[----:B------:R-:W-:Y:S01]  /*44260*/  LOP3.LUT P0, RZ, R7, 0x1, RZ, 0xc0, !PT ;  /* 0x0000000107ff7812 */ /* 0x000fe2000780c0ff */
[----:B------:R-:W4:Y:S06]  /*44270*/  LDL.LU.64 R58, [R1+0x690] ;  /* 0x00069000013a7983 */ /* 0x000f2c0000300a00 */
[----:B------:R0:W-:Y:S04]  /*44280*/  @P1 STG.E.U8 desc[UR6][R48.64], R0 ;  /* 0x0000000030001986 */ /* 0x0001e8000c101106 */
[----:B0-----:R-:W4:Y:S01]  /*44290*/  LDL.LU.64 R48, [R1+0x4a0] ;  /* 0x0004a00001307983 */ /* 0x001f220000300a00 */
[----:B------:R-:W-:-:S02]  /*442a0*/  PRMT R0, R134, 0x7772, RZ ;  /* 0x0000777286007816 */ /* 0x000fc400000000ff */
[----:B------:R-:W-:-:S03]  /*442b0*/  LOP3.LUT P5, RZ, R8, 0x40000000, RZ, 0xc0, !PT ;  /* 0x4000000008ff7812 */ /* 0x000fc600078ac0ff */
[----:B------:R0:W-:Y:S01]  /*442c0*/  @P0 STG.E.U8 desc[UR6][R168.64], R0 ;  /* 0x00000000a8000986 */ /* 0x0001e2000c101106 */
[----:B------:R-:W-:-:S03]  /*442d0*/  PRMT R134, R134, 0x7773, RZ ;  /* 0x0000777386867816 */ /* 0x000fc600000000ff */
[----:B0-----:R-:W4:Y:S06]  /*442e0*/  LDL.LU.64 R168, [R1+0x688] ;  /* 0x0006880001a87983 */ /* 0x001f2c0000300a00 */
[----:B--2---:R0:W-:Y:S04]  /*442f0*/  @P5 STG.E.U8 desc[UR6][R170.64], R134 ;  /* 0x00000086aa005986 */ /* 0x0041e8000c101106 */
[----:B0-----:R-:W2:Y:S01]  /*44300*/  LDL.LU.64 R170, [R1+0x5a0] ;  /* 0x0005a00001aa7983 */ /* 0x001ea20000300a00 */
[----:B------:R-:W-:-:S02]  /*44310*/  LOP3.LUT P3, RZ, R8, 0x800, RZ, 0xc0, !PT ;  /* 0x0000080008ff7812 */ /* 0x000fc4000786c0ff */
[----:B------:R-:W-:Y:S01]  /*44320*/  LOP3.LUT R9, R9, 0xfdffffff, RZ, 0xc0, !PT ;  /* 0xfdffffff09097812 */ /* 0x000fe200078ec0ff */
[----:B------:R-:W2:Y:S01]  /*44330*/  LDL.LU.64 R56, [R1+0x680] ;  /* 0x0006800001387983 */ /* 0x000ea20000300a00 */
[----:B------:R-:W-:-:S03]  /*44340*/  LOP3.LUT P1, RZ, R8, 0x10000000, RZ, 0xc0, !PT ;  /* 0x1000000008ff7812 */ /* 0x000fc6000782c0ff */
[----:B------:R-:W2:Y:S06]  /*44350*/  LDL.LU.64 R54, [R1+0x4b0] ;  /* 0x0004b00001367983 */ /* 0x000eac0000300a00 */
        /* <DEDUP_REMOVED lines=12> */
[----:B------:R-:W-:Y:S02]  /*44420*/  PRMT R0, R135, 0x7770, RZ ;  /* 0x0000777087007816 */ /* 0x000fe400000000ff */
[----:B------:R-:W-:-:S07]  /*44430*/  LOP3.LUT P0, RZ, R8, 0x4000000, RZ, 0xc0, !PT ;  /* 0x0400000008ff7812 */ /* 0x000fce000780c0ff */
[----:B------:R-:W-:Y:S02]  /*44440*/  @P3 LOP3.LUT R9, R9, 0x20000000, RZ, 0xfc, !PT ;  /* 0x2000000009093812 */ /* 0x000fe400078efcff */
[C---:B------:R-:W-:Y:S02]  /*44450*/  LOP3.LUT P3, RZ, R8.reuse, 0x100000, RZ, 0xc0, !PT ;  /* 0x0010000008ff7812 */ /* 0x040fe4000786c0ff */
[----:B------:R-:W-:Y:S02]  /*44460*/  LOP3.LUT P5, RZ, R8, 0x80, RZ, 0xc0, !PT ;  /* 0x0000008008ff7812 */ /* 0x000fe400078ac0ff */
[----:B------:R-:W-:-:S09]  /*44470*/  LOP3.LUT R9, R9, 0xbfffffff, RZ, 0xc0, !PT ;  /* 0xbfffffff09097812 */ /* 0x000fd200078ec0ff */
[----:B------:R-:W-:-:S04]  /*44480*/  @P3 LOP3.LUT R9, R9, 0x40000000, RZ, 0xfc, !PT ;  /* 0x4000000009093812 */ /* 0x000fc800078efcff */
[----:B------:R-:W-:-:S04]  /*44490*/  LOP3.LUT R9, R9, 0xff7fffff, RZ, 0xc0, !PT ;  /* 0xff7fffff09097812 */ /* 0x000fc800078ec0ff */
[----:B------:R-:W-:Y:S01]  /*444a0*/  @P5 LOP3.LUT R9, R9, 0x800000, RZ, 0xfc, !PT ;  /* 0x0080000009095812 */ /* 0x000fe200078efcff */
[----:B---3--:R0:W-:Y:S04]  /*444b0*/  @P1 STG.E.U8 desc[UR6][R52.64], R0 ;  /* 0x0000000034001986 */ /* 0x0081e8000c101106 */
[----:B0-----:R-:W3:Y:S01]  /*444c0*/  LDL.LU.64 R52, [R1+0x678] ;  /* 0x0006780001347983 */ /* 0x001ee20000300a00 */
[----:B------:R-:W-:-:S05]  /*444d0*/  PRMT R0, R135, 0x7771, RZ ;  /* 0x0000777187007816 */ /* 0x000fca00000000ff */
[----:B----4-:R0:W-:Y:S01]  /*444e0*/  @P0 STG.E.U8 desc[UR6][R50.64], R0 ;  /* 0x0000000032000986 */ /* 0x0101e2000c101106 */
[C---:B------:R-:W-:Y:S02]  /*444f0*/  LOP3.LUT P5, RZ, R8.reuse, 0x100, RZ, 0xc0, !PT ;  /* 0x0000010008ff7812 */ /* 0x040fe400078ac0ff */
[C---:B------:R-:W-:Y:S02]  /*44500*/  LOP3.LUT P2, RZ, R8.reuse, 0x1000000, RZ, 0xc0, !PT ;  /* 0x0100000008ff7812 */ /* 0x040fe4000784c0ff */
[----:B------:R-:W-:Y:S01]  /*44510*/  LOP3.LUT P3, RZ, R8, 0x400000, RZ, 0xc0, !PT ;  /* 0x0040000008ff7812 */ /* 0x000fe2000786c0ff */
[----:B0-----:R-:W4:Y:S04]  /*44520*/  LDL.LU.64 R50, [R1+0x598] ;  /* 0x0005980001327983 */ /* 0x001f280000300a00 */
[----:B------:R-:W4:Y:S01]  /*44530*/  LDL.LU.64 R60, [R1+0x670] ;  /* 0x00067000013c7983 */ /* 0x000f220000300a00 */
[----:B------:R-:W-:-:S02]  /*44540*/  LOP3.LUT R9, R9, 0xfeffffff, RZ, 0xc0, !PT ;  /* 0xfeffffff09097812 */ /* 0x000fc400078ec0ff */
[C---:B------:R-:W-:Y:S02]  /*44550*/  PRMT R0, R135.reuse, 0x7772, RZ ;  /* 0x0000777287007816 */ /* 0x040fe400000000ff */
[----:B------:R-:W-:Y:S02]  /*44560*/  PRMT R135, R135, 0x7773, RZ ;  /* 0x0000777387877816 */ /* 0x000fe400000000ff */
[----:B------:R-:W-:Y:S01]  /*44570*/  @P5 LOP3.LUT R9, R9, 0x1000000, RZ, 0xfc, !PT ;  /* 0x0100000009095812 */ /* 0x000fe200078efcff */
[----:B------:R-:W-:Y:S04]  /*44580*/  @P2 STG.E.U8 desc[UR6][R58.64], R0 ;  /* 0x000000003a002986 */ /* 0x000fe8000c101106 */
[----:B------:R0:W-:Y:S01]  /*44590*/  @P3 STG.E.U8 desc[UR6][R48.64], R135 ;  /* 0x0000008730003986 */ /* 0x0001e2000c101106 */
[----:B------:R-:W-:-:S03]  /*445a0*/  LOP3.LUT P3, RZ, R9, 0x40000000, RZ, 0xc0, !PT ;  /* 0x4000000009ff7812 */ /* 0x000fc6000786c0ff */
[----:B0-----:R-:W4:Y:S01]  /*445b0*/  LDL.LU.64 R48, [R1+0x4b8] ;  /* 0x0004b80001307983 */ /* 0x001f220000300a00 */
[----:B------:R-:W-:-:S09]  /*445c0*/  PRMT R0, R136, 0x7770, RZ ;  /* 0x0000777088007816 */ /* 0x000fd200000000ff */
[----:B------:R0:W-:Y:S01]  /*445d0*/  @P3 STG.E.U8 desc[UR6][R168.64], R0 ;  /* 0x00000000a8003986 */ /* 0x0001e2000c101106 */
[----:B------:R-:W-:-:S03]  /*445e0*/  LOP3.LUT P3, RZ, R9, 0x20000000, RZ, 0xc0, !PT ;  /* 0x2000000009ff7812 */ /* 0x000fc6000786c0ff */
[----:B0-----:R-:W4:Y:S01]  /*445f0*/  LDL.LU.64 R168, [R1+0x668] ;  /* 0x0006680001a87983 */ /* 0x001f220000300a00 */
[----:B------:R-:W-:-:S03]  /*44600*/  PRMT R0, R136, 0x7771, RZ ;  /* 0x0000777188007816 */ /* 0x000fc600000000ff */
[----:B------:R-:W4:Y:S06]  /*44610*/  LDL.LU.64 R58, [R1+0x590] ;  /* 0x00059000013a7983 */ /* 0x000f2c0000300a00 */
[----:B--2---:R0:W-:Y:S04]  /*44620*/  @P3 STG.E.U8 desc[UR6][R170.64], R0 ;  /* 0x00000000aa003986 */ /* 0x0041e8000c101106 */
[----:B0-----:R-:W2:Y:S01]  /*44630*/  LDL.LU.64 R170, [R1+0x660] ;  /* 0x0006600001aa7983 */ /* 0x001ea20000300a00 */
[----:B------:R-:W-:-:S02]  /*44640*/  LOP3.LUT P3, RZ, R9, 0x10000000, RZ, 0xc0, !PT ;  /* 0x1000000009ff7812 */ /* 0x000fc4000786c0ff */
[C---:B------:R-:W-:Y:S02]  /*44650*/  PRMT R0, R136.reuse, 0x7772, RZ ;  /* 0x0000777288007816 */ /* 0x040fe400000000ff */
[----:B------:R-:W-:-:S09]  /*44660*/  PRMT R136, R136, 0x7773, RZ ;  /* 0x0000777388887816 */ /* 0x000fd200000000ff */
[----:B------:R0:W-:Y:S01]  /*44670*/  @P3 STG.E.U8 desc[UR6][R56.64], R0 ;  /* 0x0000000038003986 */ /* 0x0001e2000c101106 */
[----:B------:R-:W-:-:S03]  /*44680*/  LOP3.LUT P3, RZ, R9, 0x8000000, RZ, 0xc0, !PT ;  /* 0x0800000009ff7812 */ /* 0x000fc6000786c0ff */
[----:B0-----:R-:W2:Y:S10]  /*44690*/  LDL.LU.64 R56, [R1+0x4c8] ;  /* 0x0004c80001387983 */ /* 0x001eb40000300a00 */
[----:B------:R0:W-:Y:S01]  /*446a0*/  @P3 STG.E.U8 desc[UR6][R54.64], R136 ;  /* 0x0000008836003986 */ /* 0x0001e2000c101106 */
[----:B------:R-:W-:-:S02]  /*446b0*/  LOP3.LUT P3, RZ, R9, 0x4000000, RZ, 0xc0, !PT ;  /* 0x0400000009ff7812 */ /* 0x000fc4000786c0ff */
[----:B------:R-:W-:Y:S01]  /*446c0*/  PRMT R0, R137, 0x7770, RZ ;  /* 0x0000777089007816 */ /* 0x000fe200000000ff */
[----:B0-----:R-:W2:Y:S01]  /*446d0*/  LDL.LU.64 R54, [R1+0x658] ;  /* 0x0006580001367983 */ /* 0x001ea20000300a00 */
[C---:B------:R-:W-:Y:S02]  /*446e0*/  LOP3.LUT P5, RZ, R8.reuse, 0x400, RZ, 0xc0, !PT ;  /* 0x0000040008ff7812 */ /* 0x040fe400078ac0ff */
[C---:B------:R-:W-:Y:S02]  /*446f0*/  LOP3.LUT P1, RZ, R8.reuse, 0x40, RZ, 0xc0, !PT ;  /* 0x0000004008ff7812 */ /* 0x040fe4000782c0ff */
[----:B------:R-:W-:-:S05]  /*44700*/  LOP3.LUT P0, RZ, R8, 0x10, RZ, 0xc0, !PT ;  /* 0x0000001008ff7812 */ /* 0x000fca000780c0ff */
[----:B---3--:R0:W-:Y:S01]  /*44710*/  @P3 STG.E.U8 desc[UR6][R52.64], R0 ;  /* 0x0000000034003986 */ /* 0x0081e2000c101106 */
[----:B------:R-:W-:-:S03]  /*44720*/  LOP3.LUT P3, RZ, R9, 0x2000000, RZ, 0xc0, !PT ;  /* 0x0200000009ff7812 */ /* 0x000fc6000786c0ff */
[----:B0-----:R-:W3:Y:S01]  /*44730*/  LDL.LU.64 R52, [R1+0x588] ;  /* 0x0005880001347983 */ /* 0x001ee20000300a00 */
[----:B------:R-:W-:-:S09]  /*44740*/  PRMT R0, R137, 0x7771, RZ ;  /* 0x0000777189007816 */ /* 0x000fd200000000ff */
[----:B----4-:R0:W-:Y:S02]  /*44750*/  @P3 STG.E.U8 desc[UR6][R50.64], R0 ;  /* 0x0000000032003986 */ /* 0x0101e4000c101106 */
[----:B0-----:R-:W-:Y:S02]  /*44760*/  PRMT R0, R137, 0x7772, RZ ;  /* 0x0000777289007816 */ /* 0x001fe400000000ff */
[----:B------:R-:W4:Y:S04]  /*44770*/  LDL.LU.64 R50, [R1+0x650] ;  /* 0x0006500001327983 */ /* 0x000f280000300a00 */
[----:B------:R0:W-:Y:S01]  /*44780*/  @P5 STG.E.U8 desc[UR6][R60.64], R0 ;  /* 0x000000003c005986 */ /* 0x0001e2000c101106 */
[----:B------:R-:W-:Y:S02]  /*44790*/  LOP3.LUT P5, RZ, R9, 0x1000000, RZ, 0xc0, !PT ;  /* 0x0100000009ff7812 */ /* 0x000fe400078ac0ff */
[----:B------:R-:W-:-:S11]  /*447a0*/  PRMT R137, R137, 0x7773, RZ ;  /* 0x0000777389897816 */ /* 0x000fd600000000ff */
[----:B------:R1:W-:Y:S01]  /*447b0*/  @P5 STG.E.U8 desc[UR6][R48.64], R137 ;  /* 0x0000008930005986 */ /* 0x0003e2000c101106 */
[----:B------:R-:W-:Y:S02]  /*447c0*/  LOP3.LUT P5, RZ, R9, 0x800000, RZ, 0xc0, !PT ;  /* 0x0080000009ff7812 */ /* 0x000fe400078ac0ff */
[C---:B0-----:R-:W-:Y:S01]  /*447d0*/  PRMT R0, R138.reuse, 0x7770, RZ ;  /* 0x000077708a007816 */ /* 0x041fe200000000ff */
[----:B-1----:R-:W4:Y:S10]  /*447e0*/  LDL.LU.64 R48, [R1+0x4d0] ;  /* 0x0004d00001307983 */ /* 0x002f340000300a00 */
[----:B------:R0:W-:Y:S04]  /*447f0*/  @P5 STG.E.U8 desc[UR6][R168.64], R0 ;  /* 0x00000000a8005986 */ /* 0x0001e8000c101106 */
[----:B0-----:R-:W4:Y:S01]  /*44800*/  LDL.LU.64 R168, [R1+0x648] ;  /* 0x0006480001a87983 */ /* 0x001f220000300a00 */
[----:B------:R-:W-:-:S05]  /*44810*/  PRMT R0, R138, 0x7771, RZ ;  /* 0x000077718a007816 */ /* 0x000fca00000000ff */
[----:B------:R0:W-:Y:S02]  /*44820*/  @P1 STG.E.U8 desc[UR6][R58.64], R0 ;  /* 0x000000003a001986 */ /* 0x0001e4000c101106 */
[----:B0-----:R-:W-:-:S05]  /*44830*/  PRMT R0, R138, 0x7772, RZ ;  /* 0x000077728a007816 */ /* 0x001fca00000000ff */
[----:B--2---:R0:W-:Y:S04]  /*44840*/  @P0 STG.E.U8 desc[UR6][R170.64], R0 ;  /* 0x00000000aa000986 */ /* 0x0041e8000c101106 */
[----:B0-----:R-:W2:Y:S01]  /*44850*/  LDL.LU.64 R170, [R1+0x580] ;  /* 0x0005800001aa7983 */ /* 0x001ea20000300a00 */
[C---:B------:R-:W-:Y:S02]  /*44860*/  LOP3.LUT P4, RZ, R8.reuse, 0x8, RZ, 0xc0, !PT ;  /* 0x0000000808ff7812 */ /* 0x040fe4000788c0ff */
[----:B------:R-:W-:Y:S02]  /*44870*/  LOP3.LUT P6, RZ, R8, 0x4, RZ, 0xc0, !PT ;  /* 0x0000000408ff7812 */ /* 0x000fe400078cc0ff */
[----:B------:R-:W-:Y:S02]  /*44880*/  PRMT R138, R138, 0x7773, RZ ;  /* 0x000077738a8a7816 */ /* 0x000fe400000000ff */
[----:B------:R-:W-:-:S02]  /*44890*/  PRMT R0, R139, 0x7770, RZ ;  /* 0x000077708b007816 */ /* 0x000fc400000000ff */
[----:B------:R-:W-:-:S05]  /*448a0*/  LOP3.LUT P2, RZ, R8, 0x1, RZ, 0xc0, !PT ;  /* 0x0000000108ff7812 */ /* 0x000fca000784c0ff */
[----:B------:R-:W-:Y:S01]  /*448b0*/  @P4 STG.E.U8 desc[UR6][R56.64], R138 ;  /* 0x0000008a38004986 */ /* 0x000fe2000c101106 */
[----:B------:R-:W-:Y:S02]  /*448c0*/  ISETP.LT.AND P4, PT, R3, UR18, !P2 ;  /* 0x0000001203007c0c */ /* 0x000fe4000d781270 */
[----:B------:R-:W-:Y:S01]  /*448d0*/  LOP3.LUT P5, RZ, R9, 0x400000, RZ, 0xc0, !PT ;  /* 0x0040000009ff7812 */ /* 0x000fe200078ac0ff */
[----:B------:R0:W-:Y:S04]  /*448e0*/  @P6 STG.E.U8 desc[UR6][R54.64], R0 ;  /* 0x0000000036006986 */ /* 0x0001e8000c101106 */
[----:B0-----:R-:W2:Y:S01]  /*448f0*/  LDL.LU.64 R54, [R1+0x640] ;  /* 0x0006400001367983 */ /* 0x001ea20000300a00 */
[----:B------:R-:W-:Y:S02]  /*44900*/  PRMT R0, R139, 0x7771, RZ ;  /* 0x000077718b007816 */ /* 0x000fe400000000ff */
[----:B------:R-:W-:-:S03]  /*44910*/  LOP3.LUT P3, RZ, R8, 0x2, RZ, 0xc0, !PT ;  /* 0x0000000208ff7812 */ /* 0x000fc6000786c0ff */
[----:B---3--:R0:W-:Y:S01]  /*44920*/  @P4 STG.E.U8 desc[UR6][R52.64], R0 ;  /* 0x0000000034004986 */ /* 0x0081e2000c101106 */
[----:B------:R-:W-:Y:S01]  /*44930*/  ISETP.LT.AND P4, PT, R2, UR4, !P5 ;  /* 0x0000000402007c0c */ /* 0x000fe2000ef81270 */
[----:B------:R-:W-:Y:S02]  /*44940*/  ULDC UR4, c[0x0][0x228] ;  /* 0x00008a0000047ab9 */ /* 0x000fe40000000800 */
[----:B0-----:R-:W3:Y:S01]  /*44950*/  LDL.LU.64 R52, [R1+0x4e0] ;  /* 0x0004e00001347983 */ /* 0x001ee20000300a00 */
[----:B------:R-:W-:Y:S02]  /*44960*/  PRMT R0, R139, 0x7772, RZ ;  /* 0x000077728b007816 */ /* 0x000fe400000000ff */
[----:B------:R-:W-:Y:S01]  /*44970*/  ISETP.LT.AND P5, PT, R3, UR4, !P5 ;  /* 0x0000000403007c0c */ /* 0x000fe2000efa1270 */
[----:B------:R-:W-:-:S06]  /*44980*/  ULDC UR4, c[0x0][0x228] ;  /* 0x00008a0000047ab9 */ /* 0x000fcc0000000800 */
[----:B----4-:R0:W-:Y:S01]  /*44990*/  @P4 STG.E.U8 desc[UR6][R50.64], R0 ;  /* 0x0000000032004986 */ /* 0x0101e2000c101106 */
[----:B------:R-:W-:-:S03]  /*449a0*/  PRMT R139, R139, 0x7773, RZ ;  /* 0x000077738b8b7816 */ /* 0x000fc600000000ff */
[----:B0-----:R-:W4:Y:S01]  /*449b0*/  LDL.LU.64 R50, [R1+0x638] ;  /* 0x0006380001327983 */ /* 0x001f220000300a00 */
[----:B------:R-:W-:-:S03]  /*449c0*/  PRMT R0, R140, 0x7770, RZ ;  /* 0x000077708c007816 */ /* 0x000fc600000000ff */
[----:B------:R0:W-:Y:S01]  /*449d0*/  @P5 STG.E.U8 desc[UR6][R48.64], R139 ;  /* 0x0000008b30005986 */ /* 0x0001e2000c101106 */
[----:B------:R-:W-:Y:S01]  /*449e0*/  ISETP.LT.AND P5, PT, R2, UR4, !P3 ;  /* 0x0000000402007c0c */ /* 0x000fe2000dfa1270 */
[----:B------:R-:W-:Y:S02]  /*449f0*/  ULDC UR4, c[0x0][0x228] ;  /* 0x00008a0000047ab9 */ /* 0x000fe40000000800 */
[----:B0-----:R-:W4:Y:S10]  /*44a00*/  LDL.LU.64 R48, [R1+0x578] ;  /* 0x0005780001307983 */ /* 0x001f340000300a00 */
[----:B------:R0:W-:Y:S01]  /*44a10*/  @P5 STG.E.U8 desc[UR6][R168.64], R0 ;  /* 0x00000000a8005986 */ /* 0x0001e2000c101106 */
[----:B------:R-:W-:Y:S01]  /*44a20*/  ISETP.LT.AND P5, PT, R3, UR4, !P3 ;  /* 0x0000000403007c0c */ /* 0x000fe2000dfa1270 */
[----:B------:R-:W-:-:S02]  /*44a30*/  ULDC UR4, c[0x0][0x228] ;  /* 0x00008a0000047ab9 */ /* 0x000fc40000000800 */
[----:B0-----:R-:W4:Y:S01]  /*44a40*/  LDL.LU.64 R168, [R1+0x630] ;  /* 0x0006300001a87983 */ /* 0x001f220000300a00 */
[----:B------:R-:W-:-:S09]  /*44a50*/  PRMT R0, R140, 0x7771, RZ ;  /* 0x000077718c007816 */ /* 0x000fd200000000ff */
[----:B--2---:R0:W-:Y:S04]  /*44a60*/  @P5 STG.E.U8 desc[UR6][R170.64], R0 ;  /* 0x00000000aa005986 */ /* 0x0041e8000c101106 */
[----:B0-----:R-:W2:Y:S01]  /*44a70*/  LDL.LU.64 R170, [R1+0x4e8] ;  /* 0x0004e80001aa7983 */ /* 0x001ea20000300a00 */
[----:B------:R-:W-:-:S04]  /*44a80*/  LOP3.LUT P1, RZ, R8, 0x20, RZ, 0xc0, !PT ;  /* 0x0000002008ff7812 */ /* 0x000fc8000782c0ff */
[----:B------:R-:W-:Y:S01]  /*44a90*/  ISETP.LT.AND P5, PT, R2, UR4, !P1 ;  /* 0x0000000402007c0c */ /* 0x000fe2000cfa1270 */
[----:B------:R-:W-:Y:S01]  /*44aa0*/  ULDC UR4, c[0x0][0x228] ;  /* 0x00008a0000047ab9 */ /* 0x000fe20000000800 */
[C---:B------:R-:W-:Y:S02]  /*44ab0*/  PRMT R0, R140.reuse, 0x7772, RZ ;  /* 0x000077728c007816 */ /* 0x040fe400000000ff */
[----:B------:R-:W-:Y:S02]  /*44ac0*/  PRMT R140, R140, 0x7773, RZ ;  /* 0x000077738c8c7816 */ /* 0x000fe400000000ff */
[----:B------:R-:W-:-:S07]  /*44ad0*/  LOP3.LUT P2, RZ, R8, 0x200, RZ, 0xc0, !PT ;  /* 0x0000020008ff7812 */ /* 0x000fce000784c0ff */
[----:B------:R0:W-:Y:S01]  /*44ae0*/  @P5 STG.E.U8 desc[UR6][R54.64], R0 ;  /* 0x0000000036005986 */ /* 0x0001e2000c101106 */
[----:B------:R-:W-:Y:S01]  /*44af0*/  ISETP.LT.AND P5, PT, R3, UR4, !P1 ;  /* 0x0000000403007c0c */ /* 0x000fe2000cfa1270 */
[----:B------:R-:W-:Y:S02]  /*44b00*/  ULDC UR4, c[0x0][0x228] ;  /* 0x00008a0000047ab9 */ /* 0x000fe40000000800 */
[----:B0-----:R-:W2:Y:S01]  /*44b10*/  LDL.LU.64 R54, [R1+0x628] ;  /* 0x0006280001367983 */ /* 0x001ea20000300a00 */
[----:B------:R-:W-:Y:S02]  /*44b20*/  PRMT R0, R141, 0x7770, RZ ;  /* 0x000077708d007816 */ /* 0x000fe400000000ff */
[----:B------:R-:W-:-:S07]  /*44b30*/  LOP3.LUT P6, RZ, R8, 0x1000, RZ, 0xc0, !PT ;  /* 0x0000100008ff7812 */ /* 0x000fce00078cc0ff */
[----:B---3--:R0:W-:Y:S01]  /*44b40*/  @P5 STG.E.U8 desc[UR6][R52.64], R140 ;  /* 0x0000008c34005986 */ /* 0x0081e2000c101106 */
[----:B------:R-:W-:Y:S01]  /*44b50*/  ISETP.LT.AND P5, PT, R2, UR4, !P2 ;  /* 0x0000000402007c0c */ /* 0x000fe2000d7a1270 */
[----:B------:R-:W-:Y:S02]  /*44b60*/  ULDC UR4, c[0x0][0x228] ;  /* 0x00008a0000047ab9 */ /* 0x000fe40000000800 */
[----:B0-----:R-:W3:Y:S10]  /*44b70*/  LDL.LU.64 R52, [R1+0x570] ;  /* 0x0005700001347983 */ /* 0x001ef40000300a00 */
[----:B----4-:R0:W-:Y:S01]  /*44b80*/  @P5 STG.E.U8 desc[UR6][R50.64], R0 ;  /* 0x0000000032005986 */ /* 0x0101e2000c101106 */
[----:B------:R-:W-:Y:S01]  /*44b90*/  ISETP.LT.AND P5, PT, R3, UR4, !P2 ;  /* 0x0000000403007c0c */ /* 0x000fe2000d7a1270 */
[----:B------:R-:W-:-:S02]  /*44ba0*/  ULDC UR4, c[0x0][0x228] ;  /* 0x00008a0000047ab9 */ /* 0x000fc40000000800 */
[----:B0-----:R-:W4:Y:S01]  /*44bb0*/  LDL.LU.64 R50, [R1+0x620] ;  /* 0x0006200001327983 */ /* 0x001f220000300a00 */
[----:B------:R-:W-:-:S09]  /*44bc0*/  PRMT R0, R141, 0x7771, RZ ;  /* 0x000077718d007816 */ /* 0x000fd200000000ff */
[----:B------:R0:W-:Y:S01]  /*44bd0*/  @P5 STG.E.U8 desc[UR6][R48.64], R0 ;  /* 0x0000000030005986 */ /* 0x0001e2000c101106 */
[----:B------:R-:W-:Y:S01]  /*44be0*/  ISETP.LT.AND P5, PT, R2, UR4, !P6 ;  /* 0x0000000402007c0c */ /* 0x000fe2000f7a1270 */
[----:B------:R-:W-:Y:S02]  /*44bf0*/  ULDC UR4, c[0x0][0x228] ;  /* 0x00008a0000047ab9 */ /* 0x000fe40000000800 */
[----:B0-----:R-:W4:Y:S01]  /*44c00*/  LDL.LU.64 R48, [R1+0x4f8] ;  /* 0x0004f80001307983 */ /* 0x001f220000300a00 */
[----:B------:R-:W-:-:S09]  /*44c10*/  PRMT R0, R141, 0x7772, RZ ;  /* 0x000077728d007816 */ /* 0x000fd200000000ff */
[----:B------:R0:W-:Y:S01]  /*44c20*/  @P5 STG.E.U8 desc[UR6][R168.64], R0 ;  /* 0x00000000a8005986 */ /* 0x0001e2000c101106 */
[----:B------:R-:W-:Y:S01]  /*44c30*/  ISETP.LT.AND P5, PT, R3, UR4, !P6 ;  /* 0x0000000403007c0c */ /* 0x000fe2000f7a1270 */
[----:B------:R-:W-:Y:S01]  /*44c40*/  ULDC UR4, c[0x0][0x228] ;  /* 0x00008a0000047ab9 */ /* 0x000fe20000000800 */
[----:B------:R-:W-:Y:S01]  /*44c50*/  PRMT R141, R141, 0x7773, RZ ;  /* 0x000077738d8d7816 */ /* 0x000fe200000000ff */
[----:B0-----:R-:W4:Y:S10]  /*44c60*/  LDL.LU.64 R168, [R1+0x618] ;  /* 0x0006180001a87983 */ /* 0x001f340000300a00 */
[----:B--2---:R0:W-:Y:S04]  /*44c70*/  @P5 STG.E.U8 desc[UR6][R170.64], R141 ;  /* 0x0000008daa005986 */ /* 0x0041e8000c101106 */
[----:B0-----:R-:W2:Y:S01]  /*44c80*/  LDL.LU.64 R170, [R1+0x568] ;  /* 0x0005680001aa7983 */ /* 0x001ea20000300a00 */
[----:B------:R-:W-:-:S04]  /*44c90*/  LOP3.LUT P3, RZ, R8, 0x8000, RZ, 0xc0, !PT ;  /* 0x0000800008ff7812 */ /* 0x000fc8000786c0ff */
[----:B------:R-:W-:Y:S01]  /*44ca0*/  ISETP.LT.AND P5, PT, R2, UR4, !P3 ;  /* 0x0000000402007c0c */ /* 0x000fe2000dfa1270 */
[----:B------:R-:W-:Y:S01]  /*44cb0*/  ULDC UR4, c[0x0][0x228] ;  /* 0x00008a0000047ab9 */ /* 0x000fe20000000800 */
[----:B------:R-:W-:Y:S02]  /*44cc0*/  PRMT R0, R142, 0x7770, RZ ;  /* 0x000077708e007816 */ /* 0x000fe400000000ff */
[----:B------:R-:W-:-:S09]  /*44cd0*/  LOP3.LUT P1, RZ, R8, 0x10000, RZ, 0xc0, !PT ;  /* 0x0001000008ff7812 */ /* 0x000fd2000782c0ff */
        /* <DEDUP_REMOVED lines=9> */
[----:B0-----:R-:W3:Y:S01]  /*44d70*/  LDL.LU.64 R52, [R1+0x500] ;  /* 0x0005000001347983 */ /* 0x001ee20000300a00 */
[----:B------:R-:W-:-:S09]  /*44d80*/  PRMT R0, R142, 0x7772, RZ ;  /* 0x000077728e007816 */ /* 0x000fd200000000ff */
[----:B----4-:R0:W-:Y:S01]  /*44d90*/  @P5 STG.E.U8 desc[UR6][R50.64], R0 ;  /* 0x0000000032005986 */ /* 0x0101e2000c101106 */
[----:B------:R-:W-:Y:S01]  /*44da0*/  ISETP.LT.AND P5, PT, R3, UR4, !P1 ;  /* 0x0000000403007c0c */ /* 0x000fe2000cfa1270 */
[----:B------:R-:W-:Y:S01]  /*44db0*/  ULDC UR4, c[0x0][0x228] ;  /* 0x00008a0000047ab9 */ /* 0x000fe20000000800 */
[----:B------:R-:W-:Y:S01]  /*44dc0*/  PRMT R142, R142, 0x7773, RZ ;  /* 0x000077738e8e7816 */ /* 0x000fe200000000ff */
[----:B0-----:R-:W4:Y:S01]  /*44dd0*/  LDL.LU.64 R50, [R1+0x608] ;  /* 0x0006080001327983 */ /* 0x001f220000300a00 */
[----:B------:R-:W-:-:S09]  /*44de0*/  PRMT R0, R143, 0x7770, RZ ;  /* 0x000077708f007816 */ /* 0x000fd200000000ff */
        /* <DEDUP_REMOVED lines=120> */
[----:B------:R-:W-:Y:S02]  /*45570*/  LOP3.LUT P2, RZ, R7, 0x2000, RZ, 0xc0, !PT ;  /* 0x0000200007ff7812 */ /* 0x000fe4000784c0ff */
[----:B------:R-:W-:-:S05]  /*45580*/  PRMT R8, R149, 0x7770, RZ ;  /* 0x0000777095087816 */ /* 0x000fca00000000ff */
        /* <DEDUP_REMOVED lines=9> */
[----:B0-----:R-:W4:Y:S10]  /*45620*/  LDL.LU.64 R50, [R1+0x4a8] ;  /* 0x0004a80001327983 */ /* 0x001f340000300a00 */
[----:B------:R0:W-:Y:S01]  /*45630*/  @P5 STG.E.U8 desc[UR6][R48.64], R148 ;  /* 0x0000009430005986 */ /* 0x0001e2000c101106 */
[----:B------:R-:W-:Y:S01]  /*45640*/  ISETP.LT.AND P5, PT, R2, UR4, !P2 ;  /* 0x0000000402007c0c */ /* 0x000fe2000d7a1270 */
[----:B------:R-:W-:-:S02]  /*45650*/  ULDC UR4, c[0x0][0x228] ;  /* 0x00008a0000047ab9 */ /* 0x000fc40000000800 */
[----:B0-----:R-:W4:Y:S10]  /*45660*/  LDL.LU.64 R48, [R1+0x490] ;  /* 0x0004900001307983 */ /* 0x001f340000300a00 */
        /* <DEDUP_REMOVED lines=17> */
[C---:B------:R-:W-:Y:S02]  /*45780*/  PRMT R8, R150.reuse, 0x7770, RZ ;  /* 0x0000777096087816 */ /* 0x040fe400000000ff */
[C---:B------:R-:W-:Y:S02]  /*45790*/  PRMT R0, R150.reuse, 0x7771, RZ ;  /* 0x0000777196007816 */ /* 0x040fe400000000ff */
[----:B------:R-:W-:Y:S02]  /*457a0*/  LOP3.LUT P1, RZ, R7, 0x80000, RZ, 0xc0, !PT ;  /* 0x0008000007ff7812 */ /* 0x000fe4000782c0ff */
[----:B------:R-:W-:-:S02]  /*457b0*/  PRMT R10, R150, 0x7772, RZ ;  /* 0x00007772960a7816 */ /* 0x000fc400000000ff */
[----:B------:R-:W-:Y:S01]  /*457c0*/  PRMT R150, R150, 0x7773, RZ ;  /* 0x0000777396967816 */ /* 0x000fe200000000ff */
[----:B---3--:R0:W-:Y:S01]  /*457d0*/  @P5 STG.E.U8 desc[UR6][R52.64], R149 ;  /* 0x0000009534005986 */ /* 0x0081e2000c101106 */
[----:B------:R-:W-:Y:S01]  /*457e0*/  ISETP.LT.AND P5, PT, R2, UR4, !P3 ;  /* 0x0000000402007c0c */ /* 0x000fe2000dfa1270 */
[----:B------:R-:W-:Y:S02]  /*457f0*/  ULDC UR4, c[0x0][0x228] ;  /* 0x00008a0000047ab9 */ /* 0x000fe40000000800 */
[----:B0-----:R-:W3:Y:S10]  /*45800*/  LDL.LU.64 R52, [R1+0x3b0] ;  /* 0x0003b00001347983 */ /* 0x001ef40000300a00 */
[----:B----4-:R0:W-:Y:S01]  /*45810*/  @P5 STG.E.U8 desc[UR6][R50.64], R8 ;  /* 0x0000000832005986 */ /* 0x0101e2000c101106 */
[----:B------:R-:W-:Y:S01]  /*45820*/  ISETP.LT.AND P5, PT, R3, UR4, !P3 ;  /* 0x0000000403007c0c */ /* 0x000fe2000dfa1270 */
[----:B------:R-:W-:-:S02]  /*45830*/  ULDC UR4, c[0x0][0x228] ;  /* 0x00008a0000047ab9 */ /* 0x000fc40000000800 */
[----:B0-----:R-:W4:Y:S10]  /*45840*/  LDL.LU.64 R50, [R1+0x3a8] ;  /* 0x0003a80001327983 */ /* 0x001f340000300a00 */
[----:B------:R0:W-:Y:S01]  /*45850*/  @P5 STG.E.U8 desc[UR6][R48.64], R0 ;  /* 0x0000000030005986 */ /* 0x0001e2000c101106 */
[----:B------:R-:W-:Y:S01]  /*45860*/  ISETP.LT.AND P5, PT, R2, UR4, !P1 ;  /* 0x0000000402007c0c */ /* 0x000fe2000cfa1270 */
[----:B------:R-:W-:-:S02]  /*45870*/  ULDC UR4, c[0x0][0x228] ;  /* 0x00008a0000047ab9 */ /* 0x000fc40000000800 */
[----:B0-----:R-:W4:Y:S10]  /*45880*/  LDL.LU.64 R48, [R1+0x3a0] ;  /* 0x0003a00001307983 */ /* 0x001f340000300a00 */
[----:B------:R0:W-:Y:S01]  /*45890*/  @P5 STG.E.U8 desc[UR6][R168.64], R10 ;  /* 0x0000000aa8005986 */ /* 0x0001e2000c101106 */
[----:B------:R-:W-:Y:S01]  /*458a0*/  ISETP.LT.AND P5, PT, R3, UR4, !P1 ;  /* 0x0000000403007c0c */ /* 0x000fe2000cfa1270 */
[----:B------:R-:W-:-:S02]  /*458b0*/  ULDC UR4, c[0x0][0x228] ;  /* 0x00008a0000047ab9 */ /* 0x000fc40000000800 */
        /* <DEDUP_REMOVED lines=13> */
[C---:B------:R-:W-:Y:S02]  /*45990*/  LOP3.LUT P3, RZ, R7.reuse, 0x8000000, RZ, 0xc0, !PT ;  /* 0x0800000007ff7812 */ /* 0x040fe4000786c0ff */
[C---:B------:R-:W-:Y:S02]  /*459a0*/  LOP3.LUT P1, RZ, R7.reuse, 0x10000000, RZ, 0xc0, !PT ;  /* 0x1000000007ff7812 */ /* 0x040fe4000782c0ff */
[----:B------:R-:W-:Y:S02]  /*459b0*/  LOP3.LUT P2, RZ, R7, 0x80000000, RZ, 0xc0, !PT ;  /* 0x8000000007ff7812 */ /* 0x000fe4000784c0ff */
[----:B------:R-:W-:-:S02]  /*459c0*/  PRMT R7, R151, 0x7772, RZ ;  /* 0x0000777297077816 */ /* 0x000fc400000000ff */
[----:B------:R-:W-:Y:S02]  /*459d0*/  PRMT R151, R151, 0x7773, RZ ;  /* 0x0000777397977816 */ /* 0x000fe400000000ff */
        /* <DEDUP_REMOVED lines=20> */
[----:B------:R-:W-:Y:S01]  /*45b20*/  ISETP.LT.AND P5, PT, R2, UR4, !P1 ;  /* 0x0000000402007c0c */ /* 0x000fe2000cfa1270 */
[----:B------:R-:W-:Y:S01]  /*45b30*/  ULDC UR4, c[0x0][0x228] ;  /* 0x00008a0000047ab9 */ /* 0x000fe20000000800 */
[----:B------:R-:W-:-:S02]  /*45b40*/  PRMT R7, R152, 0x7772, RZ ;  /* 0x0000777298077816 */ /* 0x000fc400000000ff */
[----:B------:R-:W-:Y:S02]  /*45b50*/  PRMT R152, R152, 0x7773, RZ ;  /* 0x0000777398987816 */ /* 0x000fe400000000ff */
[----:B------:R-:W-:-:S07]  /*45b60*/  PRMT R8, R153, 0x7770, RZ ;  /* 0x0000777099087816 */ /* 0x000fce00000000ff */
[----:B------:R0:W-:Y:S01]  /*45b70*/  @P5 STG.E.U8 desc[UR6][R54.64], R7 ;  /* 0x0000000736005986 */ /* 0x0001e2000c101106 */
[----:B------:R-:W-:Y:S01]  /*45b80*/  ISETP.LT.AND P5, PT, R3, UR4, !P1 ;  /* 0x0000000403007c0c */ /* 0x000fe2000cfa1270 */
[----:B------:R-:W-:Y:S02]  /*45b90*/  ULDC UR4, c[0x0][0x228] ;  /* 0x00008a0000047ab9 */ /* 0x000fe40000000800 */
[----:B0-----:R-:W2:Y:S01]  /*45ba0*/  LDL.LU.64 R54, [R1+0x358] ;  /* 0x0003580001367983 */ /* 0x001ea20000300a00 */
[C---:B------:R-:W-:Y:S02]  /*45bb0*/  PRMT R0, R153.reuse, 0x7771, RZ ;  /* 0x0000777199007816 */ /* 0x040fe400000000ff */
[----:B------:R-:W-:Y:S02]  /*45bc0*/  LOP3.LUT P6, RZ, R6, 0x2, RZ, 0xc0, !PT ;  /* 0x0000000206ff7812 */ /* 0x000fe400078cc0ff */
[C---:B------:R-:W-:Y:S02]  /*45bd0*/  PRMT R7, R153.reuse, 0x7772, RZ ;  /* 0x0000777299077816 */ /* 0x040fe400000000ff */
[----:B------:R-:W-:-:S03]  /*45be0*/  PRMT R153, R153, 0x7773, RZ ;  /* 0x0000777399997816 */ /* 0x000fc600000000ff */
        /* <DEDUP_REMOVED lines=29> */
[----:B------:R-:W-:Y:S02]  /*45dc0*/  PRMT R154, R154, 0x7773, RZ ;  /* 0x000077739a9a7816 */ /* 0x000fe400000000ff */
[----:B------:R-:W-:Y:S02]  /*45dd0*/  LOP3.LUT P2, RZ, R6, 0x80, RZ, 0xc0, !PT ;  /* 0x0000008006ff7812 */ /* 0x000fe4000784c0ff */
        /* <DEDUP_REMOVED lines=100> */
[C---:B------:R-:W-:Y:S02]  /*46420*/  PRMT R0, R159.reuse, 0x7771, RZ ;  /* 0x000077719f007816 */ /* 0x040fe400000000ff */
[C---:B------:R-:W-:Y:S02]  /*46430*/  PRMT R7, R159.reuse, 0x7772, RZ ;  /* 0x000077729f077816 */ /* 0x040fe400000000ff */
        /* <DEDUP_REMOVED lines=19> */
[----:B------:R-:W-:Y:S01]  /*46570*/  ISETP.LT.AND P5, PT, R2, UR4, !P3 ;  /* 0x0000000402007c0c */ /* 0x000fe2000dfa1270 */
[----:B------:R-:W-:Y:S01]  /*46580*/  ULDC UR4, c[0x0][0x228] ;  /* 0x00008a0000047ab9 */ /* 0x000fe20000000800 */
[----:B------:R-:W-:-:S02]  /*46590*/  PRMT R6, R160, 0x7770, RZ ;  /* 0x00007770a0067816 */ /* 0x000fc400000000ff */
[C---:B------:R-:W-:Y:S02]  /*465a0*/  PRMT R0, R160.reuse, 0x7771, RZ ;  /* 0x00007771a0007816 */ /* 0x040fe400000000ff */
[----:B------:R-:W-:-:S07]  /*465b0*/  PRMT R7, R160, 0x7772, RZ ;  /* 0x00007772a0077816 */ /* 0x000fce00000000ff */
        /* <DEDUP_REMOVED lines=128> */
[C---:B------:R-:W-:Y:S02]  /*46dc0*/  LOP3.LUT P1, RZ, R5.reuse, 0x4000000, RZ, 0xc0, !PT ;  /* 0x0400000005ff7812 */ /* 0x040fe4000782c0ff */
[C---:B------:R-:W-:Y:S02]  /*46dd0*/  LOP3.LUT P2, RZ, R5.reuse, 0x20000000, RZ, 0xc0, !PT ;  /* 0x2000000005ff7812 */ /* 0x040fe4000784c0ff */
[----:B------:R-:W-:Y:S02]  /*46de0*/  LOP3.LUT P6, RZ, R5, 0x40000000, RZ, 0xc0, !PT ;  /* 0x4000000005ff7812 */ /* 0x000fe400078cc0ff */
[C---:B------:R-:W-:Y:S02]  /*46df0*/  PRMT R5, R166.reuse, 0x7770, RZ ;  /* 0x00007770a6057816 */ /* 0x040fe400000000ff */
[----:B------:R-:W-:-:S03]  /*46e00*/  PRMT R0, R166, 0x7771, RZ ;  /* 0x00007771a6007816 */ /* 0x000fc600000000ff */
[----:B------:R0:W-:Y:S01]  /*46e10*/  @P5 STG.E.U8 desc[UR6][R54.64], R5 ;  /* 0x0000000536005986 */ /* 0x0001e2000c101106 */
[----:B------:R-:W-:Y:S01]  /*46e20*/  ISETP.LT.AND P5, PT, R3, UR4, !P3 ;  /* 0x0000000403007c0c */ /* 0x000fe2000dfa1270 */
[----:B------:R-:W-:Y:S02]  /*46e30*/  ULDC UR4, c[0x0][0x228] ;  /* 0x00008a0000047ab9 */ /* 0x000fe40000000800 */
[----:B0-----:R-:W2:Y:S01]  /*46e40*/  LDL.LU.64 R54, [R1+0x1a8] ;  /* 0x0001a80001367983 */ /* 0x001ea20000300a00 */
[C---:B------:R-:W-:Y:S02]  /*46e50*/  PRMT R6, R166.reuse, 0x7772, RZ ;  /* 0x00007772a6067816 */ /* 0x040fe400000000ff */
[----:B------:R-:W-:Y:S02]  /*46e60*/  PRMT R166, R166, 0x7773, RZ ;  /* 0x00007773a6a67816 */ /* 0x000fe400000000ff */
        /* <DEDUP_REMOVED lines=16> */
[C---:B------:R-:W-:Y:S01]  /*46f70*/  PRMT R0, R167.reuse, 0x7771, RZ ;  /* 0x00007771a7007816 */ /* 0x040fe200000000ff */
[----:B0-----:R-:W4:Y:S10]  /*46f80*/  LDL.LU.64 R168, [R1+0x188] ;  /* 0x0001880001a87983 */ /* 0x001f340000300a00 */
[----:B--2---:R0:W-:Y:S04]  /*46f90*/  @P5 STG.E.U8 desc[UR6][R170.64], R0 ;  /* 0x00000000aa005986 */ /* 0x0041e8000c101106 */
[----:B0-----:R-:W2:Y:S01]  /*46fa0*/  LDL.LU.64 R170, [R1+0x180] ;  /* 0x0001800001aa7983 */ /* 0x001ea20000300a00 */
[----:B------:R-:W-:Y:S01]  /*46fb0*/  ISETP.LT.AND P5, PT, R2, UR4, !P6 ;  /* 0x0000000402007c0c */ /* 0x000fe2000f7a1270 */
[----:B------:R-:W-:Y:S01]  /*46fc0*/  ULDC UR4, c[0x0][0x228] ;  /* 0x00008a0000047ab9 */ /* 0x000fe20000000800 */
[----:B------:R-:W-:-:S02]  /*46fd0*/  PRMT R6, R167, 0x7772, RZ ;  /* 0x00007772a7067816 */ /* 0x000fc400000000ff */
        /* <DEDUP_REMOVED lines=59> */
[----:B0-----:R-:W4:Y:S04]  /*47390*/  LDL.LU.64 R168, [R1+0x128] ;  /* 0x0001280001a87983 */ /* 0x001f280000300a00 */
[----:B------:R-:W4:Y:S06]  /*473a0*/  LDL.LU.64 R56, [R1+0x120] ;  /* 0x0001200001387983 */ /* 0x000f2c0000300a00 */
[----:B--2---:R0:W-:Y:S04]  /*473b0*/  @P5 STG.E.U8 desc[UR6][R170.64], R0 ;  /* 0x00000000aa005986 */ /* 0x0041e8000c101106 */
[----:B0-----:R-:W2:Y:S01]  /*473c0*/  LDL.LU R171, [R1+0xe48] ;  /* 0x000e480001ab7983 */ /* 0x001ea20000300800 */
[----:B------:R-:W-:-:S04]  /*473d0*/  LOP3.LUT P1, RZ, R4, 0x800, RZ, 0xc0, !PT ;  /* 0x0000080004ff7812 */ /* 0x000fc8000782c0ff */
[----:B------:R-:W-:Y:S01]  /*473e0*/  ISETP.LT.AND P5, PT, R2, UR4, !P1 ;  /* 0x0000000402007c0c */ /* 0x000fe2000cfa1270 */
[----:B------:R-:W-:Y:S01]  /*473f0*/  ULDC UR4, c[0x0][0x228] ;  /* 0x00008a0000047ab9 */ /* 0x000fe20000000800 */
[C---:B------:R-:W-:Y:S02]  /*47400*/  LOP3.LUT P2, RZ, R4.reuse, 0x2000, RZ, 0xc0, !PT ;  /* 0x0000200004ff7812 */ /* 0x040fe4000784c0ff */
[C---:B------:R-:W-:Y:S02]  /*47410*/  LOP3.LUT P6, RZ, R4.reuse, 0x10000, RZ, 0xc0, !PT ;  /* 0x0001000004ff7812 */ /* 0x040fe400078cc0ff */
[C---:B------:R-:W-:Y:S02]  /*47420*/  LOP3.LUT P3, RZ, R4.reuse, 0x80000, RZ, 0xc0, !PT ;  /* 0x0008000004ff7812 */ /* 0x040fe4000786c0ff */
[----:B------:R-:W-:Y:S02]  /*47430*/  LOP3.LUT P4, RZ, R4, 0x100000, RZ, 0xc0, !PT ;  /* 0x0010000004ff7812 */ /* 0x000fe4000788c0ff */
[----:B------:R-:W-:-:S02]  /*47440*/  PRMT R4, R174, 0x7772, RZ ;  /* 0x00007772ae047816 */ /* 0x000fc400000000ff */
[----:B------:R-:W-:-:S03]  /*47450*/  PRMT R174, R174, 0x7773, RZ ;  /* 0x00007773aeae7816 */ /* 0x000fc600000000ff */
[----:B------:R0:W-:Y:S01]  /*47460*/  @P5 STG.E.U8 desc[UR6][R54.64], R4 ;  /* 0x0000000436005986 */ /* 0x0001e2000c101106 */
[----:B------:R-:W-:Y:S01]  /*47470*/  ISETP.LT.AND P5, PT, R3, UR4, !P1 ;  /* 0x0000000403007c0c */ /* 0x000fe2000cfa1270 */
[----:B------:R-:W-:Y:S02]  /*47480*/  ULDC UR4, c[0x0][0x228] ;  /* 0x00008a0000047ab9 */ /* 0x000fe40000000800 */
[----:B0-----:R-:W2:Y:S01]  /*47490*/  LDL.LU.64 R54, [R1+0x118] ;  /* 0x0001180001367983 */ /* 0x001ea20000300a00 */
[C---:B------:R-:W-:Y:S02]  /*474a0*/  PRMT R5, R175.reuse, 0x7770, RZ ;  /* 0x00007770af057816 */ /* 0x040fe400000000ff */
[C---:B------:R-:W-:Y:S02]  /*474b0*/  PRMT R0, R175.reuse, 0x7771, RZ ;  /* 0x00007771af007816 */ /* 0x040fe400000000ff */
        /* <DEDUP_REMOVED lines=13> */
[----:B------:R0:W-:Y:S04]  /*47590*/  @P5 STG.E.U8 desc[UR6][R168.64], R8 ;  /* 0x00000008a8005986 */ /* 0x0001e8000c101106 */
[----:B0-----:R-:W4:Y:S04]  /*475a0*/  LDL.LU.64 R168, [R1+0xf8] ;  /* 0x0000f80001a87983 */ /* 0x001f280000300a00 */
[----:B--2---:R0:W1:Y:S04]  /*475b0*/  LDS.128 R4, [R171] ;  /* 0x00000000ab047984 */ /* 0x0040680000000c00 */
[----:B0-----:R-:W2:Y:S01]  /*475c0*/  LDL.LU.64 R170, [R1+0xf0] ;  /* 0x0000f00001aa7983 */ /* 0x001ea20000300a00 */
[----:B------:R-:W-:Y:S01]  /*475d0*/  ISETP.LT.AND P5, PT, R3, UR4, !P6 ;  /* 0x0000000403007c0c */ /* 0x000fe2000f7a1270 */
[----:B------:R-:W-:Y:S01]  /*475e0*/  ULDC UR4, c[0x0][0x228] ;  /* 0x00008a0000047ab9 */ /* 0x000fe20000000800 */
[----:B------:R-:W-:Y:S01]  /*475f0*/  PRMT R175, R175, 0x7773, RZ ;  /* 0x00007773afaf7816 */ /* 0x000fe200000000ff */
[----:B------:R-:W2:Y:S01]  /*47600*/  LDL.LU.64 R60, [R1+0xe8] ;  /* 0x0000e800013c7983 */ /* 0x000ea20000300a00 */
[----:B------:R-:W-:-:S03]  /*47610*/  LOP3.LUT P0, RZ, R9, 0x200000, RZ, 0xc0, !PT ;  /* 0x0020000009ff7812 */ /* 0x000fc6000780c0ff */
[----:B------:R-:W2:Y:S06]  /*47620*/  LDL.LU.64 R58, [R1+0xe0] ;  /* 0x0000e000013a7983 */ /* 0x000eac0000300a00 */
[----:B------:R0:W-:Y:S01]  /*47630*/  @P5 STG.E.U8 desc[UR6][R56.64], R175 ;  /* 0x000000af38005986 */ /* 0x0001e2000c101106 */
[----:B------:R-:W-:Y:S01]  /*47640*/  ISETP.LT.AND P5, PT, R2, UR4, !P3 ;  /* 0x0000000402007c0c */ /* 0x000fe2000dfa1270 */
[----:B------:R-:W-:Y:S02]  /*47650*/  ULDC UR4, c[0x0][0x228] ;  /* 0x00008a0000047ab9 */ /* 0x000fe40000000800 */
[----:B0-----:R-:W2:Y:S01]  /*47660*/  LDL.LU.64 R56, [R1+0xd8] ;  /* 0x0000d80001387983 */ /* 0x001ea20000300a00 */
[----:B-1----:R-:W-:-:S09]  /*47670*/  PRMT R0, R4, 0x7770, RZ ;  /* 0x0000777004007816 */ /* 0x002fd200000000ff */
[----:B------:R0:W-:Y:S01]  /*47680*/  @P5 STG.E.U8 desc[UR6][R54.64], R0 ;  /* 0x0000000036005986 */ /* 0x0001e2000c101106 */
[----:B------:R-:W-:Y:S01]  /*47690*/  ISETP.LT.AND P5, PT, R3, UR4, !P3 ;  /* 0x0000000403007c0c */ /* 0x000fe2000dfa1270 */
[----:B------:R-:W-:Y:S01]  /*476a0*/  ULDC UR4, c[0x0][0x228] ;  /* 0x00008a0000047ab9 */ /* 0x000fe20000000800 */
[C---:B------:R-:W-:Y:S02]  /*476b0*/  PRMT R8, R4.reuse, 0x7771, RZ ;  /* 0x0000777104087816 */ /* 0x040fe400000000ff */
[C---:B------:R-:W-:Y:S02]  /*476c0*/  PRMT R10, R4.reuse, 0x7772, RZ ;  /* 0x00007772040a7816 */ /* 0x040fe400000000ff */
[----:B------:R-:W-:Y:S02]  /*476d0*/  PRMT R4, R4, 0x7773, RZ ;  /* 0x0000777304047816 */ /* 0x000fe400000000ff */
[C---:B0-----:R-:W-:Y:S01]  /*476e0*/  PRMT R0, R5.reuse, 0x7770, RZ ;  /* 0x0000777005007816 */ /* 0x041fe200000000ff */
[----:B------:R-:W2:Y:S04]  /*476f0*/  LDL.LU.64 R54, [R1+0xd0] ;  /* 0x0000d00001367983 */ /* 0x000ea80000300a00 */
[----:B---3--:R0:W-:Y:S01]  /*47700*/  @P5 STG.E.U8 desc[UR6][R52.64], R8 ;  /* 0x0000000834005986 */ /* 0x0081e2000c101106 */
[----:B------:R-:W-:Y:S01]  /*47710*/  ISETP.LT.AND P5, PT, R2, UR4, !P4 ;  /* 0x0000000402007c0c */ /* 0x000fe2000e7a1270 */
[----:B------:R-:W-:Y:S01]  /*47720*/  ULDC UR4, c[0x0][0x228] ;  /* 0x00008a0000047ab9 */ /* 0x000fe20000000800 */
[----:B0-----:R-:W-:Y:S01]  /*47730*/  PRMT R8, R5, 0x7771, RZ ;  /* 0x0000777105087816 */ /* 0x001fe200000000ff */
[----:B------:R-:W3:Y:S10]  /*47740*/  LDL.LU.64 R52, [R1+0xc8] ;  /* 0x0000c80001347983 */ /* 0x000ef40000300a00 */
[----:B----4-:R0:W-:Y:S01]  /*47750*/  @P5 STG.E.U8 desc[UR6][R50.64], R10 ;  /* 0x0000000a32005986 */ /* 0x0101e2000c101106 */
[----:B------:R-:W-:Y:S01]  /*47760*/  ISETP.LT.AND P5, PT, R3, UR4, !P4 ;  /* 0x0000000403007c0c */ /* 0x000fe2000e7a1270 */
[----:B------:R-:W-:-:S02]  /*47770*/  ULDC UR4, c[0x0][0x228] ;  /* 0x00008a0000047ab9 */ /* 0x000fc40000000800 */
[----:B0-----:R-:W4:Y:S10]  /*47780*/  LDL.LU.64 R50, [R1+0xc0] ;  /* 0x0000c00001327983 */ /* 0x001f340000300a00 */
[----:B------:R0:W-:Y:S01]  /*47790*/  @P5 STG.E.U8 desc[UR6][R48.64], R4 ;  /* 0x0000000430005986 */ /* 0x0001e2000c101106 */
[----:B------:R-:W-:Y:S01]  /*477a0*/  ISETP.LT.AND P5, PT, R2, UR4, !P0 ;  /* 0x0000000402007c0c */ /* 0x000fe2000c7a1270 */
[----:B------:R-:W-:-:S02]  /*477b0*/  ULDC UR4, c[0x0][0x228] ;  /* 0x00008a0000047ab9 */ /* 0x000fc40000000800 */
[----:B------:R-:W-:Y:S01]  /*477c0*/  ISETP.LT.AND P0, PT, R3, UR4, !P0 ;  /* 0x0000000403007c0c */ /* 0x000fe2000c701270 */
[----:B------:R-:W-:Y:S01]  /*477d0*/  ULDC UR4, c[0x0][0x228] ;  /* 0x00008a0000047ab9 */ /* 0x000fe20000000800 */
[----:B0-----:R-:W4:Y:S08]  /*477e0*/  LDL.LU.64 R48, [R1+0xb8] ;  /* 0x0000b80001307983 */ /* 0x001f300000300a00 */
[----:B------:R0:W-:Y:S04]  /*477f0*/  @P5 STG.E.U8 desc[UR6][R168.64], R0 ;  /* 0x00000000a8005986 */ /* 0x0001e8000c101106 */
[----:B0-----:R-:W4:Y:S04]  /*47800*/  LDL.LU.64 R168, [R1+0xb0] ;  /* 0x0000b00001a87983 */ /* 0x001f280000300a00 */
[----:B--2---:R0:W-:Y:S04]  /*47810*/  @P0 STG.E.U8 desc[UR6][R170.64], R8 ;  /* 0x00000008aa000986 */ /* 0x0041e8000c101106 */
[----:B0-----:R-:W2:Y:S01]  /*47820*/  LDL.LU.64 R170, [R1+0xa8] ;  /* 0x0000a80001aa7983 */ /* 0x001ea20000300a00 */
[----:B------:R-:W-:-:S04]  /*47830*/  LOP3.LUT P1, RZ, R9, 0x100000, RZ, 0xc0, !PT ;  /* 0x0010000009ff7812 */ /* 0x000fc8000782c0ff */
[C---:B------:R-:W-:Y:S01]  /*47840*/  ISETP.LT.AND P5, PT, R2.reuse, UR4, !P1 ;  /* 0x0000000402007c0c */ /* 0x040fe2000cfa1270 */
[----:B------:R-:W-:Y:S01]  /*47850*/  ULDC UR4, c[0x0][0x228] ;  /* 0x00008a0000047ab9 */ /* 0x000fe20000000800 */
[----:B------:R-:W-:Y:S02]  /*47860*/  LOP3.LUT P2, RZ, R9, 0x80000, RZ, 0xc0, !PT ;  /* 0x0008000009ff7812 */ /* 0x000fe4000784c0ff */
[----:B------:R-:W-:Y:S01]  /*47870*/  ISETP.LT.AND P1, PT, R3, UR5, !P1 ;  /* 0x0000000503007c0c */ /* 0x000fe2000cf21270 */
[----:B------:R-:W-:Y:S01]  /*47880*/  ULDC UR5, c[0x0][0x228] ;  /* 0x00008a0000057ab9 */ /* 0x000fe20000000800 */
[----:B------:R-:W-:Y:S01]  /*47890*/  ISETP.LT.AND P0, PT, R2, UR4, !P2 ;  /* 0x0000000402007c0c */ /* 0x000fe2000d701270 */
[----:B------:R-:W-:Y:S01]  /*478a0*/  ULDC UR4, c[0x0][0x228] ;  /* 0x00008a0000047ab9 */ /* 0x000fe20000000800 */
[----:B------:R-:W-:Y:S02]  /*478b0*/  PRMT R4, R5, 0x7772, RZ ;  /* 0x0000777205047816 */ /* 0x000fe400000000ff */
[----:B------:R-:W-:-:S02]  /*478c0*/  LOP3.LUT P3, RZ, R9, 0x20000, RZ, 0xc0, !PT ;  /* 0x0002000009ff7812 */ /* 0x000fc4000786c0ff */
[----:B------:R-:W-:Y:S01]  /*478d0*/  PRMT R5, R5, 0x7773, RZ ;  /* 0x0000777305057816 */ /* 0x000fe200000000ff */
[----:B------:R-:W-:Y:S01]  /*478e0*/  @P5 STG.E.U8 desc[UR6][R60.64], R4 ;  /* 0x000000043c005986 */ /* 0x000fe2000c101106 */
[----:B------:R-:W-:Y:S01]  /*478f0*/  ISETP.LT.AND P5, PT, R2, UR4, !P3 ;  /* 0x0000000402007c0c */ /* 0x000fe2000dfa1270 */
[----:B------:R-:W-:Y:S01]  /*47900*/  ULDC UR4, c[0x0][0x228] ;  /* 0x00008a0000047ab9 */ /* 0x000fe20000000800 */
[C---:B------:R-:W-:Y:S02]  /*47910*/  LOP3.LUT P4, RZ, R9.reuse, 0x10000, RZ, 0xc0, !PT ;  /* 0x0001000009ff7812 */ /* 0x040fe4000788c0ff */
[----:B------:R-:W-:Y:S01]  /*47920*/  PRMT R0, R6, 0x7770, RZ ;  /* 0x0000777006007816 */ /* 0x000fe200000000ff */
[----:B------:R-:W-:Y:S01]  /*47930*/  @P1 STG.E.U8 desc[UR6][R58.64], R5 ;  /* 0x000000053a001986 */ /* 0x000fe2000c101106 */
[----:B------:R-:W-:Y:S02]  /*47940*/  LOP3.LUT P6, RZ, R9, 0x40000, RZ, 0xc0, !PT ;  /* 0x0004000009ff7812 */ /* 0x000fe400078cc0ff */
[C---:B------:R-:W-:Y:S01]  /*47950*/  ISETP.LT.AND P2, PT, R3.reuse, UR4, !P2 ;  /* 0x0000000403007c0c */ /* 0x040fe2000d741270 */
[----:B------:R-:W-:Y:S01]  /*47960*/  ULDC UR4, c[0x0][0x228] ;  /* 0x00008a0000047ab9 */ /* 0x000fe20000000800 */
[----:B------:R-:W-:Y:S01]  /*47970*/  ISETP.LT.AND P1, PT, R2, UR5, !P4 ;  /* 0x0000000502007c0c */ /* 0x000fe2000e721270 */
[----:B------:R0:W-:Y:S01]  /*47980*/  @P0 STG.E.U8 desc[UR6][R56.64], R0 ;  /* 0x0000000038000986 */ /* 0x0001e2000c101106 */
[----:B------:R-:W-:Y:S01]  /*47990*/  ULDC UR5, c[0x0][0x228] ;  /* 0x00008a0000057ab9 */ /* 0x000fe20000000800 */
[----:B------:R-:W-:-:S02]  /*479a0*/  ISETP.LT.AND P3, PT, R3, UR4, !P3 ;  /* 0x0000000403007c0c */ /* 0x000fc4000df61270 */
[----:B------:R-:W-:Y:S01]  /*479b0*/  ISETP.LT.AND P0, PT, R2, UR8, !P6 ;  /* 0x0000000802007c0c */ /* 0x000fe2000f701270 */
[----:B------:R-:W-:Y:S01]  /*479c0*/  ULDC UR8, c[0x0][0x228] ;  /* 0x00008a0000087ab9 */ /* 0x000fe20000000800 */
[C---:B------:R-:W-:Y:S02]  /*479d0*/  ISETP.LT.AND P4, PT, R3.reuse, UR5, !P4 ;  /* 0x0000000503007c0c */ /* 0x040fe4000e781270 */
[----:B------:R-:W-:Y:S02]  /*479e0*/  ISETP.LT.AND P6, PT, R3, UR8, !P6 ;  /* 0x0000000803007c0c */ /* 0x000fe4000f7c1270 */
[C---:B------:R-:W-:Y:S02]  /*479f0*/  PRMT R2, R6.reuse, 0x7772, RZ ;  /* 0x0000777206027816 */ /* 0x040fe400000000ff */
[C---:B0-----:R-:W-:Y:S02]  /*47a00*/  PRMT R0, R6.reuse, 0x7771, RZ ;  /* 0x0000777106007816 */ /* 0x041fe400000000ff */
[----:B------:R-:W-:-:S02]  /*47a10*/  PRMT R6, R6, 0x7773, RZ ;  /* 0x0000777306067816 */ /* 0x000fc400000000ff */
[C---:B------:R-:W-:Y:S01]  /*47a20*/  PRMT R3, R7.reuse, 0x7770, RZ ;  /* 0x0000777007037816 */ /* 0x040fe200000000ff */
[----:B------:R0:W-:Y:S01]  /*47a30*/  @P2 STG.E.U8 desc[UR6][R54.64], R0 ;  /* 0x0000000036002986 */ /* 0x0001e2000c101106 */
[C---:B------:R-:W-:Y:S02]  /*47a40*/  PRMT R4, R7.reuse, 0x7771, RZ ;  /* 0x0000777107047816 */ /* 0x040fe400000000ff */
[C---:B------:R-:W-:Y:S02]  /*47a50*/  PRMT R5, R7.reuse, 0x7772, RZ ;  /* 0x0000777207057816 */ /* 0x040fe400000000ff */
[----:B------:R-:W-:Y:S01]  /*47a60*/  PRMT R7, R7, 0x7773, RZ ;  /* 0x0000777307077816 */ /* 0x000fe200000000ff */
[----:B---3--:R0:W-:Y:S04]  /*47a70*/  @P5 STG.E.U8 desc[UR6][R52.64], R2 ;  /* 0x0000000234005986 */ /* 0x0081e8000c101106 */
[----:B----4-:R0:W-:Y:S04]  /*47a80*/  @P3 STG.E.U8 desc[UR6][R50.64], R6 ;  /* 0x0000000632003986 */ /* 0x0101e8000c101106 */
[----:B------:R0:W-:Y:S04]  /*47a90*/  @P1 STG.E.U8 desc[UR6][R48.64], R3 ;  /* 0x0000000330001986 */ /* 0x0001e8000c101106 */
[----:B------:R0:W-:Y:S04]  /*47aa0*/  @P4 STG.E.U8 desc[UR6][R168.64], R4 ;  /* 0x00000004a8004986 */ /* 0x0001e8000c101106 */
[----:B--2---:R0:W-:Y:S01]  /*47ab0*/  @P0 STG.E.U8 desc[UR6][R170.64], R5 ;  /* 0x00000005aa000986 */ /* 0x0041e2000c101106 */
[----:B------:R-:W-:Y:S05]  /*47ac0*/  @!P6 EXIT ;  /* 0x000000000000e94d */ /* 0x000fea0003800000 */
[----:B0-----:R-:W2:Y:S04]  /*47ad0*/  LDL.LU.64 R170, [R1+0xa0] ;  /* 0x0000a00001aa7983 */ /* 0x001ea80000300a00 */
[----:B--2---:R-:W-:Y:S01]  /*47ae0*/  STG.E.U8 desc[UR6][R170.64], R7 ;  /* 0x00000007aa007986 */ /* 0x004fe2000c101106 */
[----:B------:R-:W-:Y:S05]  /*47af0*/  EXIT ;  /* 0x000000000000794d */ /* 0x000fea0003800000 */
.L_x_3:
[----:B------:R-:W-:-:S00]  /*47b00*/  BRA `(.L_x_3) ;  /* 0xfffffffc00fc7947 */ /* 0x000fc0000383ffff */
[----:B------:R-:W-:-:S00]  /*47b10*/  NOP ;  /* 0x0000000000007918 */ /* 0x000fc00000000000 */
        /* <DEDUP_REMOVED lines=14> */
.L_x_4:


//--------------------- .nv.shared.matmul_kernel  --------------------------
	.section	.nv.shared.matmul_kernel,"aw",@nobits
	.sectionflags	@""
	.align	16
	.zero		1024


//--------------------- .nv.shared.reserved.0     --------------------------
	.section	.nv.shared.reserved.0,"aw",@nobits
	.weak		__nv_reservedSMEM_offset_0_alias
	.size		__nv_reservedSMEM_offset_0_alias, 0, 0
	.other		__nv_reservedSMEM_offset_0_alias,@"STO_CUDA_RESERVED_SHARED STV_DEFAULT"
__nv_reservedSMEM_offset_0_alias:
	.zero		0


//--------------------- .nv.constant0.matmul_kernel --------------------------
	.section	.nv.constant0.matmul_kernel,"a",@progbits
	.sectionflags	@""
	.align	4
.nv.constant0.matmul_kernel:
	.zero		608


//--------------------- SYMBOLS --------------------------

	.type		.nv.reservedSmem.offset0,@object
	.size		.nv.reservedSmem.offset0,0x4
